def matmul_kernel(
    a_ptr,
    b_ptr,
    c_ptr,
    M,
    N,
    K,
    stride_am,
    stride_ak,
    stride_bk,
    stride_bn,
    stride_cm,
    stride_cn,
    BLOCK_M: tl.constexpr,
    BLOCK_N: tl.constexpr,
    BLOCK_K: tl.constexpr,
    GROUP_M: tl.constexpr,
):
    pid = tl.program_id(axis=0)
    num_pid_m = tl.cdiv(M, BLOCK_M)
    num_pid_n = tl.cdiv(N, BLOCK_N)
    num_pid_in_group = GROUP_M * num_pid_n
    group_id = pid // num_pid_in_group
    first_pid_m = group_id * GROUP_M
    group_size_m = min(num_pid_m - first_pid_m, GROUP_M)
    pid_m = first_pid_m + ((pid % num_pid_in_group) % group_size_m)
    pid_n = (pid % num_pid_in_group) // group_size_m

    offs_am = (pid_m * BLOCK_M + tl.arange(0, BLOCK_M)) % M
    offs_bn = (pid_n * BLOCK_N + tl.arange(0, BLOCK_N)) % N
    offs_k = tl.arange(0, BLOCK_K)
    a_ptrs = a_ptr + offs_am[:, None] * stride_am + offs_k[None, :] * stride_ak
    b_ptrs = b_ptr + offs_k[:, None] * stride_bk + offs_bn[None, :] * stride_bn

    acc = tl.zeros((BLOCK_M, BLOCK_N), dtype=tl.float32)
    for kk in range(0, tl.cdiv(K, BLOCK_K)):
        a = tl.load(a_ptrs, mask=offs_k[None, :] < K - kk * BLOCK_K, other=0.0)
        b = tl.load(b_ptrs, mask=offs_k[:, None] < K - kk * BLOCK_K, other=0.0)
        acc = tl.dot(a, b, acc)
        a_ptrs += BLOCK_K * stride_ak
        b_ptrs += BLOCK_K * stride_bk

    c = acc.to(c_ptr.dtype.element_ty)
    offs_cm = pid_m * BLOCK_M + tl.arange(0, BLOCK_M)
    offs_cn = pid_n * BLOCK_N + tl.arange(0, BLOCK_N)
    c_ptrs = c_ptr + offs_cm[:, None] * stride_cm + offs_cn[None, :] * stride_cn
    mask = (offs_cm[:, None] < M) & (offs_cn[None, :] < N)
    tl.store(c_ptrs, c, mask=mask)

# config = {"BLOCK_K": 32, "BLOCK_M": 128, "BLOCK_N": 64, "GROUP_M": 8, "arch": "sm_100", "dtype": "bf16", "num_ctas": 1, "num_stages": 3, "num_warps": 1}
# arch = sm_100


// ===== COMPILED SASS (sm_100a) =====

	.target	sm_100a

	.elftype	@"ET_EXEC"


//--------------------- .note.nv.tkinfo           --------------------------
	.section	.note.nv.tkinfo,"",@"SHT_NOTE"
	.sectionflags	@"SHF_NOTE_NV_TKINFO"
	.tkinfo
        /*0018*/ 	.word	0x00000081
        /*0030*/ 	.string	""
        /*0030*/ 	.string	"ptxas-blackwell"
        /*0030*/ 	.string	"Cuda compilation tools, release 12.9, V12.9.86"
        /*0030*/ 	.string	"Build cuda_12.9.r12.9/compiler.36037853_0"
        /*0030*/ 	.string	"-v  -suppress-debug-info  -lineinfo  -arch sm_100a "



//--------------------- .note.nv.cuver            --------------------------
	.section	.note.nv.cuver,"",@"SHT_NOTE"
	.sectionflags	@"SHF_NOTE_NV_CUVER"
        /*0018*/ 	.short	0x0001
        /*001a*/ 	.short	0x0064
        /*001c*/ 	.short	0x0001
        /*001e*/ 	.short	0x0000
        /*0020*/ 	.short	0x0001
        /*0022*/ 	.short	0x0000


//--------------------- .nv.info                  --------------------------
	.section	.nv.info,"",@"SHT_CUDA_INFO"
	.align	4


	//----- nvinfo : EIATTR_REGCOUNT
	.align		4
        /*0000*/ 	.byte	0x04, 0x2f
        /*0002*/ 	.short	(.L_1 - .L_0)
	.align		4
.L_0:
        /*0004*/ 	.word	index@(matmul_kernel)
        /*0008*/ 	.word	0x00000040


	//----- nvinfo : EIATTR_FRAME_SIZE
	.align		4
.L_1:
        /*000c*/ 	.byte	0x04, 0x11
        /*000e*/ 	.short	(.L_3 - .L_2)
	.align		4
.L_2:
        /*0010*/ 	.word	index@(matmul_kernel)
        /*0014*/ 	.word	0x00001258


	//----- nvinfo : EIATTR_MIN_STACK_SIZE
	.align		4
.L_3:
        /*0018*/ 	.byte	0x04, 0x12
        /*001a*/ 	.short	(.L_5 - .L_4)
	.align		4
.L_4:
        /*001c*/ 	.word	index@(matmul_kernel)
        /*0020*/ 	.word	0x00001258
.L_5:


//--------------------- .nv.info.matmul_kernel    --------------------------
	.section	.nv.info.matmul_kernel,"",@"SHT_CUDA_INFO"
	.sectionflags	@""
	.align	4


	//----- nvinfo : EIATTR_CUDA_API_VERSION
	.align		4
        /*0000*/ 	.byte	0x04, 0x37
        /*0002*/ 	.short	(.L_7 - .L_6)
.L_6:
        /*0004*/ 	.word	0x00000081


	//----- nvinfo : EIATTR_KPARAM_INFO
	.align		4
.L_7:
        /*0008*/ 	.byte	0x04, 0x17
        /*000a*/ 	.short	(.L_9 - .L_8)
.L_8:
        /*000c*/ 	.word	0x00000000
        /*0010*/ 	.short	0x000d
        /*0012*/ 	.short	0x0048
        /*0014*/ 	.byte	0x00, 0xf4, 0x21, 0x00


	//----- nvinfo : EIATTR_KPARAM_INFO
	.align		4
.L_9:
        /*0018*/ 	.byte	0x04, 0x17
        /*001a*/ 	.short	(.L_11 - .L_10)
.L_10:
        /*001c*/ 	.word	0x00000000
        /*0020*/ 	.short	0x000c
        /*0022*/ 	.short	0x0040
        /*0024*/ 	.byte	0x00, 0xf4, 0x21, 0x00


	//----- nvinfo : EIATTR_KPARAM_INFO
	.align		4
.L_11:
        /*0028*/ 	.byte	0x04, 0x17
        /*002a*/ 	.short	(.L_13 - .L_12)
.L_12:
        /*002c*/ 	.word	0x00000000
        /*0030*/ 	.short	0x000b
        /*0032*/ 	.short	0x0038
        /*0034*/ 	.byte	0x00, 0xf0, 0x11, 0x00


	//----- nvinfo : EIATTR_KPARAM_INFO
	.align		4
.L_13:
        /*0038*/ 	.byte	0x04, 0x17
        /*003a*/ 	.short	(.L_15 - .L_14)
.L_14:
        /*003c*/ 	.word	0x00000000
        /*0040*/ 	.short	0x000a
        /*0042*/ 	.short	0x0034
        /*0044*/ 	.byte	0x00, 0xf0, 0x11, 0x00


	//----- nvinfo : EIATTR_KPARAM_INFO
	.align		4
.L_15:
        /*0048*/ 	.byte	0x04, 0x17
        /*004a*/ 	.short	(.L_17 - .L_16)
.L_16:
        /*004c*/ 	.word	0x00000000
        /*0050*/ 	.short	0x0009
        /*0052*/ 	.short	0x0030
        /*0054*/ 	.byte	0x00, 0xf0, 0x11, 0x00


	//----- nvinfo : EIATTR_KPARAM_INFO
	.align		4
.L_17:
        /*0058*/ 	.byte	0x04, 0x17
        /*005a*/ 	.short	(.L_19 - .L_18)
.L_18:
        /*005c*/ 	.word	0x00000000
        /*0060*/ 	.short	0x0008
        /*0062*/ 	.short	0x002c
        /*0064*/ 	.byte	0x00, 0xf0, 0x11, 0x00


	//----- nvinfo : EIATTR_KPARAM_INFO
	.align		4
.L_19:
        /*0068*/ 	.byte	0x04, 0x17
        /*006a*/ 	.short	(.L_21 - .L_20)
.L_20:
        /*006c*/ 	.word	0x00000000
        /*0070*/ 	.short	0x0007
        /*0072*/ 	.short	0x0028
        /*0074*/ 	.byte	0x00, 0xf0, 0x11, 0x00


	//----- nvinfo : EIATTR_KPARAM_INFO
	.align		4
.L_21:
        /*0078*/ 	.byte	0x04, 0x17
        /*007a*/ 	.short	(.L_23 - .L_22)
.L_22:
        /*007c*/ 	.word	0x00000000
        /*0080*/ 	.short	0x0006
        /*0082*/ 	.short	0x0024
        /*0084*/ 	.byte	0x00, 0xf0, 0x11, 0x00


	//----- nvinfo : EIATTR_KPARAM_INFO
	.align		4
.L_23:
        /*0088*/ 	.byte	0x04, 0x17
        /*008a*/ 	.short	(.L_25 - .L_24)
.L_24:
        /*008c*/ 	.word	0x00000000
        /*0090*/ 	.short	0x0005
        /*0092*/ 	.short	0x0020
        /*0094*/ 	.byte	0x00, 0xf0, 0x11, 0x00


	//----- nvinfo : EIATTR_KPARAM_INFO
	.align		4
.L_25:
        /*0098*/ 	.byte	0x04, 0x17
        /*009a*/ 	.short	(.L_27 - .L_26)
.L_26:
        /*009c*/ 	.word	0x00000000
        /*00a0*/ 	.short	0x0004
        /*00a2*/ 	.short	0x001c
        /*00a4*/ 	.byte	0x00, 0xf0, 0x11, 0x00


	//----- nvinfo : EIATTR_KPARAM_INFO
	.align		4
.L_27:
        /*00a8*/ 	.byte	0x04, 0x17
        /*00aa*/ 	.short	(.L_29 - .L_28)
.L_28:
        /*00ac*/ 	.word	0x00000000
        /*00b0*/ 	.short	0x0003
        /*00b2*/ 	.short	0x0018
        /*00b4*/ 	.byte	0x00, 0xf0, 0x11, 0x00


	//----- nvinfo : EIATTR_KPARAM_INFO
	.align		4
.L_29:
        /*00b8*/ 	.byte	0x04, 0x17
        /*00ba*/ 	.short	(.L_31 - .L_30)
.L_30:
        /*00bc*/ 	.word	0x00000000
        /*00c0*/ 	.short	0x0002
        /*00c2*/ 	.short	0x0010
        /*00c4*/ 	.byte	0x00, 0xf4, 0x21, 0x00


	//----- nvinfo : EIATTR_KPARAM_INFO
	.align		4
.L_31:
        /*00c8*/ 	.byte	0x04, 0x17
        /*00ca*/ 	.short	(.L_33 - .L_32)
.L_32:
        /*00cc*/ 	.word	0x00000000
        /*00d0*/ 	.short	0x0001
        /*00d2*/ 	.short	0x0008
        /*00d4*/ 	.byte	0x00, 0xf4, 0x21, 0x00


	//----- nvinfo : EIATTR_KPARAM_INFO
	.align		4
.L_33:
        /*00d8*/ 	.byte	0x04, 0x17
        /*00da*/ 	.short	(.L_35 - .L_34)
.L_34:
        /*00dc*/ 	.word	0x00000000
        /*00e0*/ 	.short	0x0000
        /*00e2*/ 	.short	0x0000
        /*00e4*/ 	.byte	0x00, 0xf4, 0x21, 0x00


	//----- nvinfo : EIATTR_SPARSE_MMA_MASK
	.align		4
.L_35:
        /*00e8*/ 	.byte	0x03, 0x50
        /*00ea*/ 	.short	0x0000


	//----- nvinfo : EIATTR_MAXREG_COUNT
	.align		4
        /*00ec*/ 	.byte	0x03, 0x1b
        /*00ee*/ 	.short	0x00ff


	//----- nvinfo : EIATTR_NUM_BARRIERS
	.align		4
        /*00f0*/ 	.byte	0x02, 0x4c
        /*00f2*/ 	.byte	0x01
	.zero		1


	//----- nvinfo : EIATTR_ANNOTATIONS
	.align		4
        /*00f4*/ 	.byte	0x04, 0x55
        /*00f6*/ 	.short	(.L_37 - .L_36)


	//   ....[0]....
.L_36:
        /*00f8*/ 	.word	0x00000001
        /*00fc*/ 	.byte	0xa0, 0x01, 0x00, 0x00, 0x01, 0x00, 0x00, 0x00, 0xf0, 0x01, 0x00, 0x00, 0x01, 0x00, 0x00, 0x00
        /* <DEDUP_REMOVED lines=2048> */
        /*810c*/ 	.byte	0x40, 0x35, 0x02, 0x00, 0x01, 0x00, 0x00, 0x00, 0x50, 0x35, 0x02, 0x00


	//----- nvinfo : EIATTR_COOP_GROUP_MASK_REGIDS
	.align		4
.L_37:
        /*8118*/ 	.byte	0x04, 0x29
        /*811a*/ 	.short	(.L_39 - .L_38)


	//   ....[0]....
.L_38:
        /*811c*/ 	.word	0xffffffff


	//   ....[1]....
        /*8120*/ 	.word	0xffffffff


	//   ....[2]....
        /*8124*/ 	.word	0xffffffff


	//   ....[3]....
        /*8128*/ 	.word	0xffffffff


	//   ....[4]....
        /*812c*/ 	.word	0xffffffff


	//   ....[5]....
        /*8130*/ 	.word	0xffffffff


	//   ....[6]....
        /*8134*/ 	.word	0xffffffff


	//   ....[7]....
        /*8138*/ 	.word	0xffffffff


	//   ....[8]....
        /*813c*/ 	.word	0xffffffff


	//   ....[9]....
        /*8140*/ 	.word	0xffffffff


	//   ....[10]....
        /*8144*/ 	.word	0xffffffff


	//   ....[11]....
        /*8148*/ 	.word	0xffffffff


	//   ....[12]....
        /*814c*/ 	.word	0xffffffff


	//   ....[13]....
        /*8150*/ 	.word	0xffffffff


	//   ....[14]....
        /*8154*/ 	.word	0xffffffff


	//   ....[15]....
        /*8158*/ 	.word	0xffffffff


	//   ....[16]....
        /*815c*/ 	.word	0xffffffff


	//   ....[17]....
        /*8160*/ 	.word	0xffffffff


	//   ....[18]....
        /*8164*/ 	.word	0xffffffff


	//   ....[19]....
        /*8168*/ 	.word	0xffffffff


	//   ....[20]....
        /*816c*/ 	.word	0xffffffff


	//   ....[21]....
        /*8170*/ 	.word	0xffffffff


	//   ....[22]....
        /*8174*/ 	.word	0xffffffff


	//   ....[23]....
        /*8178*/ 	.word	0xffffffff


	//   ....[24]....
        /*817c*/ 	.word	0xffffffff


	//   ....[25]....
        /*8180*/ 	.word	0xffffffff


	//   ....[26]....
        /*8184*/ 	.word	0xffffffff


	//   ....[27]....
        /*8188*/ 	.word	0xffffffff


	//   ....[28]....
        /*818c*/ 	.word	0xffffffff


	//   ....[29]....
        /*8190*/ 	.word	0xffffffff


	//   ....[30]....
        /*8194*/ 	.word	0xffffffff


	//   ....[31]....
        /*8198*/ 	.word	0xffffffff


	//   ....[32]....
        /*819c*/ 	.word	0xffffffff


	//   ....[33]....
        /*81a0*/ 	.word	0xffffffff


	//   ....[34]....
        /*81a4*/ 	.word	0xffffffff


	//   ....[35]....
        /*81a8*/ 	.word	0xffffffff


	//   ....[36]....
        /*81ac*/ 	.word	0xffffffff


	//   ....[37]....
        /*81b0*/ 	.word	0xffffffff


	//   ....[38]....
        /*81b4*/ 	.word	0xffffffff


	//   ....[39]....
        /*81b8*/ 	.word	0xffffffff


	//   ....[40]....
        /*81bc*/ 	.word	0xffffffff


	//   ....[41]....
        /*81c0*/ 	.word	0xffffffff


	//   ....[42]....
        /*81c4*/ 	.word	0xffffffff


	//   ....[43]....
        /*81c8*/ 	.word	0xffffffff


	//   ....[44]....
        /*81cc*/ 	.word	0xffffffff


	//   ....[45]....
        /*81d0*/ 	.word	0xffffffff


	//   ....[46]....
        /*81d4*/ 	.word	0xffffffff


	//   ....[47]....
        /*81d8*/ 	.word	0xffffffff


	//   ....[48]....
        /*81dc*/ 	.word	0xffffffff


	//   ....[49]....
        /*81e0*/ 	.word	0xffffffff


	//   ....[50]....
        /*81e4*/ 	.word	0xffffffff


	//   ....[51]....
        /*81e8*/ 	.word	0xffffffff


	//   ....[52]....
        /*81ec*/ 	.word	0xffffffff


	//   ....[53]....
        /*81f0*/ 	.word	0xffffffff


	//   ....[54]....
        /*81f4*/ 	.word	0xffffffff


	//   ....[55]....
        /*81f8*/ 	.word	0xffffffff


	//   ....[56]....
        /*81fc*/ 	.word	0xffffffff


	//   ....[57]....
        /*8200*/ 	.word	0xffffffff


	//   ....[58]....
        /*8204*/ 	.word	0xffffffff


	//   ....[59]....
        /*8208*/ 	.word	0xffffffff


	//   ....[60]....
        /*820c*/ 	.word	0xffffffff


	//   ....[61]....
        /*8210*/ 	.word	0xffffffff


	//   ....[62]....
        /*8214*/ 	.word	0xffffffff


	//----- nvinfo : EIATTR_COOP_GROUP_INSTR_OFFSETS
	.align		4
.L_39:
        /*8218*/ 	.byte	0x04, 0x28
        /*821a*/ 	.short	(.L_41 - .L_40)


	//   ....[0]....
.L_40:
        /*821c*/ 	.word	0x0001cc00


	//   ....[1]....
        /*8220*/ 	.word	0x0001cc20


	//   ....[2]....
        /*8224*/ 	.word	0x0001cc40


	//   ....[3]....
        /*8228*/ 	.word	0x0001cc60


	//   ....[4]....
        /*822c*/ 	.word	0x0001cc80


	//   ....[5]....
        /*8230*/ 	.word	0x0001cca0


	//   ....[6]....
        /*8234*/ 	.word	0x0001ccc0


	//   ....[7]....
        /*8238*/ 	.word	0x0001cce0


	//   ....[8]....
        /*823c*/ 	.word	0x0001cd00


	//   ....[9]....
        /*8240*/ 	.word	0x0001cd20


	//   ....[10]....
        /*8244*/ 	.word	0x0001cd40


	//   ....[11]....
        /*8248*/ 	.word	0x0001cd60


	//   ....[12]....
        /*824c*/ 	.word	0x0001cdb0


	//   ....[13]....
        /*8250*/ 	.word	0x0001cdd0


	//   ....[14]....
        /*8254*/ 	.word	0x0001cdf0


	//   ....[15]....
        /*8258*/ 	.word	0x0001ce10


	//   ....[16]....
        /*825c*/ 	.word	0x0001ce30


	//   ....[17]....
        /*8260*/ 	.word	0x0001ce50


	//   ....[18]....
        /*8264*/ 	.word	0x0001ce70


	//   ....[19]....
        /*8268*/ 	.word	0x0001ce90


	//   ....[20]....
        /*826c*/ 	.word	0x0001d000


	//   ....[21]....
        /*8270*/ 	.word	0x0001d030


	//   ....[22]....
        /*8274*/ 	.word	0x0001d150


	//   ....[23]....
        /*8278*/ 	.word	0x0001d170


	//   ....[24]....
        /*827c*/ 	.word	0x0001d210


	//   ....[25]....
        /*8280*/ 	.word	0x0001d230


	//   ....[26]....
        /*8284*/ 	.word	0x0001d280


	//   ....[27]....
        /*8288*/ 	.word	0x0001d2b0


	//   ....[28]....
        /*828c*/ 	.word	0x0001d320


	//   ....[29]....
        /*8290*/ 	.word	0x0001d360


	//   ....[30]....
        /*8294*/ 	.word	0x0001d3f0


	//   ....[31]....
        /*8298*/ 	.word	0x0001d420


	//   ....[32]....
        /*829c*/ 	.word	0x0001d490


	//   ....[33]....
        /*82a0*/ 	.word	0x0001d4b0


	//   ....[34]....
        /*82a4*/ 	.word	0x0001d530


	//   ....[35]....
        /*82a8*/ 	.word	0x0001d550


	//   ....[36]....
        /*82ac*/ 	.word	0x0001d5d0


	//   ....[37]....
        /*82b0*/ 	.word	0x0001d5f0


	//   ....[38]....
        /*82b4*/ 	.word	0x0001d670


	//   ....[39]....
        /*82b8*/ 	.word	0x0001d690


	//   ....[40]....
        /*82bc*/ 	.word	0x0001d710


	//   ....[41]....
        /*82c0*/ 	.word	0x0001d730


	//   ....[42]....
        /*82c4*/ 	.word	0x0001d7b0


	//   ....[43]....
        /*82c8*/ 	.word	0x0001d7d0


	//   ....[44]....
        /*82cc*/ 	.word	0x0001d850


	//   ....[45]....
        /*82d0*/ 	.word	0x0001d870


	//   ....[46]....
        /*82d4*/ 	.word	0x0001da30


	//   ....[47]....
        /*82d8*/ 	.word	0x0001da50


	//   ....[48]....
        /*82dc*/ 	.word	0x0001da70


	//   ....[49]....
        /*82e0*/ 	.word	0x0001da90


	//   ....[50]....
        /*82e4*/ 	.word	0x0001dab0


	//   ....[51]....
        /*82e8*/ 	.word	0x0001dad0


	//   ....[52]....
        /*82ec*/ 	.word	0x0001daf0


	//   ....[53]....
        /*82f0*/ 	.word	0x0001db10


	//   ....[54]....
        /*82f4*/ 	.word	0x0001db30


	//   ....[55]....
        /*82f8*/ 	.word	0x0001db50


	//   ....[56]....
        /*82fc*/ 	.word	0x0001db70


	//   ....[57]....
        /*8300*/ 	.word	0x0001db90


	//   ....[58]....
        /*8304*/ 	.word	0x0001dbb0


	//   ....[59]....
        /*8308*/ 	.word	0x0001dbd0


	//   ....[60]....
        /*830c*/ 	.word	0x0001dbf0


	//   ....[61]....
        /*8310*/ 	.word	0x0001dc10


	//   ....[62]....
        /*8314*/ 	.word	0x0001dd20


	//----- nvinfo : EIATTR_VRC_CTA_INIT_COUNT
	.align		4
.L_41:
        /*8318*/ 	.byte	0x02, 0x4a
	.zero		1
	.zero		1


	//----- nvinfo : EIATTR_EXIT_INSTR_OFFSETS
	.align		4
        /*831c*/ 	.byte	0x04, 0x1c
        /*831e*/ 	.short	(.L_43 - .L_42)


	//   ....[0]....
.L_42:
        /*8320*/ 	.word	0x00023670


	//   ....[1]....
        /*8324*/ 	.word	0x000236a0


	//----- nvinfo : EIATTR_REQNTID
	.align		4
.L_43:
        /*8328*/ 	.byte	0x04, 0x10
        /*832a*/ 	.short	(.L_45 - .L_44)
.L_44:
        /*832c*/ 	.word	0x00000020
        /*8330*/ 	.word	0x00000001
        /*8334*/ 	.word	0x00000001


	//----- nvinfo : EIATTR_CBANK_PARAM_SIZE
	.align		4
.L_45:
        /*8338*/ 	.byte	0x03, 0x19
        /*833a*/ 	.short	0x0050


	//----- nvinfo : EIATTR_PARAM_CBANK
	.align		4
        /*833c*/ 	.byte	0x04, 0x0a
        /*833e*/ 	.short	(.L_47 - .L_46)
	.align		4
.L_46:
        /*8340*/ 	.word	index@(.nv.constant0.matmul_kernel)
        /*8344*/ 	.short	0x0380
        /*8346*/ 	.short	0x0050


	//----- nvinfo : EIATTR_SW_WAR
	.align		4
.L_47:
        /*8348*/ 	.byte	0x04, 0x36
        /*834a*/ 	.short	(.L_49 - .L_48)
.L_48:
        /*834c*/ 	.word	0x00000008
.L_49:


//--------------------- .nv.compat                --------------------------
	.section	.nv.compat,"",@"SHT_CUDA_COMPAT_INFO"
	.align	4
        /*0000*/ 	.byte	0x02, 0x02, 0x01, 0x00, 0x02, 0x05, 0x05, 0x00, 0x02, 0x03, 0x00, 0x00, 0x02, 0x06, 0x01, 0x00


//--------------------- .nv.callgraph             --------------------------
	.section	.nv.callgraph,"",@"SHT_CUDA_CALLGRAPH"
	.align	4
	.sectionentsize	8
	.align		4
        /*0000*/ 	.word	0x00000000
	.align		4
        /*0004*/ 	.word	0xffffffff
	.align		4
        /*0008*/ 	.word	0x00000000
	.align		4
        /*000c*/ 	.word	0xfffffffe
	.align		4
        /*0010*/ 	.word	0x00000000
	.align		4
        /*0014*/ 	.word	0xfffffffd
	.align		4
        /*0018*/ 	.word	0x00000000
	.align		4
        /*001c*/ 	.word	0xfffffffc


//--------------------- .text.matmul_kernel       --------------------------
	.section	.text.matmul_kernel,"ax",@progbits
	.align	128
        .global         matmul_kernel
        .type           matmul_kernel,@function
        .size           matmul_kernel,(.L_x_3 - matmul_kernel)
        .other          matmul_kernel,@"STO_CUDA_ENTRY STV_DEFAULT"
matmul_kernel:
.text.matmul_kernel:
[----:B------:R-:W0:Y:S08]  /*0000*/  LDC R1, c[0x0][0x37c] ;  /* 0x0000df00ff017b82 */ /* 0x000e300000000800 */
[----:B------:R-:W1:Y:S01]  /*0010*/  LDC.64 R2, c[0x0][0x398] ;  /* 0x0000e600ff027b82 */ /* 0x000e620000000a00 */
[----:B------:R-:W2:Y:S01]  /*0020*/  S2R R7, SR_CTAID.X ;  /* 0x0000000000077919 */ /* 0x000ea20000002500 */
[----:B0-----:R-:W-:Y:S01]  /*0030*/  VIADD R1, R1, 0xffffeda8 ;  /* 0xffffeda801017836 */ /* 0x001fe20000000000 */
[----:B------:R-:W0:Y:S01]  /*0040*/  LDCU UR4, c[0x0][0x3a0] ;  /* 0x00007400ff0477ac */ /* 0x000e220008000800 */
[----:B------:R-:W-:Y:S01]  /*0050*/  CS2R R44, SRZ ;  /* 0x00000000002c7805 */ /* 0x000fe2000001ff00 */
[----:B------:R-:W3:Y:S01]  /*0060*/  S2R R49, SR_TID.X ;  /* 0x0000000000317919 */ /* 0x000ee20000002100 */
[----:B------:R-:W-:-:S02]  /*0070*/  CS2R R46, SRZ ;  /* 0x00000000002e7805 */ /* 0x000fc4000001ff00 */
[----:B------:R-:W-:Y:S01]  /*0080*/  CS2R R36, SRZ ;  /* 0x0000000000247805 */ /* 0x000fe2000001ff00 */
[----:B------:R-:W4:Y:S01]  /*0090*/  S2UR UR6, SR_CgaCtaId ;  /* 0x00000000000679c3 */ /* 0x000f220000008800 */
[----:B------:R-:W-:Y:S02]  /*00a0*/  CS2R R38, SRZ ;  /* 0x0000000000267805 */ /* 0x000fe4000001ff00 */
[----:B------:R-:W-:Y:S02]  /*00b0*/  CS2R R32, SRZ ;  /* 0x0000000000207805 */ /* 0x000fe4000001ff00 */
[----:B------:R-:W-:Y:S02]  /*00c0*/  CS2R R34, SRZ ;  /* 0x0000000000227805 */ /* 0x000fe4000001ff00 */
[----:B------:R-:W-:Y:S02]  /*00d0*/  CS2R R28, SRZ ;  /* 0x00000000001c7805 */ /* 0x000fe4000001ff00 */
[----:B------:R-:W-:-:S02]  /*00e0*/  CS2R R30, SRZ ;  /* 0x00000000001e7805 */ /* 0x000fc4000001ff00 */
[----:B------:R-:W-:Y:S02]  /*00f0*/  CS2R R24, SRZ ;  /* 0x0000000000187805 */ /* 0x000fe4000001ff00 */
[----:B------:R-:W-:Y:S02]  /*0100*/  CS2R R26, SRZ ;  /* 0x00000000001a7805 */ /* 0x000fe4000001ff00 */
[----:B------:R-:W-:Y:S02]  /*0110*/  CS2R R20, SRZ ;  /* 0x0000000000147805 */ /* 0x000fe4000001ff00 */
[----:B------:R-:W-:Y:S02]  /*0120*/  CS2R R22, SRZ ;  /* 0x0000000000167805 */ /* 0x000fe4000001ff00 */
[----:B------:R-:W-:Y:S02]  /*0130*/  CS2R R16, SRZ ;  /* 0x0000000000107805 */ /* 0x000fe4000001ff00 */
[----:B------:R-:W-:-:S02]  /*0140*/  CS2R R18, SRZ ;  /* 0x0000000000127805 */ /* 0x000fc4000001ff00 */
[----:B------:R-:W-:Y:S01]  /*0150*/  CS2R R14, SRZ ;  /* 0x00000000000e7805 */ /* 0x000fe2000001ff00 */
[----:B0-----:R-:W-:Y:S01]  /*0160*/  UIADD3 UR4, UPT, UPT, UR4, 0x1f, URZ ;  /* 0x0000001f04047890 */ /* 0x001fe2000fffe0ff */
[----:B------:R-:W-:Y:S02]  /*0170*/  CS2R R56, SRZ ;  /* 0x0000000000387805 */ /* 0x000fe4000001ff00 */
[----:B------:R-:W-:Y:S01]  /*0180*/  CS2R R58, SRZ ;  /* 0x00000000003a7805 */ /* 0x000fe2000001ff00 */
[----:B-1----:R-:W-:Y:S01]  /*0190*/  VIADD R0, R3, 0x3f ;  /* 0x0000003f03007836 */ /* 0x002fe20000000000 */
[----:B------:R-:W-:Y:S01]  /*01a0*/  STL [R1+0xbd8], R3 ;  /* 0x000bd80301007387 */ /* 0x000fe20000100800 */
[----:B------:R-:W-:Y:S01]  /*01b0*/  UISETP.GE.AND UP0, UPT, UR4, 0x20, UPT ;  /* 0x000000200400788c */ /* 0x000fe2000bf06270 */
[----:B------:R-:W-:Y:S02]  /*01c0*/  CS2R R40, SRZ ;  /* 0x0000000000287805 */ /* 0x000fe4000001ff00 */
[----:B------:R-:W-:-:S02]  /*01d0*/  CS2R R42, SRZ ;  /* 0x00000000002a7805 */ /* 0x000fc4000001ff00 */
[----:B------:R-:W-:Y:S01]  /*01e0*/  SHF.R.S32.HI R5, RZ, 0x1f, R0 ;  /* 0x0000001fff057819 */ /* 0x000fe20000011400 */
[----:B------:R3:W-:Y:S01]  /*01f0*/  STL [R1+0xbdc], R2 ;  /* 0x000bdc0201007387 */ /* 0x0007e20000100800 */
[----:B------:R-:W-:Y:S01]  /*0200*/  UMOV UR5, 0x400 ;  /* 0x0000040000057882 */ /* 0x000fe20000000000 */
[----:B------:R-:W0:Y:S01]  /*0210*/  LDCU.64 UR40, c[0x0][0x358] ;  /* 0x00006b00ff2877ac */ /* 0x000e220008000a00 */
[----:B------:R-:W-:Y:S01]  /*0220*/  LEA.HI R5, R5, R0, RZ, 0x6 ;  /* 0x0000000005057211 */ /* 0x000fe200078f30ff */
[----:B------:R-:W-:Y:S01]  /*0230*/  STL [R1+0x60], RZ ;  /* 0x000060ff01007387 */ /* 0x000fe20000100800 */
[----:B--2---:R-:W-:Y:S01]  /*0240*/  IABS R10, R7 ;  /* 0x00000007000a7213 */ /* 0x004fe20000000000 */
[----:B----4-:R-:W-:Y:S01]  /*0250*/  ULEA UR5, UR6, UR5, 0x18 ;  /* 0x0000000506057291 */ /* 0x010fe2000f8ec0ff */
[----:B------:R-:W-:Y:S01]  /*0260*/  SHF.R.S32.HI R5, RZ, 0x6, R5 ;  /* 0x00000006ff057819 */ /* 0x000fe20000011405 */
[----:B------:R-:W-:Y:S04]  /*0270*/  STL [R1+0x64], RZ ;  /* 0x000064ff01007387 */ /* 0x000fe80000100800 */
[----:B------:R-:W-:Y:S01]  /*0280*/  IMAD.SHL.U32 R6, R5, 0x8, RZ ;  /* 0x0000000805067824 */ /* 0x000fe200078e00ff */
[----:B------:R-:W-:Y:S04]  /*0290*/  STL [R1+0x68], RZ ;  /* 0x000068ff01007387 */ /* 0x000fe80000100800 */
[-C--:B------:R-:W-:Y:S01]  /*02a0*/  IABS R9, R6.reuse ;  /* 0x0000000600097213 */ /* 0x080fe20000000000 */
[----:B------:R-:W-:Y:S01]  /*02b0*/  STL [R1+0x6c], RZ ;  /* 0x00006cff01007387 */ /* 0x000fe20000100800 */
[----:B------:R-:W-:-:S02]  /*02c0*/  IABS R12, R6 ;  /* 0x00000006000c7213 */ /* 0x000fc40000000000 */
[----:B------:R-:W1:Y:S01]  /*02d0*/  I2F.RP R0, R9 ;  /* 0x0000000900007306 */ /* 0x000e620000209400 */
[----:B------:R-:W-:Y:S04]  /*02e0*/  STL [R1+0x80], RZ ;  /* 0x000080ff01007387 */ /* 0x000fe80000100800 */
[----:B------:R-:W-:Y:S04]  /*02f0*/  STL [R1+0x84], RZ ;  /* 0x000084ff01007387 */ /* 0x000fe80000100800 */
[----:B------:R-:W-:Y:S04]  /*0300*/  STL [R1+0x88], RZ ;  /* 0x000088ff01007387 */ /* 0x000fe80000100800 */
[----:B------:R-:W-:Y:S01]  /*0310*/  STL [R1+0x8c], RZ ;  /* 0x00008cff01007387 */ /* 0x000fe20000100800 */
[----:B-1----:R-:W1:Y:S03]  /*0320*/  MUFU.RCP R0, R0 ;  /* 0x0000000000007308 */ /* 0x002e660000001000 */
[----:B------:R-:W-:Y:S04]  /*0330*/  STL [R1+0xa0], RZ ;  /* 0x0000a0ff01007387 */ /* 0x000fe80000100800 */
[----:B------:R-:W-:Y:S04]  /*0340*/  STL [R1+0xa4], RZ ;  /* 0x0000a4ff01007387 */ /* 0x000fe80000100800 */
[----:B------:R-:W-:Y:S04]  /*0350*/  STL [R1+0xa8], RZ ;  /* 0x0000a8ff01007387 */ /* 0x000fe80000100800 */
[----:B------:R-:W-:Y:S01]  /*0360*/  STL [R1+0xac], RZ ;  /* 0x0000acff01007387 */ /* 0x000fe20000100800 */
[----:B-1----:R-:W-:-:S03]  /*0370*/  VIADD R4, R0, 0xffffffe ;  /* 0x0ffffffe00047836 */ /* 0x002fc60000000000 */
[----:B------:R-:W-:Y:S01]  /*0380*/  STL [R1+0x90], RZ ;  /* 0x000090ff01007387 */ /* 0x000fe20000100800 */
[----:B------:R-:W-:Y:S01]  /*0390*/  IMAD.MOV R0, RZ, RZ, -R12 ;  /* 0x000000ffff007224 */ /* 0x000fe200078e0a0c */
[----:B------:R1:W2:Y:S02]  /*03a0*/  F2I.FTZ.U32.TRUNC.NTZ R5, R4 ;  /* 0x0000000400057305 */ /* 0x0002a4000021f000 */
[----:B------:R-:W-:Y:S04]  /*03b0*/  STL [R1+0x94], RZ ;  /* 0x000094ff01007387 */ /* 0x000fe80000100800 */
[----:B------:R-:W-:Y:S01]  /*03c0*/  STL [R1+0x98], RZ ;  /* 0x000098ff01007387 */ /* 0x000fe20000100800 */
[----:B-1----:R-:W-:-:S03]  /*03d0*/  IMAD.MOV.U32 R4, RZ, RZ, RZ ;  /* 0x000000ffff047224 */ /* 0x002fc600078e00ff */
[----:B------:R-:W-:Y:S04]  /*03e0*/  STL [R1+0x9c], RZ ;  /* 0x00009cff01007387 */ /* 0x000fe80000100800 */
[----:B------:R-:W-:Y:S01]  /*03f0*/  STL [R1+0xb0], RZ ;  /* 0x0000b0ff01007387 */ /* 0x000fe20000100800 */
[----:B--2---:R-:W-:-:S03]  /*0400*/  IMAD.MOV R8, RZ, RZ, -R5 ;  /* 0x000000ffff087224 */ /* 0x004fc600078e0a05 */
[----:B------:R-:W-:Y:S01]  /*0410*/  STL [R1+0xb4], RZ ;  /* 0x0000b4ff01007387 */ /* 0x000fe20000100800 */
[----:B------:R-:W-:Y:S02]  /*0420*/  IMAD R11, R8, R9, RZ ;  /* 0x00000009080b7224 */ /* 0x000fe400078e02ff */
[----:B------:R-:W-:Y:S01]  /*0430*/  IMAD.MOV.U32 R8, RZ, RZ, R10 ;  /* 0x000000ffff087224 */ /* 0x000fe200078e000a */
[----:B------:R-:W-:Y:S01]  /*0440*/  STL [R1+0xb8], RZ ;  /* 0x0000b8ff01007387 */ /* 0x000fe20000100800 */
[----:B------:R-:W-:-:S03]  /*0450*/  IMAD.HI.U32 R5, R5, R11, R4 ;  /* 0x0000000b05057227 */ /* 0x000fc600078e0004 */
[----:B------:R-:W-:Y:S03]  /*0460*/  STL [R1+0xbc], RZ ;  /* 0x0000bcff01007387 */ /* 0x000fe60000100800 */
[----:B------:R-:W-:Y:S01]  /*0470*/  IMAD.HI.U32 R5, R5, R8, RZ ;  /* 0x0000000805057227 */ /* 0x000fe200078e00ff */
[----:B------:R-:W-:Y:S03]  /*0480*/  STL [R1+0xc0], RZ ;  /* 0x0000c0ff01007387 */ /* 0x000fe60000100800 */
[----:B------:R-:W-:Y:S01]  /*0490*/  IMAD R0, R5, R0, R8 ;  /* 0x0000000005007224 */ /* 0x000fe200078e0208 */
[----:B------:R-:W-:Y:S04]  /*04a0*/  STL [R1+0xc4], RZ ;  /* 0x0000c4ff01007387 */ /* 0x000fe80000100800 */
[----:B------:R-:W-:Y:S01]  /*04b0*/  ISETP.GT.U32.AND P1, PT, R9, R0, PT ;  /* 0x000000000900720c */ /* 0x000fe20003f24070 */
[----:B------:R-:W-:Y:S04]  /*04c0*/  STL [R1+0xc8], RZ ;  /* 0x0000c8ff01007387 */ /* 0x000fe80000100800 */
[----:B------:R-:W-:Y:S04]  /*04d0*/  STL [R1+0xcc], RZ ;  /* 0x0000ccff01007387 */ /* 0x000fe80000100800 */
[----:B------:R-:W-:Y:S04]  /*04e0*/  STL [R1+0x130], RZ ;  /* 0x000130ff01007387 */ /* 0x000fe80000100800 */
[----:B------:R-:W-:Y:S01]  /*04f0*/  @!P1 IMAD.IADD R0, R0, 0x1, -R9 ;  /* 0x0000000100009824 */ /* 0x000fe200078e0a09 */
[----:B------:R-:W-:Y:S01]  /*0500*/  STL [R1+0x134], RZ ;  /* 0x000134ff01007387 */ /* 0x000fe20000100800 */
[----:B------:R-:W-:Y:S01]  /*0510*/  @!P1 VIADD R5, R5, 0x1 ;  /* 0x0000000105059836 */ /* 0x000fe20000000000 */
[----:B------:R-:W-:-:S02]  /*0520*/  ISETP.NE.AND P1, PT, R6, RZ, PT ;  /* 0x000000ff0600720c */ /* 0x000fc40003f25270 */
[----:B------:R-:W-:Y:S01]  /*0530*/  ISETP.GE.U32.AND P0, PT, R0, R9, PT ;  /* 0x000000090000720c */ /* 0x000fe20003f06070 */
[----:B------:R-:W-:Y:S01]  /*0540*/  STL [R1+0x138], RZ ;  /* 0x000138ff01007387 */ /* 0x000fe20000100800 */
[----:B------:R-:W-:-:S03]  /*0550*/  LOP3.LUT R0, R7, R6, RZ, 0x3c, !PT ;  /* 0x0000000607007212 */ /* 0x000fc600078e3cff */
[----:B------:R-:W-:Y:S01]  /*0560*/  STL [R1+0x13c], RZ ;  /* 0x00013cff01007387 */ /* 0x000fe20000100800 */
[----:B------:R-:W-:Y:S01]  /*0570*/  ISETP.GE.AND P2, PT, R0, RZ, PT ;  /* 0x000000ff0000720c */ /* 0x000fe20003f46270 */
[----:B------:R-:W-:Y:S01]  /*0580*/  VIADD R0, R2, 0x7f ;  /* 0x0000007f02007836 */ /* 0x000fe20000000000 */
[----:B---3--:R-:W-:Y:S01]  /*0590*/  LOP3.LUT R2, R49, 0x1f, RZ, 0xc0, !PT ;  /* 0x0000001f31027812 */ /* 0x008fe200078ec0ff */
[----:B------:R-:W-:Y:S04]  /*05a0*/  STL [R1+0x120], RZ ;  /* 0x000120ff01007387 */ /* 0x000fe80000100800 */
[----:B------:R-:W-:Y:S01]  /*05b0*/  @P0 VIADD R5, R5, 0x1 ;  /* 0x0000000105050836 */ /* 0x000fe20000000000 */
[----:B------:R-:W-:Y:S03]  /*05c0*/  STL [R1+0x124], RZ ;  /* 0x000124ff01007387 */ /* 0x000fe60000100800 */
[----:B------:R-:W-:Y:S01]  /*05d0*/  IMAD.MOV.U32 R4, RZ, RZ, R5 ;  /* 0x000000ffff047224 */ /* 0x000fe200078e0005 */
[----:B------:R-:W-:Y:S01]  /*05e0*/  SHF.R.S32.HI R5, RZ, 0x1f, R0 ;  /* 0x0000001fff057819 */ /* 0x000fe20000011400 */
[----:B------:R-:W-:Y:S02]  /*05f0*/  STL [R1+0x128], RZ ;  /* 0x000128ff01007387 */ /* 0x000fe40000100800 */
[----:B------:R-:W-:Y:S01]  /*0600*/  @!P2 IMAD.MOV R4, RZ, RZ, -R4 ;  /* 0x000000ffff04a224 */ /* 0x000fe200078e0a04 */
[----:B------:R-:W-:Y:S01]  /*0610*/  @!P1 LOP3.LUT R4, RZ, R6, RZ, 0x33, !PT ;  /* 0x00000006ff049212 */ /* 0x000fe200078e33ff */
[----:B------:R-:W-:Y:S01]  /*0620*/  STL [R1+0x12c], RZ ;  /* 0x00012cff01007387 */ /* 0x000fe20000100800 */
[----:B------:R-:W-:-:S03]  /*0630*/  LEA.HI R5, R5, R0, RZ, 0x7 ;  /* 0x0000000005057211 */ /* 0x000fc600078f38ff */
[----:B------:R-:W-:Y:S01]  /*0640*/  IMAD.SHL.U32 R8, R4, 0x8, RZ ;  /* 0x0000000804087824 */ /* 0x000fe200078e00ff */
[----:B------:R-:W-:Y:S01]  /*0650*/  STL [R1+0x180], RZ ;  /* 0x000180ff01007387 */ /* 0x000fe20000100800 */
[----:B------:R-:W-:-:S03]  /*0660*/  IMAD.MOV R4, RZ, RZ, -R4 ;  /* 0x000000ffff047224 */ /* 0x000fc600078e0a04 */
[----:B------:R-:W-:Y:S01]  /*0670*/  LEA.HI.SX32 R5, R5, -R8, 0x19 ;  /* 0x8000000805057211 */ /* 0x000fe200078fcaff */
[----:B------:R-:W-:Y:S01]  /*0680*/  IMAD R6, R6, R4, R7 ;  /* 0x0000000406067224 */ /* 0x000fe200078e0207 */
[----:B------:R-:W-:Y:S02]  /*0690*/  STL [R1+0x184], RZ ;  /* 0x000184ff01007387 */ /* 0x000fe40000100800 */
[----:B------:R-:W-:Y:S02]  /*06a0*/  VIMNMX R13, PT, PT, R5, 0x8, PT ;  /* 0x00000008050d7848 */ /* 0x000fe40003fe0100 */
[----:B------:R-:W-:Y:S01]  /*06b0*/  IABS R11, R6 ;  /* 0x00000006000b7213 */ /* 0x000fe20000000000 */
[----:B------:R-:W-:Y:S01]  /*06c0*/  STL [R1+0x188], RZ ;  /* 0x000188ff01007387 */ /* 0x000fe20000100800 */
[----:B------:R-:W-:-:S03]  /*06d0*/  IABS R9, R13 ;  /* 0x0000000d00097213 */ /* 0x000fc60000000000 */
[----:B------:R-:W-:Y:S01]  /*06e0*/  STL [R1+0x18c], RZ ;  /* 0x00018cff01007387 */ /* 0x000fe20000100800 */
[----:B------:R-:W1:Y:S03]  /*06f0*/  I2F.RP R0, R9 ;  /* 0x0000000900007306 */ /* 0x000e660000209400 */
        /* <DEDUP_REMOVED lines=9> */
[----:B------:R-:W-:Y:S04]  /*0790*/  STL [R1+0x28c], RZ ;  /* 0x00028cff01007387 */ /* 0x000fe80000100800 */
[----:B------:R-:W-:Y:S01]  /*07a0*/  STL [R1+0x200], RZ ;  /* 0x000200ff01007387 */ /* 0x000fe20000100800 */
[----:B------:R-:W1:Y:S03]  /*07b0*/  F2I.FTZ.U32.TRUNC.NTZ R5, R5 ;  /* 0x0000000500057305 */ /* 0x000e66000021f000 */
[----:B------:R-:W-:Y:S04]  /*07c0*/  STL [R1+0x204], RZ ;  /* 0x000204ff01007387 */ /* 0x000fe80000100800 */
[----:B------:R-:W-:Y:S04]  /*07d0*/  STL [R1+0x208], RZ ;  /* 0x000208ff01007387 */ /* 0x000fe80000100800 */
[----:B------:R-:W-:Y:S01]  /*07e0*/  STL [R1+0x20c], RZ ;  /* 0x00020cff01007387 */ /* 0x000fe20000100800 */
[----:B-1----:R-:W-:-:S03]  /*07f0*/  IMAD.MOV R10, RZ, RZ, -R5 ;  /* 0x000000ffff0a7224 */ /* 0x002fc600078e0a05 */
[----:B------:R-:W-:Y:S01]  /*0800*/  STL [R1+0x290], RZ ;  /* 0x000290ff01007387 */ /* 0x000fe20000100800 */
[----:B------:R-:W-:Y:S01]  /*0810*/  IMAD.MOV.U32 R4, RZ, RZ, R10 ;  /* 0x000000ffff047224 */ /* 0x000fe200078e000a */
[----:B------:R-:W-:Y:S02]  /*0820*/  IABS R10, R13 ;  /* 0x0000000d000a7213 */ /* 0x000fe40000000000 */
[----:B------:R-:W-:Y:S01]  /*0830*/  STL [R1+0x294], RZ ;  /* 0x000294ff01007387 */ /* 0x000fe20000100800 */
[----:B------:R-:W-:Y:S02]  /*0840*/  IMAD R7, R4, R9, RZ ;  /* 0x0000000904077224 */ /* 0x000fe400078e02ff */
[----:B------:R-:W-:Y:S01]  /*0850*/  IMAD.MOV.U32 R4, RZ, RZ, RZ ;  /* 0x000000ffff047224 */ /* 0x000fe200078e00ff */
[----:B------:R-:W-:Y:S03]  /*0860*/  STL [R1+0x298], RZ ;  /* 0x000298ff01007387 */ /* 0x000fe60000100800 */
[----:B------:R-:W-:Y:S01]  /*0870*/  IMAD.HI.U32 R4, R5, R7, R4 ;  /* 0x0000000705047227 */ /* 0x000fe200078e0004 */
[----:B------:R-:W-:Y:S03]  /*0880*/  STL [R1+0x29c], RZ ;  /* 0x00029cff01007387 */ /* 0x000fe60000100800 */
[----:B------:R-:W-:Y:S01]  /*0890*/  IMAD.MOV R5, RZ, RZ, -R10 ;  /* 0x000000ffff057224 */ /* 0x000fe200078e0a0a */
[----:B------:R-:W-:Y:S01]  /*08a0*/  STL [R1+0x360], RZ ;  /* 0x000360ff01007387 */ /* 0x000fe20000100800 */
[----:B------:R-:W-:-:S03]  /*08b0*/  IMAD.HI.U32 R0, R4, R11, RZ ;  /* 0x0000000b04007227 */ /* 0x000fc600078e00ff */
[----:B------:R-:W-:Y:S01]  /*08c0*/  STL [R1+0x364], RZ ;  /* 0x000364ff01007387 */ /* 0x000fe20000100800 */
[----:B------:R-:W-:Y:S01]  /*08d0*/  IMAD R4, R0, R5, R11 ;  /* 0x0000000500047224 */ /* 0x000fe200078e020b */
[----:B------:R-:W-:Y:S02]  /*08e0*/  CS2R R10, SRZ ;  /* 0x00000000000a7805 */ /* 0x000fe4000001ff00 */
[----:B------:R-:W-:Y:S02]  /*08f0*/  STL [R1+0x368], RZ ;  /* 0x000368ff01007387 */ /* 0x000fe40000100800 */
[----:B------:R-:W-:Y:S02]  /*0900*/  ISETP.GT.U32.AND P1, PT, R9, R4, PT ;  /* 0x000000040900720c */ /* 0x000fe40003f24070 */
[----:B------:R-:W-:Y:S04]  /*0910*/  STL [R1+0x36c], RZ ;  /* 0x00036cff01007387 */ /* 0x000fe80000100800 */
[----:B------:R-:W-:Y:S04]  /*0920*/  STL [R1+0x3f0], RZ ;  /* 0x0003f0ff01007387 */ /* 0x000fe80000100800 */
[----:B------:R-:W-:Y:S03]  /*0930*/  STL [R1+0x3f4], RZ ;  /* 0x0003f4ff01007387 */ /* 0x000fe60000100800 */
        /* <DEDUP_REMOVED lines=8> */
[----:B------:R-:W-:Y:S02]  /*09c0*/  ISETP.GE.AND P2, PT, R4, RZ, PT ;  /* 0x000000ff0400720c */ /* 0x000fe40003f46270 */
[----:B------:R-:W-:Y:S01]  /*09d0*/  CS2R R4, SRZ ;  /* 0x0000000000047805 */ /* 0x000fe2000001ff00 */
[----:B------:R-:W-:Y:S04]  /*09e0*/  STL [R1+0x414], RZ ;  /* 0x000414ff01007387 */ /* 0x000fe80000100800 */
[----:B------:R-:W-:Y:S01]  /*09f0*/  @P0 VIADD R0, R0, 0x1 ;  /* 0x0000000100000836 */ /* 0x000fe20000000000 */
[----:B------:R-:W-:Y:S04]  /*0a00*/  STL [R1+0x418], RZ ;  /* 0x000418ff01007387 */ /* 0x000fe80000100800 */
[----:B------:R-:W-:Y:S01]  /*0a10*/  STL [R1+0x41c], RZ ;  /* 0x00041cff01007387 */ /* 0x000fe20000100800 */
[----:B------:R-:W-:Y:S01]  /*0a20*/  @!P2 IMAD.MOV R0, RZ, RZ, -R0 ;  /* 0x000000ffff00a224 */ /* 0x000fe200078e0a00 */
[----:B------:R-:W-:-:S02]  /*0a30*/  @!P1 LOP3.LUT R0, RZ, R13, RZ, 0x33, !PT ;  /* 0x0000000dff009212 */ /* 0x000fc400078e33ff */
[----:B------:R-:W-:Y:S03]  /*0a40*/  STL [R1+0x420], RZ ;  /* 0x000420ff01007387 */ /* 0x000fe60000100800 */
[----:B------:R-:W-:Y:S01]  /*0a50*/  IMAD.MOV R48, RZ, RZ, -R0 ;  /* 0x000000ffff307224 */ /* 0x000fe200078e0a00 */
[----:B------:R-:W-:Y:S01]  /*0a60*/  STL [R1+0x424], RZ ;  /* 0x000424ff01007387 */ /* 0x000fe20000100800 */
[----:B------:R-:W-:Y:S02]  /*0a70*/  IMAD.SHL.U32 R0, R0, 0x40, RZ ;  /* 0x0000004000007824 */ /* 0x000fe400078e00ff */
[----:B------:R-:W-:Y:S01]  /*0a80*/  IMAD R48, R13, R48, R6 ;  /* 0x000000300d307224 */ /* 0x000fe200078e0206 */
[----:B------:R-:W-:Y:S01]  /*0a90*/  STL [R1+0x428], RZ ;  /* 0x000428ff01007387 */ /* 0x000fe20000100800 */
[C---:B------:R-:W-:Y:S01]  /*0aa0*/  VIADD R3, R0.reuse, 0x1 ;  /* 0x0000000100037836 */ /* 0x040fe20000000000 */
[----:B------:R-:W-:Y:S01]  /*0ab0*/  CS2R R12, SRZ ;  /* 0x00000000000c7805 */ /* 0x000fe2000001ff00 */
[C---:B------:R-:W-:Y:S01]  /*0ac0*/  VIADD R50, R0.reuse, 0x2 ;  /* 0x0000000200327836 */ /* 0x040fe20000000000 */
[----:B------:R-:W-:Y:S01]  /*0ad0*/  STL [R1+0x42c], RZ ;  /* 0x00042cff01007387 */ /* 0x000fe20000100800 */
[----:B------:R-:W-:Y:S01]  /*0ae0*/  VIADD R49, R0, 0x3 ;  /* 0x0000000300317836 */ /* 0x000fe20000000000 */
[----:B------:R-:W-:Y:S01]  /*0af0*/  CS2R R6, SRZ ;  /* 0x0000000000067805 */ /* 0x000fe2000001ff00 */
[----:B------:R-:W-:Y:S01]  /*0b00*/  IMAD.IADD R48, R8, 0x1, R48 ;  /* 0x0000000108307824 */ /* 0x000fe200078e0230 */
[----:B------:R-:W-:Y:S01]  /*0b10*/  STL [R1+0x430], RZ ;  /* 0x000430ff01007387 */ /* 0x000fe20000100800 */
[C---:B------:R-:W-:Y:S01]  /*0b20*/  VIADD R61, R0.reuse, 0x32 ;  /* 0x00000032003d7836 */ /* 0x040fe20000000000 */
[----:B------:R-:W-:Y:S01]  /*0b30*/  CS2R R8, SRZ ;  /* 0x0000000000087805 */ /* 0x000fe2000001ff00 */
[C---:B------:R-:W-:Y:S01]  /*0b40*/  VIADD R60, R0.reuse, 0x36 ;  /* 0x00000036003c7836 */ /* 0x040fe20000000000 */
[----:B------:R-:W-:Y:S01]  /*0b50*/  STL [R1+0x434], RZ ;  /* 0x000434ff01007387 */ /* 0x000fe20000100800 */
[----:B------:R-:W-:-:S02]  /*0b60*/  VIADD R55, R0, 0x37 ;  /* 0x0000003700377836 */ /* 0x000fc40000000000 */
[C---:B------:R-:W-:Y:S01]  /*0b70*/  VIADD R54, R0.reuse, 0x38 ;  /* 0x0000003800367836 */ /* 0x040fe20000000000 */
[----:B------:R-:W-:Y:S01]  /*0b80*/  STL [R1+0x438], RZ ;  /* 0x000438ff01007387 */ /* 0x000fe20000100800 */
[C---:B------:R-:W-:Y:S02]  /*0b90*/  VIADD R53, R0.reuse, 0x39 ;  /* 0x0000003900357836 */ /* 0x040fe40000000000 */
[C---:B------:R-:W-:Y:S01]  /*0ba0*/  VIADD R52, R0.reuse, 0x3a ;  /* 0x0000003a00347836 */ /* 0x040fe20000000000 */
[----:B------:R-:W-:Y:S01]  /*0bb0*/  STL [R1+0x43c], RZ ;  /* 0x00043cff01007387 */ /* 0x000fe20000100800 */
[----:B------:R-:W-:-:S03]  /*0bc0*/  VIADD R51, R0, 0x3b ;  /* 0x0000003b00337836 */ /* 0x000fc60000000000 */
[----:B------:R-:W-:Y:S04]  /*0bd0*/  STL [R1+0x440], RZ ;  /* 0x000440ff01007387 */ /* 0x000fe80000100800 */
[----:B------:R-:W-:Y:S04]  /*0be0*/  STL [R1+0x444], RZ ;  /* 0x000444ff01007387 */ /* 0x000fe80000100800 */
[----:B------:R-:W-:Y:S04]  /*0bf0*/  STL [R1+0x448], RZ ;  /* 0x000448ff01007387 */ /* 0x000fe80000100800 */
[----:B------:R-:W-:Y:S04]  /*0c00*/  STL [R1+0x44c], RZ ;  /* 0x00044cff01007387 */ /* 0x000fe80000100800 */
[----:B------:R-:W-:Y:S04]  /*0c10*/  STL [R1+0x450], RZ ;  /* 0x000450ff01007387 */ /* 0x000fe80000100800 */
[----:B------:R-:W-:Y:S04]  /*0c20*/  STL [R1+0x454], RZ ;  /* 0x000454ff01007387 */ /* 0x000fe80000100800 */
[----:B------:R-:W-:Y:S04]  /*0c30*/  STL [R1+0x458], RZ ;  /* 0x000458ff01007387 */ /* 0x000fe80000100800 */
[----:B------:R-:W-:Y:S04]  /*0c40*/  STL [R1+0x45c], RZ ;  /* 0x00045cff01007387 */ /* 0x000fe80000100800 */
[----:B------:R-:W-:Y:S04]  /*0c50*/  STL [R1+0x408], R0 ;  /* 0x0004080001007387 */ /* 0x000fe80000100800 */
[----:B------:R1:W-:Y:S04]  /*0c60*/  STL [R1+0x168], R3 ;  /* 0x0001680301007387 */ /* 0x0003e80000100800 */
[----:B------:R2:W-:Y:S04]  /*0c70*/  STL [R1+0x164], R50 ;  /* 0x0001643201007387 */ /* 0x0005e80000100800 */
[----:B------:R3:W-:Y:S01]  /*0c80*/  STL [R1+0x160], R49 ;  /* 0x0001603101007387 */ /* 0x0007e20000100800 */
[----:B-1----:R-:W-:-:S02]  /*0c90*/  VIADD R3, R0, 0x4 ;  /* 0x0000000400037836 */ /* 0x002fc40000000000 */
[----:B--2---:R-:W-:-:S03]  /*0ca0*/  VIADD R50, R0, 0x5 ;  /* 0x0000000500327836 */ /* 0x004fc60000000000 */
[----:B------:R1:W-:Y:S01]  /*0cb0*/  STL [R1+0x15c], R3 ;  /* 0x00015c0301007387 */ /* 0x0003e20000100800 */
[----:B---3--:R-:W-:-:S03]  /*0cc0*/  VIADD R49, R0, 0x6 ;  /* 0x0000000600317836 */ /* 0x008fc60000000000 */
[----:B------:R2:W-:Y:S04]  /*0cd0*/  STL [R1+0x158], R50 ;  /* 0x0001583201007387 */ /* 0x0005e80000100800 */
[----:B------:R3:W-:Y:S01]  /*0ce0*/  STL [R1+0x154], R49 ;  /* 0x0001543101007387 */ /* 0x0007e20000100800 */
[C---:B-1----:R-:W-:Y:S02]  /*0cf0*/  VIADD R3, R0.reuse, 0x7 ;  /* 0x0000000700037836 */ /* 0x042fe40000000000 */
        /* <DEDUP_REMOVED lines=92> */
[----:B---3--:R-:W-:Y:S02]  /*12c0*/  VIADD R49, R0, 0x3d ;  /* 0x0000003d00317836 */ /* 0x008fe40000000000 */
[----:B-1----:R-:W-:Y:S02]  /*12d0*/  IMAD R3, R48, 0x80, R2 ;  /* 0x0000008030037824 */ /* 0x002fe400078e0202 */
[C---:B------:R-:W-:Y:S02]  /*12e0*/  VIADD R48, R0.reuse, 0x3e ;  /* 0x0000003e00307836 */ /* 0x040fe40000000000 */
[----:B------:R-:W-:Y:S01]  /*12f0*/  VIADD R2, R3, 0x20 ;  /* 0x0000002003027836 */ /* 0x000fe20000000000 */
[----:B------:R-:W-:Y:S01]  /*1300*/  STL [R1+0x5c8], R3 ;  /* 0x0005c80301007387 */ /* 0x000fe20000100800 */
[----:B------:R-:W-:-:S03]  /*1310*/  VIADD R0, R0, 0x3f ;  /* 0x0000003f00007836 */ /* 0x000fc60000000000 */
[----:B------:R1:W-:Y:S02]  /*1320*/  STL [R1+0xa80], R2 ;  /* 0x000a800201007387 */ /* 0x0003e40000100800 */
[C---:B-1----:R-:W-:Y:S02]  /*1330*/  VIADD R2, R3.reuse, 0x40 ;  /* 0x0000004003027836 */ /* 0x042fe40000000000 */
[----:B------:R-:W-:-:S03]  /*1340*/  VIADD R3, R3, 0x60 ;  /* 0x0000006003037836 */ /* 0x000fc60000000000 */
[----:B------:R1:W-:Y:S04]  /*1350*/  STL [R1+0x954], R2 ;  /* 0x0009540201007387 */ /* 0x0003e80000100800 */
[----:B-1----:R1:W5:Y:S04]  /*1360*/  LDL.LU R2, [R1+0xbdc] ;  /* 0x000bdc0001027983 */ /* 0x0023680000300800 */
[----:B------:R2:W-:Y:S04]  /*1370*/  STL [R1+0x920], R3 ;  /* 0x0009200301007387 */ /* 0x0005e80000100800 */
[----:B--2---:R1:W5:Y:S01]  /*1380*/  LDL.LU R3, [R1+0xbd8] ;  /* 0x000bd80001037983 */ /* 0x0043620000300800 */
[----:B0-----:R-:W-:Y:S05]  /*1390*/  BRA.U !UP0, `(.L_x_0) ;  /* 0x000001b108e07547 */ /* 0x001fea000b800000 */
[----:B------:R-:W2:Y:S01]  /*13a0*/  LDL.LU R43, [R1+0x7c] ;  /* 0x00007c00012b7983 */ /* 0x000ea20000300800 */
[----:B-----5:R-:W-:Y:S01]  /*13b0*/  IABS R59, R3 ;  /* 0x00000003003b7213 */ /* 0x020fe20000000000 */
[----:B------:R-:W-:Y:S01]  /*13c0*/  IMAD.MOV.U32 R46, RZ, RZ, RZ ;  /* 0x000000ffff2e7224 */ /* 0x000fe200078e00ff */
[----:B------:R-:W-:Y:S01]  /*13d0*/  IABS R7, R48 ;  /* 0x0000003000077213 */ /* 0x000fe20000000000 */
[----:B------:R-:W3:Y:S01]  /*13e0*/  LDL.LU R15, [R1+0x70] ;  /* 0x00007000010f7983 */ /* 0x000ee20000300800 */
[----:B------:R-:W-:Y:S01]  /*13f0*/  IABS R6, R49 ;  /* 0x0000003100067213 */ /* 0x000fe20000000000 */
[----:B------:R-:W0:Y:S02]  /*1400*/  LDCU UR6, c[0x0][0x3ac] ;  /* 0x00007580ff0677ac */ /* 0x000e240008000800 */
[----:B------:R-:W4:Y:S01]  /*1410*/  LDL.LU R57, [R1+0xd4] ;  /* 0x0000d40001397983 */ /* 0x000f220000300800 */
[----:B------:R-:W-:Y:S01]  /*1420*/  IABS R9, R51 ;  /* 0x0000003300097213 */ /* 0x000fe20000000000 */
[----:B------:R-:W1:Y:S02]  /*1430*/  LDCU.64 UR8, c[0x0][0x388] ;  /* 0x00007100ff0877ac */ /* 0x000e640008000a00 */
[----:B------:R-:W2:Y:S01]  /*1440*/  LDL.LU R25, [R1+0x38] ;  /* 0x0000380001197983 */ /* 0x000ea20000300800 */
[----:B------:R-:W-:Y:S01]  /*1450*/  ISETP.GE.AND P6, PT, R48, RZ, PT ;  /* 0x000000ff3000720c */ /* 0x000fe20003fc6270 */
[----:B------:R-:W0:Y:S02]  /*1460*/  LDCU UR7, c[0x0][0x3b0] ;  /* 0x00007600ff0777ac */ /* 0x000e240008000800 */
[----:B------:R-:W2:Y:S01]  /*1470*/  LDL.LU R14, [R1+0x54] ;  /* 0x00005400010e7983 */ /* 0x000ea20000300800 */
[----:B------:R-:W-:Y:S01]  /*1480*/  ISETP.GE.AND P5, PT, R49, RZ, PT ;  /* 0x000000ff3100720c */ /* 0x000fe20003fa6270 */
[----:B------:R-:W0:Y:S02]  /*1490*/  LDCU UR10, c[0x0][0x3a4] ;  /* 0x00007480ff0a77ac */ /* 0x000e240008000800 */
[----:B------:R-:W2:Y:S04]  /*14a0*/  LDL.LU R26, [R1+0x30] ;  /* 0x00003000011a7983 */ /* 0x000ea80000300800 */
        /* <DEDUP_REMOVED lines=20> */
[----:B------:R-:W3:Y:S01]  /*15f0*/  LDL.LU R30, [R1+0x14] ;  /* 0x00001400011e7983 */ /* 0x000ee20000300800 */
[----:B------:R-:W0:Y:S01]  /*1600*/  I2F.RP R4, R59 ;  /* 0x0000003b00047306 */ /* 0x000e220000209400 */
[----:B------:R-:W-:-:S02]  /*1610*/  ISETP.GE.AND P4, PT, R50, RZ, PT ;  /* 0x000000ff3200720c */ /* 0x000fc40003f86270 */
[----:B------:R0:W-:Y:S05]  /*1620*/  STL [R1+0xc1c], R3 ;  /* 0x000c1c0301007387 */ /* 0x0001ea0000100800 */
[----:B0-----:R-:W0:Y:S02]  /*1630*/  MUFU.RCP R4, R4 ;  /* 0x0000000400047308 */ /* 0x001e240000001000 */
[----:B0-----:R-:W-:-:S06]  /*1640*/  VIADD R4, R4, 0xffffffe ;  /* 0x0ffffffe04047836 */ /* 0x001fcc0000000000 */
[----:B------:R-:W0:Y:S02]  /*1650*/  F2I.FTZ.U32.TRUNC.NTZ R47, R4 ;  /* 0x00000004002f7305 */ /* 0x000e24000021f000 */
[----:B0-----:R-:W-:-:S04]  /*1660*/  IMAD.MOV R4, RZ, RZ, -R47 ;  /* 0x000000ffff047224 */ /* 0x001fc800078e0a2f */
[----:B------:R-:W-:Y:S01]  /*1670*/  IMAD R5, R4, R59, RZ ;  /* 0x0000003b04057224 */ /* 0x000fe200078e02ff */
[----:B------:R-:W-:-:S03]  /*1680*/  IABS R4, R0 ;  /* 0x0000000000047213 */ /* 0x000fc60000000000 */
[----:B------:R-:W-:-:S06]  /*1690*/  IMAD.HI.U32 R46, R47, R5, R46 ;  /* 0x000000052f2e7227 */ /* 0x000fcc00078e002e */
[----:B------:R-:W-:-:S04]  /*16a0*/  IMAD.HI.U32 R5, R46, R4, RZ ;  /* 0x000000042e057227 */ /* 0x000fc800078e00ff */
[----:B------:R-:W-:Y:S02]  /*16b0*/  IMAD.MOV R5, RZ, RZ, -R5 ;  /* 0x000000ffff057224 */ /* 0x000fe400078e0a05 */
[----:B------:R-:W-:-:S04]  /*16c0*/  IMAD.HI.U32 R8, R46, R6, RZ ;  /* 0x000000062e087227 */ /* 0x000fc800078e00ff */
[----:B------:R-:W-:Y:S02]  /*16d0*/  IMAD R4, R59, R5, R4 ;  /* 0x000000053b047224 */ /* 0x000fe400078e0204 */
[----:B------:R-:W-:-:S03]  /*16e0*/  IMAD.HI.U32 R5, R46, R7, RZ ;  /* 0x000000072e057227 */ /* 0x000fc600078e00ff */
[C---:B------:R-:W-:Y:S01]  /*16f0*/  ISETP.GT.U32.AND P0, PT, R59.reuse, R4, PT ;  /* 0x000000043b00720c */ /* 0x040fe20003f04070 */
[----:B------:R-:W-:Y:S02]  /*1700*/  IMAD.MOV R5, RZ, RZ, -R5 ;  /* 0x000000ffff057224 */ /* 0x000fe400078e0a05 */
[----:B------:R-:W-:Y:S02]  /*1710*/  IMAD.MOV R8, RZ, RZ, -R8 ;  /* 0x000000ffff087224 */ /* 0x000fe400078e0a08 */
[C---:B------:R-:W-:Y:S01]  /*1720*/  IMAD R7, R59.reuse, R5, R7 ;  /* 0x000000053b077224 */ /* 0x040fe200078e0207 */
[----:B------:R-:W-:Y:S01]  /*1730*/  IABS R5, R50 ;  /* 0x0000003200057213 */ /* 0x000fe20000000000 */
[----:B------:R-:W-:-:S03]  /*1740*/  IMAD R6, R59, R8, R6 ;  /* 0x000000083b067224 */ /* 0x000fc600078e0206 */
[C---:B------:R-:W-:Y:S01]  /*1750*/  ISETP.GT.U32.AND P3, PT, R59.reuse, R7, PT ;  /* 0x000000073b00720c */ /* 0x040fe20003f64070 */
[----:B------:R-:W-:Y:S01]  /*1760*/  IMAD.HI.U32 R8, R46, R5, RZ ;  /* 0x000000052e087227 */ /* 0x000fe200078e00ff */
[----:B------:R-:W-:-:S03]  /*1770*/  ISETP.GT.U32.AND P2, PT, R59, R6, PT ;  /* 0x000000063b00720c */ /* 0x000fc60003f44070 */
[----:B------:R-:W-:Y:S01]  /*1780*/  @!P0 IMAD.IADD R4, R4, 0x1, -R59 ;  /* 0x0000000104048824 */ /* 0x000fe200078e0a3b */
[----:B------:R-:W-:Y:S01]  /*1790*/  ISETP.GE.AND P0, PT, R0, RZ, PT ;  /* 0x000000ff0000720c */ /* 0x000fe20003f06270 */
[----:B------:R-:W-:Y:S01]  /*17a0*/  IMAD.MOV R0, RZ, RZ, -R8 ;  /* 0x000000ffff007224 */ /* 0x000fe200078e0a08 */
[----:B------:R-:W-:Y:S02]  /*17b0*/  IABS R8, R52 ;  /* 0x0000003400087213 */ /* 0x000fe40000000000 */
[C---:B------:R-:W-:Y:S01]  /*17c0*/  ISETP.GT.U32.AND P1, PT, R59.reuse, R4, PT ;  /* 0x000000043b00720c */ /* 0x040fe20003f24070 */
[----:B------:R-:W-:Y:S02]  /*17d0*/  IMAD R0, R59, R0, R5 ;  /* 0x000000003b007224 */ /* 0x000fe400078e0205 */
[--C-:B------:R-:W-:Y:S02]  /*17e0*/  @!P3 IMAD.IADD R7, R7, 0x1, -R59.reuse ;  /* 0x000000010707b824 */ /* 0x100fe400078e0a3b */
[----:B------:R-:W-:-:S02]  /*17f0*/  @!P2 IMAD.IADD R6, R6, 0x1, -R59 ;  /* 0x000000010606a824 */ /* 0x000fc400078e0a3b */
[----:B------:R-:W-:Y:S01]  /*1800*/  IMAD.MOV.U32 R5, RZ, RZ, R9 ;  /* 0x000000ffff057224 */ /* 0x000fe200078e0009 */
[C---:B------:R-:W-:Y:S02]  /*1810*/  ISETP.GT.U32.AND P3, PT, R59.reuse, R7, PT ;  /* 0x000000073b00720c */ /* 0x040fe40003f64070 */
[----:B------:R-:W-:Y:S01]  /*1820*/  ISETP.GT.U32.AND P2, PT, R59, R6, PT ;  /* 0x000000063b00720c */ /* 0x000fe20003f44070 */
[----:B------:R-:W-:-:S04]  /*1830*/  IMAD.HI.U32 R9, R46, R5, RZ ;  /* 0x000000052e097227 */ /* 0x000fc800078e00ff */
[----:B------:R-:W-:Y:S01]  /*1840*/  @!P1 IMAD.IADD R4, R4, 0x1, -R59 ;  /* 0x0000000104049824 */ /* 0x000fe200078e0a3b */
[----:B------:R-:W-:Y:S01]  /*1850*/  ISETP.GT.U32.AND P1, PT, R59, R0, PT ;  /* 0x000000003b00720c */ /* 0x000fe20003f24070 */
[----:B------:R-:W-:Y:S02]  /*1860*/  IMAD.MOV R9, RZ, RZ, -R9 ;  /* 0x000000ffff097224 */ /* 0x000fe400078e0a09 */
[----:B------:R-:W-:Y:S02]  /*1870*/  IMAD.MOV.U32 R28, RZ, RZ, R4 ;  /* 0x000000ffff1c7224 */ /* 0x000fe400078e0004 */
[----:B------:R-:W-:Y:S01]  /*1880*/  @!P3 IMAD.IADD R7, R7, 0x1, -R59 ;  /* 0x000000010707b824 */ /* 0x000fe200078e0a3b */
[----:B------:R-:W-:Y:S01]  /*1890*/  ISETP.GE.AND P3, PT, R52, RZ, PT ;  /* 0x000000ff3400720c */ /* 0x000fe20003f66270 */
[----:B------:R-:W-:Y:S01]  /*18a0*/  @!P0 IMAD.MOV R28, RZ, RZ, -R28 ;  /* 0x000000ffff1c8224 */ /* 0x000fe200078e0a1c */
[----:B------:R-:W-:Y:S01]  /*18b0*/  ISETP.GE.AND P0, PT, R51, RZ, PT ;  /* 0x000000ff3300720c */ /* 0x000fe20003f06270 */
[----:B------:R-:W-:-:S03]  /*18c0*/  IMAD.HI.U32 R4, R46, R8, RZ ;  /* 0x000000082e047227 */ /* 0x000fc600078e00ff */
[----:B------:R0:W-:Y:S01]  /*18d0*/  STL [R1+0x20], R28 ;  /* 0x0000201c01007387 */ /* 0x0001e20000100800 */
[--C-:B------:R-:W-:Y:S02]  /*18e0*/  @!P1 IMAD.IADD R0, R0, 0x1, -R59.reuse ;  /* 0x0000000100009824 */ /* 0x100fe400078e0a3b */
[----:B------:R-:W-:Y:S02]  /*18f0*/  @!P2 IMAD.IADD R6, R6, 0x1, -R59 ;  /* 0x000000010606a824 */ /* 0x000fe400078e0a3b */
[C---:B------:R-:W-:Y:S01]  /*1900*/  IMAD R5, R59.reuse, R9, R5 ;  /* 0x000000093b057224 */ /* 0x040fe200078e0205 */
[C---:B------:R-:W-:Y:S01]  /*1910*/  ISETP.GT.U32.AND P1, PT, R59.reuse, R0, PT ;  /* 0x000000003b00720c */ /* 0x040fe20003f24070 */
[----:B------:R-:W-:Y:S02]  /*1920*/  IMAD.MOV R4, RZ, RZ, -R4 ;  /* 0x000000ffff047224 */ /* 0x000fe400078e0a04 */
[----:B------:R-:W-:Y:S01]  /*1930*/  IMAD.MOV.U32 R3, RZ, RZ, R6 ;  /* 0x000000ffff037224 */ /* 0x000fe200078e0006 */
[C---:B------:R-:W-:Y:S01]  /*1940*/  ISETP.GT.U32.AND P2, PT, R59.reuse, R5, PT ;  /* 0x000000053b00720c */ /* 0x040fe20003f44070 */
[----:B0-----:R-:W-:Y:S01]  /*1950*/  IMAD.MOV.U32 R28, RZ, RZ, R7 ;  /* 0x000000ffff1c7224 */ /* 0x001fe200078e0007 */
[----:B------:R-:W-:Y:S01]  /*1960*/  IABS R6, R55 ;  /* 0x0000003700067213 */ /* 0x000fe20000000000 */
[----:B------:R-:W-:Y:S01]  /*1970*/  IMAD R4, R59, R4, R8 ;  /* 0x000000043b047224 */ /* 0x000fe200078e0208 */
[----:B------:R-:W-:Y:S01]  /*1980*/  IABS R8, R54 ;  /* 0x0000003600087213 */ /* 0x000fe20000000000 */
[----:B------:R-:W-:Y:S01]  /*1990*/  @!P6 IMAD.MOV R28, RZ, RZ, -R28 ;  /* 0x000000ffff1ce224 */ /* 0x000fe200078e0a1c */
[----:B------:R-:W-:Y:S01]  /*19a0*/  ISETP.GE.AND P6, PT, R53, RZ, PT ;  /* 0x000000ff3500720c */ /* 0x000fe20003fc6270 */
[----:B------:R-:W-:Y:S01]  /*19b0*/  @!P5 IMAD.MOV R3, RZ, RZ, -R3 ;  /* 0x000000ffff03d224 */ /* 0x000fe200078e0a03 */
[----:B------:R-:W-:Y:S01]  /*19c0*/  ISETP.GT.U32.AND P5, PT, R59, R4, PT ;  /* 0x000000043b00720c */ /* 0x000fe20003fa4070 */
[----:B------:R-:W-:Y:S01]  /*19d0*/  @!P1 IMAD.IADD R0, R0, 0x1, -R59 ;  /* 0x0000000100009824 */ /* 0x000fe200078e0a3b */
[----:B------:R-:W-:Y:S01]  /*19e0*/  STL [R1+0x10], R28 ;  /* 0x0000101c01007387 */ /* 0x000fe20000100800 */
[----:B------:R-:W-:Y:S01]  /*19f0*/  IMAD.HI.U32 R9, R46, R6, RZ ;  /* 0x000000062e097227 */ /* 0x000fe200078e00ff */
[----:B------:R-:W-:-:S02]  /*1a00*/  ISETP.GE.AND P1, PT, R54, RZ, PT ;  /* 0x000000ff3600720c */ /* 0x000fc40003f26270 */
[----:B------:R0:W-:Y:S01]  /*1a10*/  STL [R1+0xc], R3 ;  /* 0x00000c0301007387 */ /* 0x0001e20000100800 */
[----:B------:R-:W-:Y:S02]  /*1a20*/  @!P2 IMAD.IADD R5, R5, 0x1, -R59 ;  /* 0x000000010505a824 */ /* 0x000fe400078e0a3b */
[----:B------:R-:W-:-:S03]  /*1a30*/  IMAD.MOV R9, RZ, RZ, -R9 ;  /* 0x000000ffff097224 */ /* 0x000fc600078e0a09 */
[C---:B------:R-:W-:Y:S01]  /*1a40*/  ISETP.GT.U32.AND P2, PT, R59.reuse, R5, PT ;  /* 0x000000053b00720c */ /* 0x040fe20003f44070 */
[----:B------:R-:W-:Y:S02]  /*1a50*/  @!P5 IMAD.IADD R4, R4, 0x1, -R59 ;  /* 0x000000010404d824 */ /* 0x000fe400078e0a3b */
[C---:B------:R-:W-:Y:S02]  /*1a60*/  IMAD R6, R59.reuse, R9, R6 ;  /* 0x000000093b067224 */ /* 0x040fe400078e0206 */
[----:B0-----:R-:W-:Y:S01]  /*1a70*/  IMAD.MOV.U32 R3, RZ, RZ, R0 ;  /* 0x000000ffff037224 */ /* 0x001fe200078e0000 */
[----:B------:R-:W-:-:S03]  /*1a80*/  ISETP.GT.U32.AND P5, PT, R59, R4, PT ;  /* 0x000000043b00720c */ /* 0x000fc60003fa4070 */
[----:B------:R-:W-:-:S04]  /*1a90*/  @!P4 IMAD.MOV R3, RZ, RZ, -R3 ;  /* 0x000000ffff03c224 */ /* 0x000fc800078e0a03 */
[--C-:B------:R-:W-:Y:S01]  /*1aa0*/  @!P2 IMAD.IADD R5, R5, 0x1, -R59.reuse ;  /* 0x000000010505a824 */ /* 0x100fe200078e0a3b */
[----:B------:R0:W-:Y:S05]  /*1ab0*/  STL [R1+0x8], R3 ;  /* 0x0000080301007387 */ /* 0x0001ea0000100800 */
[----:B------:R-:W-:Y:S01]  /*1ac0*/  @!P5 IMAD.IADD R4, R4, 0x1, -R59 ;  /* 0x000000010404d824 */ /* 0x000fe200078e0a3b */
[----:B------:R-:W-:Y:S01]  /*1ad0*/  ISETP.GT.U32.AND P5, PT, R59, R6, PT ;  /* 0x000000063b00720c */ /* 0x000fe20003fa4070 */
[----:B0-----:R-:W-:-:S04]  /*1ae0*/  IMAD.MOV.U32 R3, RZ, RZ, R5 ;  /* 0x000000ffff037224 */ /* 0x001fc800078e0005 */
[----:B------:R-:W-:Y:S01]  /*1af0*/  @!P0 IMAD.MOV R3, RZ, RZ, -R3 ;  /* 0x000000ffff038224 */ /* 0x000fe200078e0a03 */
[----:B------:R-:W-:-:S07]  /*1b00*/  ISETP.GE.AND P0, PT, R55, RZ, PT ;  /* 0x000000ff3700720c */ /* 0x000fce0003f06270 */
[----:B------:R-:W-:Y:S01]  /*1b10*/  @!P5 IMAD.IADD R6, R6, 0x1, -R59 ;  /* 0x000000010606d824 */ /* 0x000fe200078e0a3b */
[----:B------:R0:W-:Y:S02]  /*1b20*/  STL [R1+0x4], R3 ;  /* 0x0000040301007387 */ /* 0x0001e40000100800 */
[----:B0-----:R-:W-:-:S04]  /*1b30*/  IMAD.MOV.U32 R3, RZ, RZ, R4 ;  /* 0x000000ffff037224 */ /* 0x001fc800078e0004 */
[----:B------:R-:W-:Y:S01]  /*1b40*/  @!P3 IMAD.MOV R3, RZ, RZ, -R3 ;  /* 0x000000ffff03b224 */ /* 0x000fe200078e0a03 */
[----:B------:R-:W-:-:S04]  /*1b50*/  ISETP.GT.U32.AND P3, PT, R59, R6, PT ;  /* 0x000000063b00720c */ /* 0x000fc80003f64070 */
[----:B------:R0:W-:Y:S09]  /*1b60*/  STL [R1], R3 ;  /* 0x0000000301007387 */ /* 0x0001f20000100800 */
[----:B------:R-:W-:-:S04]  /*1b70*/  @!P3 IMAD.IADD R6, R6, 0x1, -R59 ;  /* 0x000000010606b824 */ /* 0x000fc800078e0a3b */
[----:B------:R-:W-:Y:S01]  /*1b80*/  @!P0 IMAD.MOV R6, RZ, RZ, -R6 ;  /* 0x000000ffff068224 */ /* 0x000fe200078e0a06 */
[----:B--2---:R-:W-:Y:S01]  /*1b90*/  IABS R9, R31 ;  /* 0x0000001f00097213 */ /* 0x004fe20000000000 */
[----:B---3--:R-:W-:Y:S02]  /*1ba0*/  IMAD.MOV.U32 R35, RZ, RZ, R30 ;  /* 0x000000ffff237224 */ /* 0x008fe400078e001e */
[----:B------:R-:W-:Y:S01]  /*1bb0*/  IMAD.MOV.U32 R30, RZ, RZ, R61 ;  /* 0x000000ffff1e7224 */ /* 0x000fe200078e003d */
[----:B------:R-:W-:Y:S02]  /*1bc0*/  IABS R61, R53 ;  /* 0x00000035003d7213 */ /* 0x000fe40000000000 */
[----:B------:R-:W-:Y:S01]  /*1bd0*/  ISETP.GE.AND P3, PT, R35, RZ, PT ;  /* 0x000000ff2300720c */ /* 0x000fe20003f66270 */
[----:B------:R-:W-:Y:S02]  /*1be0*/  IMAD.MOV.U32 R29, RZ, RZ, R30 ;  /* 0x000000ffff1d7224 */ /* 0x000fe400078e001e */
[----:B------:R-:W-:-:S04]  /*1bf0*/  IMAD.HI.U32 R7, R46, R61, RZ ;  /* 0x0000003d2e077227 */ /* 0x000fc800078e00ff */
[----:B------:R-:W-:Y:S02]  /*1c00*/  IMAD.MOV R7, RZ, RZ, -R7 ;  /* 0x000000ffff077224 */ /* 0x000fe400078e0a07 */
[----:B------:R-:W-:Y:S02]  /*1c10*/  IMAD.MOV.U32 R30, RZ, RZ, R24 ;  /* 0x000000ffff1e7224 */ /* 0x000fe400078e0018 */
[C---:B------:R-:W-:Y:S01]  /*1c20*/  IMAD R61, R59.reuse, R7, R61 ;  /* 0x000000073b3d7224 */ /* 0x040fe200078e023d */
[----:B------:R-:W-:Y:S01]  /*1c30*/  IABS R7, R60 ;  /* 0x0000003c00077213 */ /* 0x000fe20000000000 */
[----:B------:R-:W-:Y:S01]  /*1c40*/  IMAD.MOV.U32 R24, RZ, RZ, R22 ;  /* 0x000000ffff187224 */ /* 0x000fe200078e0016 */
[----:B------:R-:W-:Y:S01]  /*1c50*/  IABS R4, R30 ;  /* 0x0000001e00047213 */ /* 0x000fe20000000000 */
[----:B------:R-:W-:Y:S01]  /*1c60*/  IMAD.MOV.U32 R22, RZ, RZ, R10 ;  /* 0x000000ffff167224 */ /* 0x000fe200078e000a */
[----:B------:R-:W-:Y:S01]  /*1c70*/  ISETP.GT.U32.AND P4, PT, R59, R61, PT ;  /* 0x0000003d3b00720c */ /* 0x000fe20003f84070 */
[----:B------:R-:W-:Y:S01]  /*1c80*/  IMAD.HI.U32 R10, R46, R8, RZ ;  /* 0x000000082e0a7227 */ /* 0x000fe200078e00ff */
[----:B------:R-:W-:-:S03]  /*1c90*/  ISETP.GE.AND P0, PT, R30, RZ, PT ;  /* 0x000000ff1e00720c */ /* 0x000fc60003f06270 */
[----:B------:R-:W-:Y:S02]  /*1ca0*/  IMAD.MOV R10, RZ, RZ, -R10 ;  /* 0x000000ffff0a7224 */ /* 0x000fe400078e0a0a */
[----:B------:R-:W-:Y:S02]  /*1cb0*/  IMAD.MOV.U32 R28, RZ, RZ, R24 ;  /* 0x000000ffff1c7224 */ /* 0x000fe400078e0018 */
[----:B------:R-:W-:Y:S01]  /*1cc0*/  IMAD R0, R59, R10, R8 ;  /* 0x0000000a3b007224 */ /* 0x000fe200078e0208 */
[----:B------:R-:W-:Y:S01]  /*1cd0*/  IABS R8, R35 ;  /* 0x0000002300087213 */ /* 0x000fe20000000000 */
[----:B------:R-:W-:-:S03]  /*1ce0*/  IMAD.HI.U32 R10, R46, R7, RZ ;  /* 0x000000072e0a7227 */ /* 0x000fc600078e00ff */
[----:B------:R-:W-:Y:S01]  /*1cf0*/  ISETP.GT.U32.AND P2, PT, R59, R0, PT ;  /* 0x000000003b00720c */ /* 0x000fe20003f44070 */
[----:B------:R-:W-:Y:S02]  /*1d00*/  @!P4 IMAD.IADD R61, R61, 0x1, -R59 ;  /* 0x000000013d3dc824 */ /* 0x000fe400078e0a3b */
[----:B------:R-:W-:Y:S02]  /*1d10*/  IMAD.MOV.U32 R24, RZ, RZ, R25 ;  /* 0x000000ffff187224 */ /* 0x000fe400078e0019 */
[----:B------:R-:W-:Y:S01]  /*1d20*/  IMAD.MOV.U32 R25, RZ, RZ, R27 ;  /* 0x000000ffff197224 */ /* 0x000fe200078e001b */
[----:B------:R-:W-:Y:S01]  /*1d30*/  ISETP.GT.U32.AND P4, PT, R59, R61, PT ;  /* 0x0000003d3b00720c */ /* 0x000fe20003f84070 */
[----:B------:R-:W-:Y:S02]  /*1d40*/  IMAD.MOV.U32 R27, RZ, RZ, R11 ;  /* 0x000000ffff1b7224 */ /* 0x000fe400078e000b */
[----:B------:R-:W-:Y:S02]  /*1d50*/  IMAD.MOV R11, RZ, RZ, -R10 ;  /* 0x000000ffff0b7224 */ /* 0x000fe400078e0a0a */
[----:B------:R-:W-:-:S04]  /*1d60*/  IMAD.HI.U32 R5, R46, R8, RZ ;  /* 0x000000082e057227 */ /* 0x000fc800078e00ff */
[----:B------:R-:W-:Y:S01]  /*1d70*/  IMAD R7, R59, R11, R7 ;  /* 0x0000000b3b077224 */ /* 0x000fe200078e0207 */
[----:B------:R-:W-:Y:S01]  /*1d80*/  IABS R11, R29 ;  /* 0x0000001d000b7213 */ /* 0x000fe20000000000 */
[----:B------:R-:W-:Y:S02]  /*1d90*/  IMAD.MOV R5, RZ, RZ, -R5 ;  /* 0x000000ffff057224 */ /* 0x000fe400078e0a05 */
[--C-:B------:R-:W-:Y:S01]  /*1da0*/  @!P4 IMAD.IADD R61, R61, 0x1, -R59.reuse ;  /* 0x000000013d3dc824 */ /* 0x100fe200078e0a3b */
[C---:B------:R-:W-:Y:S01]  /*1db0*/  ISETP.GT.U32.AND P4, PT, R59.reuse, R7, PT ;  /* 0x000000073b00720c */ /* 0x040fe20003f84070 */
[C---:B------:R-:W-:Y:S02]  /*1dc0*/  IMAD R8, R59.reuse, R5, R8 ;  /* 0x000000053b087224 */ /* 0x040fe400078e0208 */
[----:B------:R-:W-:Y:S01]  /*1dd0*/  @!P2 IMAD.IADD R0, R0, 0x1, -R59 ;  /* 0x000000010000a824 */ /* 0x000fe200078e0a3b */
[----:B------:R-:W-:Y:S01]  /*1de0*/  ISETP.GE.AND P2, PT, R60, RZ, PT ;  /* 0x000000ff3c00720c */ /* 0x000fe20003f46270 */
[----:B------:R-:W-:Y:S01]  /*1df0*/  @!P6 IMAD.MOV R61, RZ, RZ, -R61 ;  /* 0x000000ffff3de224 */ /* 0x000fe200078e0a3d */
[C---:B------:R-:W-:Y:S01]  /*1e00*/  ISETP.GT.U32.AND P6, PT, R59.reuse, R8, PT ;  /* 0x000000083b00720c */ /* 0x040fe20003fc4070 */
[----:B------:R-:W-:Y:S01]  /*1e10*/  IMAD.HI.U32 R10, R46, R9, RZ ;  /* 0x000000092e0a7227 */ /* 0x000fe200078e00ff */
[----:B------:R-:W-:-:S02]  /*1e20*/  ISETP.GT.U32.AND P5, PT, R59, R0, PT ;  /* 0x000000003b00720c */ /* 0x000fc40003fa4070 */
[----:B------:R-:W-:Y:S01]  /*1e30*/  STL [R1+0xbfc], R61 ;  /* 0x000bfc3d01007387 */ /* 0x000fe20000100800 */
[----:B------:R-:W-:Y:S02]  /*1e40*/  IMAD.MOV R10, RZ, RZ, -R10 ;  /* 0x000000ffff0a7224 */ /* 0x000fe400078e0a0a */
[----:B------:R-:W-:Y:S01]  /*1e50*/  @!P4 IMAD.IADD R7, R7, 0x1, -R59 ;  /* 0x000000010707c824 */ /* 0x000fe200078e0a3b */
[----:B------:R-:W-:Y:S01]  /*1e60*/  ISETP.GE.AND P4, PT, R31, RZ, PT ;  /* 0x000000ff1f00720c */ /* 0x000fe20003f86270 */
[C---:B------:R-:W-:Y:S02]  /*1e70*/  IMAD R9, R59.reuse, R10, R9 ;  /* 0x0000000a3b097224 */ /* 0x040fe400078e0209 */
[----:B------:R-:W-:Y:S02]  /*1e80*/  IMAD.MOV.U32 R10, RZ, RZ, R4 ;  /* 0x000000ffff0a7224 */ /* 0x000fe400078e0004 */
[----:B------:R-:W-:Y:S01]  /*1e90*/  @!P6 IMAD.IADD R8, R8, 0x1, -R59 ;  /* 0x000000010808e824 */ /* 0x000fe200078e0a3b */
[----:B------:R-:W-:Y:S01]  /*1ea0*/  ISETP.GT.U32.AND P6, PT, R59, R7, PT ;  /* 0x000000073b00720c */ /* 0x000fe20003fc4070 */
[----:B------:R-:W-:-:S04]  /*1eb0*/  IMAD.HI.U32 R5, R46, R10, RZ ;  /* 0x0000000a2e057227 */ /* 0x000fc800078e00ff */
[----:B------:R-:W-:Y:S01]  /*1ec0*/  @!P5 IMAD.IADD R0, R0, 0x1, -R59 ;  /* 0x000000010000d824 */ /* 0x000fe200078e0a3b */
[----:B------:R-:W-:Y:S01]  /*1ed0*/  ISETP.GT.U32.AND P5, PT, R59, R9, PT ;  /* 0x000000093b00720c */ /* 0x000fe20003fa4070 */
[----:B------:R-:W-:Y:S02]  /*1ee0*/  IMAD.MOV.U32 R31, RZ, RZ, R24 ;  /* 0x000000ffff1f7224 */ /* 0x000fe400078e0018 */
[----:B------:R-:W-:Y:S02]  /*1ef0*/  IMAD.MOV.U32 R24, RZ, RZ, R20 ;  /* 0x000000ffff187224 */ /* 0x000fe400078e0014 */
[----:B------:R-:W-:Y:S02]  /*1f00*/  IMAD.MOV R5, RZ, RZ, -R5 ;  /* 0x000000ffff057224 */ /* 0x000fe400078e0a05 */
[----:B------:R-:W-:Y:S02]  /*1f10*/  IMAD.MOV.U32 R20, RZ, RZ, R21 ;  /* 0x000000ffff147224 */ /* 0x000fe400078e0015 */
[----:B------:R-:W-:-:S02]  /*1f20*/  IMAD.MOV.U32 R21, RZ, RZ, R16 ;  /* 0x000000ffff157224 */ /* 0x000fc400078e0010 */
[----:B------:R-:W-:Y:S02]  /*1f30*/  IMAD.MOV.U32 R16, RZ, RZ, R17 ;  /* 0x000000ffff107224 */ /* 0x000fe400078e0011 */
[----:B------:R-:W-:Y:S01]  /*1f40*/  IMAD.MOV.U32 R17, RZ, RZ, R12 ;  /* 0x000000ffff117224 */ /* 0x000fe200078e000c */
[----:B------:R-:W-:Y:S01]  /*1f50*/  IABS R12, R28 ;  /* 0x0000001c000c7213 */ /* 0x000fe20000000000 */
[----:B------:R-:W-:Y:S02]  /*1f60*/  IMAD R10, R59, R5, R10 ;  /* 0x000000053b0a7224 */ /* 0x000fe400078e020a */
[----:B------:R-:W-:Y:S02]  /*1f70*/  @!P6 IMAD.IADD R7, R7, 0x1, -R59 ;  /* 0x000000010707e824 */ /* 0x000fe400078e0a3b */
[----:B------:R-:W-:Y:S01]  /*1f80*/  IMAD.MOV.U32 R60, RZ, RZ, R0 ;  /* 0x000000ffff3c7224 */ /* 0x000fe200078e0000 */
[----:B------:R-:W-:Y:S01]  /*1f90*/  ISETP.GT.U32.AND P6, PT, R59, R10, PT ;  /* 0x0000000a3b00720c */ /* 0x000fe20003fc4070 */
[----:B------:R-:W-:-:S04]  /*1fa0*/  IMAD.HI.U32 R0, R46, R12, RZ ;  /* 0x0000000c2e007227 */ /* 0x000fc800078e00ff */
[----:B------:R-:W-:Y:S01]  /*1fb0*/  @!P5 IMAD.IADD R9, R9, 0x1, -R59 ;  /* 0x000000010909d824 */ /* 0x000fe200078e0a3b */
[C---:B------:R-:W-:Y:S01]  /*1fc0*/  ISETP.GT.U32.AND P5, PT, R59.reuse, R8, PT ;  /* 0x000000083b00720c */ /* 0x040fe20003fa4070 */
[----:B------:R-:W-:Y:S02]  /*1fd0*/  IMAD.MOV R0, RZ, RZ, -R0 ;  /* 0x000000ffff007224 */ /* 0x000fe400078e0a00 */
[----:B------:R-:W-:Y:S01]  /*1fe0*/  @!P1 IMAD.MOV R60, RZ, RZ, -R60 ;  /* 0x000000ffff3c9224 */ /* 0x000fe200078e0a3c */
[----:B------:R-:W-:Y:S01]  /*1ff0*/  ISETP.GT.U32.AND P1, PT, R59, R9, PT ;  /* 0x000000093b00720c */ /* 0x000fe20003f24070 */
[----:B------:R-:W-:-:S03]  /*2000*/  IMAD.HI.U32 R4, R46, R11, RZ ;  /* 0x0000000b2e047227 */ /* 0x000fc600078e00ff */
[----:B------:R-:W-:Y:S01]  /*2010*/  STL [R1+0xc00], R60 ;  /* 0x000c003c01007387 */ /* 0x000fe20000100800 */
[C---:B------:R-:W-:Y:S02]  /*2020*/  IMAD R12, R59.reuse, R0, R12 ;  /* 0x000000003b0c7224 */ /* 0x040fe400078e020c */
[----:B------:R-:W-:Y:S01]  /*2030*/  IMAD.MOV R4, RZ, RZ, -R4 ;  /* 0x000000ffff047224 */ /* 0x000fe200078e0a04 */
[----:B------:R-:W-:Y:S01]  /*2040*/  STL [R1+0xc04], R6 ;  /* 0x000c040601007387 */ /* 0x000fe20000100800 */
[----:B------:R-:W-:Y:S01]  /*2050*/  @!P6 IMAD.IADD R10, R10, 0x1, -R59 ;  /* 0x000000010a0ae824 */ /* 0x000fe200078e0a3b */
[C---:B------:R-:W-:Y:S01]  /*2060*/  ISETP.GT.U32.AND P6, PT, R59.reuse, R12, PT ;  /* 0x0000000c3b00720c */ /* 0x040fe20003fc4070 */
[----:B------:R-:W-:Y:S02]  /*2070*/  IMAD.MOV.U32 R30, RZ, RZ, R24 ;  /* 0x000000ffff1e7224 */ /* 0x000fe400078e0018 */
[----:B------:R-:W-:Y:S02]  /*2080*/  IMAD.MOV.U32 R24, RZ, RZ, R21 ;  /* 0x000000ffff187224 */ /* 0x000fe400078e0015 */
[----:B------:R-:W-:-:S02]  /*2090*/  IMAD R11, R59, R4, R11 ;  /* 0x000000043b0b7224 */ /* 0x000fc400078e020b */
[----:B------:R-:W-:Y:S02]  /*20a0*/  IMAD.MOV.U32 R34, RZ, RZ, R31 ;  /* 0x000000ffff227224 */ /* 0x000fe400078e001f */
[----:B------:R-:W-:Y:S01]  /*20b0*/  IMAD.MOV.U32 R21, RZ, RZ, R14 ;  /* 0x000000ffff157224 */ /* 0x000fe200078e000e */
[----:B------:R-:W-:Y:S01]  /*20c0*/  IABS R14, R26 ;  /* 0x0000001a000e7213 */ /* 0x000fe20000000000 */
[----:B------:R-:W-:Y:S02]  /*20d0*/  IMAD.MOV.U32 R31, RZ, RZ, R20 ;  /* 0x000000ffff1f7224 */ /* 0x000fe400078e0014 */
[----:B------:R-:W-:Y:S02]  /*20e0*/  IMAD.MOV.U32 R20, RZ, RZ, R16 ;  /* 0x000000ffff147224 */ /* 0x000fe400078e0010 */
[--C-:B------:R-:W-:Y:S01]  /*20f0*/  @!P5 IMAD.IADD R8, R8, 0x1, -R59.reuse ;  /* 0x000000010808d824 */ /* 0x100fe200078e0a3b */
[----:B------:R-:W-:Y:S01]  /*2100*/  ISETP.GT.U32.AND P5, PT, R59, R11, PT ;  /* 0x0000000b3b00720c */ /* 0x000fe20003fa4070 */
[----:B------:R-:W-:Y:S01]  /*2110*/  @!P1 IMAD.IADD R9, R9, 0x1, -R59 ;  /* 0x0000000109099824 */ /* 0x000fe200078e0a3b */
[----:B------:R-:W-:Y:S01]  /*2120*/  ISETP.GE.AND P1, PT, R29, RZ, PT ;  /* 0x000000ff1d00720c */ /* 0x000fe20003f26270 */
[----:B------:R-:W-:-:S02]  /*2130*/  IMAD.MOV.U32 R29, RZ, RZ, R31 ;  /* 0x000000ffff1d7224 */ /* 0x000fc400078e001f */
[----:B------:R-:W-:Y:S01]  /*2140*/  @!P2 IMAD.MOV R7, RZ, RZ, -R7 ;  /* 0x000000ffff07a224 */ /* 0x000fe200078e0a07 */
[----:B------:R-:W-:Y:S01]  /*2150*/  ISETP.GT.U32.AND P2, PT, R59, R10, PT ;  /* 0x0000000a3b00720c */ /* 0x000fe20003f44070 */
[----:B------:R-:W-:Y:S02]  /*2160*/  IMAD.MOV.U32 R31, RZ, RZ, R20 ;  /* 0x000000ffff1f7224 */ /* 0x000fe400078e0014 */
[----:B------:R-:W-:Y:S01]  /*2170*/  IMAD.HI.U32 R4, R46, R14, RZ ;  /* 0x0000000e2e047227 */ /* 0x000fe200078e00ff */
[----:B------:R-:W-:Y:S03]  /*2180*/  STL [R1+0xc08], R7 ;  /* 0x000c080701007387 */ /* 0x000fe60000100800 */
[----:B------:R-:W-:Y:S02]  /*2190*/  IMAD.MOV.U32 R20, RZ, RZ, R21 ;  /* 0x000000ffff147224 */ /* 0x000fe400078e0015 */
[----:B------:R-:W-:-:S02]  /*21a0*/  IMAD.MOV.U32 R21, RZ, RZ, R22 ;  /* 0x000000ffff157224 */ /* 0x000fc400078e0016 */
[----:B------:R-:W-:Y:S01]  /*21b0*/  IMAD.MOV.U32 R22, RZ, RZ, R15 ;  /* 0x000000ffff167224 */ /* 0x000fe200078e000f */
[----:B------:R-:W-:Y:S01]  /*21c0*/  IABS R15, R27 ;  /* 0x0000001b000f7213 */ /* 0x000fe20000000000 */
[----:B------:R-:W-:Y:S02]  /*21d0*/  @!P6 IMAD.IADD R12, R12, 0x1, -R59 ;  /* 0x000000010c0ce824 */ /* 0x000fe400078e0a3b */
[----:B------:R-:W-:Y:S02]  /*21e0*/  IMAD.MOV R4, RZ, RZ, -R4 ;  /* 0x000000ffff047224 */ /* 0x000fe400078e0a04 */
[----:B------:R-:W-:Y:S01]  /*21f0*/  IMAD.MOV.U32 R16, RZ, RZ, R13 ;  /* 0x000000ffff107224 */ /* 0x000fe200078e000d */
[C---:B------:R-:W-:Y:S01]  /*2200*/  ISETP.GT.U32.AND P6, PT, R59.reuse, R12, PT ;  /* 0x0000000c3b00720c */ /* 0x040fe20003fc4070 */
[----:B------:R-:W-:Y:S01]  /*2210*/  IMAD R14, R59, R4, R14 ;  /* 0x000000043b0e7224 */ /* 0x000fe200078e020e */
[----:B------:R-:W-:Y:S01]  /*2220*/  IABS R13, R25 ;  /* 0x00000019000d7213 */ /* 0x000fe20000000000 */
[----:B------:R-:W-:-:S04]  /*2230*/  IMAD.HI.U32 R4, R46, R15, RZ ;  /* 0x0000000f2e047227 */ /* 0x000fc800078e00ff */
[--C-:B------:R-:W-:Y:S01]  /*2240*/  @!P5 IMAD.IADD R11, R11, 0x1, -R59.reuse ;  /* 0x000000010b0bd824 */ /* 0x100fe200078e0a3b */
[----:B------:R-:W-:Y:S01]  /*2250*/  ISETP.GE.AND P5, PT, R28, RZ, PT ;  /* 0x000000ff1c00720c */ /* 0x000fe20003fa6270 */
[----:B------:R-:W-:Y:S02]  /*2260*/  @!P2 IMAD.IADD R10, R10, 0x1, -R59 ;  /* 0x000000010a0aa824 */ /* 0x000fe400078e0a3b */
[----:B------:R-:W-:Y:S02]  /*2270*/  IMAD.MOV R4, RZ, RZ, -R4 ;  /* 0x000000ffff047224 */ /* 0x000fe400078e0a04 */
[----:B------:R-:W-:-:S04]  /*2280*/  IMAD.HI.U32 R0, R46, R13, RZ ;  /* 0x0000000d2e007227 */ /* 0x000fc800078e00ff */
[----:B------:R-:W-:Y:S01]  /*2290*/  @!P3 IMAD.MOV R8, RZ, RZ, -R8 ;  /* 0x000000ffff08b224 */ /* 0x000fe200078e0a08 */
[C---:B------:R-:W-:Y:S01]  /*22a0*/  ISETP.GT.U32.AND P3, PT, R59.reuse, R11, PT ;  /* 0x0000000b3b00720c */ /* 0x040fe20003f64070 */
[C---:B------:R-:W-:Y:S02]  /*22b0*/  IMAD R15, R59.reuse, R4, R15 ;  /* 0x000000043b0f7224 */ /* 0x040fe400078e020f */
[----:B------:R-:W-:Y:S01]  /*22c0*/  @!P0 IMAD.MOV R10, RZ, RZ, -R10 ;  /* 0x000000ffff0a8224 */ /* 0x000fe200078e0a0a */
[C---:B------:R-:W-:Y:S01]  /*22d0*/  ISETP.GT.U32.AND P0, PT, R59.reuse, R14, PT ;  /* 0x0000000e3b00720c */ /* 0x040fe20003f04070 */
[----:B------:R-:W-:Y:S01]  /*22e0*/  IMAD.MOV R0, RZ, RZ, -R0 ;  /* 0x000000ffff007224 */ /* 0x000fe200078e0a00 */
[----:B------:R-:W-:Y:S01]  /*22f0*/  STL [R1+0xc0c], R8 ;  /* 0x000c0c0801007387 */ /* 0x000fe20000100800 */
[----:B------:R-:W-:Y:S01]  /*2300*/  @!P6 IMAD.IADD R12, R12, 0x1, -R59 ;  /* 0x000000010c0ce824 */ /* 0x000fe200078e0a3b */
[C---:B------:R-:W-:Y:S01]  /*2310*/  ISETP.GT.U32.AND P6, PT, R59.reuse, R15, PT ;  /* 0x0000000f3b00720c */ /* 0x040fe20003fc4070 */
[----:B------:R-:W-:Y:S01]  /*2320*/  IMAD R13, R59, R0, R13 ;  /* 0x000000003b0d7224 */ /* 0x000fe200078e020d */
[----:B------:R-:W-:Y:S01]  /*2330*/  IABS R0, R34 ;  /* 0x0000002200007213 */ /* 0x000fe20000000000 */
[----:B------:R-:W-:-:S02]  /*2340*/  IMAD.MOV.U32 R28, RZ, RZ, R16 ;  /* 0x000000ffff1c7224 */ /* 0x000fc400078e0010 */
[----:B------:R-:W-:Y:S01]  /*2350*/  @!P3 IMAD.IADD R11, R11, 0x1, -R59 ;  /* 0x000000010b0bb824 */ /* 0x000fe200078e0a3b */
[----:B------:R-:W-:Y:S01]  /*2360*/  ISETP.GE.AND P3, PT, R26, RZ, PT ;  /* 0x000000ff1a00720c */ /* 0x000fe20003f66270 */
[----:B------:R-:W-:Y:S01]  /*2370*/  IMAD.HI.U32 R4, R46, R0, RZ ;  /* 0x000000002e047227 */ /* 0x000fe200078e00ff */
[----:B------:R-:W-:-:S03]  /*2380*/  ISETP.GT.U32.AND P2, PT, R59, R13, PT ;  /* 0x0000000d3b00720c */ /* 0x000fc60003f44070 */
[----:B------:R-:W-:Y:S01]  /*2390*/  IMAD.MOV.U32 R26, RZ, RZ, R17 ;  /* 0x000000ffff1a7224 */ /* 0x000fe200078e0011 */
[----:B------:R-:W-:Y:S01]  /*23a0*/  IABS R17, R31 ;  /* 0x0000001f00117213 */ /* 0x000fe20000000000 */
[--C-:B------:R-:W-:Y:S02]  /*23b0*/  @!P0 IMAD.IADD R14, R14, 0x1, -R59.reuse ;  /* 0x000000010e0e8824 */ /* 0x100fe400078e0a3b */
[----:B------:R-:W-:Y:S02]  /*23c0*/  IMAD.MOV R4, RZ, RZ, -R4 ;  /* 0x000000ffff047224 */ /* 0x000fe400078e0a04 */
[----:B------:R-:W-:Y:S01]  /*23d0*/  @!P6 IMAD.IADD R15, R15, 0x1, -R59 ;  /* 0x000000010f0fe824 */ /* 0x000fe200078e0a3b */
[C---:B------:R-:W-:Y:S01]  /*23e0*/  ISETP.GT.U32.AND P6, PT, R59.reuse, R14, PT ;  /* 0x0000000e3b00720c */ /* 0x040fe20003fc4070 */
[----:B------:R-:W-:Y:S02]  /*23f0*/  IMAD R16, R59, R4, R0 ;  /* 0x000000043b107224 */ /* 0x000fe400078e0200 */
[----:B------:R-:W-:-:S04]  /*2400*/  IMAD.HI.U32 R0, R46, R17, RZ ;  /* 0x000000112e007227 */ /* 0x000fc800078e00ff */
[----:B------:R-:W-:Y:S02]  /*2410*/  IMAD.MOV R0, RZ, RZ, -R0 ;  /* 0x000000ffff007224 */ /* 0x000fe400078e0a00 */
[----:B------:R-:W-:Y:S01]  /*2420*/  @!P4 IMAD.MOV R9, RZ, RZ, -R9 ;  /* 0x000000ffff09c224 */ /* 0x000fe200078e0a09 */
[----:B------:R-:W-:Y:S01]  /*2430*/  ISETP.GE.AND P4, PT, R25, RZ, PT ;  /* 0x000000ff1900720c */ /* 0x000fe20003f86270 */
[----:B------:R-:W-:Y:S01]  /*2440*/  IMAD.MOV.U32 R25, RZ, RZ, R18 ;  /* 0x000000ffff197224 */ /* 0x000fe200078e0012 */
[----:B------:R-:W-:Y:S01]  /*2450*/  IABS R18, R24 ;  /* 0x0000001800127213 */ /* 0x000fe20000000000 */
[C---:B------:R-:W-:Y:S01]  /*2460*/  IMAD R17, R59.reuse, R0, R17 ;  /* 0x000000003b117224 */ /* 0x040fe200078e0211 */
[----:B------:R-:W-:Y:S01]  /*2470*/  STL [R1+0xc10], R9 ;  /* 0x000c100901007387 */ /* 0x000fe20000100800 */
[--C-:B------:R-:W-:Y:S02]  /*2480*/  @!P6 IMAD.IADD R14, R14, 0x1, -R59.reuse ;  /* 0x000000010e0ee824 */ /* 0x100fe400078e0a3b */
[----:B------:R-:W-:Y:S01]  /*2490*/  IMAD.HI.U32 R5, R46, R18, RZ ;  /* 0x000000122e057227 */ /* 0x000fe200078e00ff */
[----:B------:R-:W-:Y:S01]  /*24a0*/  ISETP.GT.U32.AND P6, PT, R59, R17, PT ;  /* 0x000000113b00720c */ /* 0x000fe20003fc4070 */
[----:B------:R-:W-:Y:S02]  /*24b0*/  STL [R1+0xc14], R10 ;  /* 0x000c140a01007387 */ /* 0x000fe40000100800 */
[----:B------:R-:W-:Y:S01]  /*24c0*/  @!P2 IMAD.IADD R13, R13, 0x1, -R59 ;  /* 0x000000010d0da824 */ /* 0x000fe200078e0a3b */
[----:B------:R-:W-:Y:S01]  /*24d0*/  ISETP.GE.AND P2, PT, R27, RZ, PT ;  /* 0x000000ff1b00720c */ /* 0x000fe20003f46270 */
[----:B------:R-:W-:-:S02]  /*24e0*/  IMAD.MOV R5, RZ, RZ, -R5 ;  /* 0x000000ffff057224 */ /* 0x000fc400078e0a05 */
[----:B------:R-:W-:Y:S01]  /*24f0*/  @!P5 IMAD.MOV R12, RZ, RZ, -R12 ;  /* 0x000000ffff0cd224 */ /* 0x000fe200078e0a0c */
[C---:B------:R-:W-:Y:S01]  /*2500*/  ISETP.GT.U32.AND P0, PT, R59.reuse, R13, PT ;  /* 0x0000000d3b00720c */ /* 0x040fe20003f04070 */
[C---:B------:R-:W-:Y:S01]  /*2510*/  IMAD R18, R59.reuse, R5, R18 ;  /* 0x000000053b127224 */ /* 0x040fe200078e0212 */
[----:B------:R-:W-:Y:S01]  /*2520*/  ISETP.GT.U32.AND P5, PT, R59, R16, PT ;  /* 0x000000103b00720c */ /* 0x000fe20003fa4070 */
[----:B------:R-:W-:Y:S01]  /*2530*/  IMAD.MOV.U32 R35, RZ, RZ, R20 ;  /* 0x000000ffff237224 */ /* 0x000fe200078e0014 */
[----:B------:R-:W-:Y:S01]  /*2540*/  IABS R20, R30 ;  /* 0x0000001e00147213 */ /* 0x000fe20000000000 */
[----:B------:R-:W-:Y:S01]  /*2550*/  @!P6 IMAD.IADD R17, R17, 0x1, -R59 ;  /* 0x000000011111e824 */ /* 0x000fe200078e0a3b */
[----:B------:R-:W-:Y:S01]  /*2560*/  ISETP.GT.U32.AND P6, PT, R59, R18, PT ;  /* 0x000000123b00720c */ /* 0x000fe20003fc4070 */
[----:B------:R-:W-:Y:S01]  /*2570*/  IMAD.MOV.U32 R27, RZ, RZ, R19 ;  /* 0x000000ffff1b7224 */ /* 0x000fe200078e0013 */
[----:B------:R-:W-:Y:S01]  /*2580*/  IABS R19, R29 ;  /* 0x0000001d00137213 */ /* 0x000fe20000000000 */
[----:B------:R-:W-:-:S04]  /*2590*/  IMAD.HI.U32 R0, R46, R20, RZ ;  /* 0x000000142e007227 */ /* 0x000fc800078e00ff */
[--C-:B------:R-:W-:Y:S01]  /*25a0*/  @!P0 IMAD.IADD R13, R13, 0x1, -R59.reuse ;  /* 0x000000010d0d8824 */ /* 0x100fe200078e0a3b */
[----:B------:R-:W-:Y:S01]  /*25b0*/  ISETP.GE.AND P0, PT, R34, RZ, PT ;  /* 0x000000ff2200720c */ /* 0x000fe20003f06270 */
[----:B------:R-:W-:Y:S02]  /*25c0*/  IMAD.MOV.U32 R34, RZ, RZ, R28 ;  /* 0x000000ffff227224 */ /* 0x000fe400078e001c */
[----:B------:R-:W-:Y:S01]  /*25d0*/  @!P5 IMAD.IADD R16, R16, 0x1, -R59 ;  /* 0x000000011010d824 */ /* 0x000fe200078e0a3b */
[----:B------:R-:W-:Y:S01]  /*25e0*/  ISETP.GE.AND P5, PT, R24, RZ, PT ;  /* 0x000000ff1800720c */ /* 0x000fe20003fa6270 */
[----:B------:R-:W-:Y:S02]  /*25f0*/  IMAD.MOV.U32 R28, RZ, RZ, R25 ;  /* 0x000000ffff1c7224 */ /* 0x000fe400078e0019 */
[----:B------:R-:W-:Y:S01]  /*2600*/  IMAD.MOV.U32 R25, RZ, RZ, R21 ;  /* 0x000000ffff197224 */ /* 0x000fe200078e0015 */
[----:B------:R-:W-:Y:S01]  /*2610*/  IABS R21, R26 ;  /* 0x0000001a00157213 */ /* 0x000fe20000000000 */
[----:B------:R-:W-:-:S02]  /*2620*/  @!P6 IMAD.IADD R18, R18, 0x1, -R59 ;  /* 0x000000011212e824 */ /* 0x000fc400078e0a3b */
[----:B------:R-:W-:Y:S02]  /*2630*/  IMAD.MOV R0, RZ, RZ, -R0 ;  /* 0x000000ffff007224 */ /* 0x000fe400078e0a00 */
[----:B------:R-:W-:Y:S01]  /*2640*/  @!P1 IMAD.MOV R11, RZ, RZ, -R11 ;  /* 0x000000ffff0b9224 */ /* 0x000fe200078e0a0b */
[C---:B------:R-:W-:Y:S01]  /*2650*/  ISETP.GT.U32.AND P1, PT, R59.reuse, R15, PT ;  /* 0x0000000f3b00720c */ /* 0x040fe20003f24070 */
[----:B------:R-:W-:Y:S01]  /*2660*/  @!P4 IMAD.MOV R13, RZ, RZ, -R13 ;  /* 0x000000ffff0dc224 */ /* 0x000fe200078e0a0d */
[C---:B------:R-:W-:Y:S01]  /*2670*/  ISETP.GT.U32.AND P4, PT, R59.reuse, R16, PT ;  /* 0x000000103b00720c */ /* 0x040fe20003f84070 */
[C---:B------:R-:W-:Y:S01]  /*2680*/  IMAD R20, R59.reuse, R0, R20 ;  /* 0x000000003b147224 */ /* 0x040fe200078e0214 */
[----:B------:R-:W-:Y:S01]  /*2690*/  ISETP.GT.U32.AND P6, PT, R59, R18, PT ;  /* 0x000000123b00720c */ /* 0x000fe20003fc4070 */
[C---:B------:R-:W-:Y:S01]  /*26a0*/  IMAD.HI.U32 R0, R46.reuse, R21, RZ ;  /* 0x000000152e007227 */ /* 0x040fe200078e00ff */
[----:B------:R-:W-:Y:S03]  /*26b0*/  STL [R1+0xc18], R11 ;  /* 0x000c180b01007387 */ /* 0x000fe60000100800 */
[----:B------:R-:W-:Y:S01]  /*26c0*/  IMAD.HI.U32 R4, R46, R19, RZ ;  /* 0x000000132e047227 */ /* 0x000fe200078e00ff */
[----:B------:R-:W-:Y:S03]  /*26d0*/  STL [R1+0xc20], R12 ;  /* 0x000c200c01007387 */ /* 0x000fe60000100800 */
[----:B------:R-:W-:Y:S01]  /*26e0*/  IMAD.MOV R0, RZ, RZ, -R0 ;  /* 0x000000ffff007224 */ /* 0x000fe200078e0a00 */
[----:B------:R-:W-:Y:S01]  /*26f0*/  STL [R1+0xc24], R13 ;  /* 0x000c240d01007387 */ /* 0x000fe20000100800 */
[----:B------:R-:W-:-:S02]  /*2700*/  IMAD.MOV R4, RZ, RZ, -R4 ;  /* 0x000000ffff047224 */ /* 0x000fc400078e0a04 */
[----:B------:R-:W-:Y:S02]  /*2710*/  IMAD R21, R59, R0, R21 ;  /* 0x000000003b157224 */ /* 0x000fe400078e0215 */
[----:B------:R-:W-:Y:S01]  /*2720*/  @!P1 IMAD.IADD R15, R15, 0x1, -R59 ;  /* 0x000000010f0f9824 */ /* 0x000fe200078e0a3b */
[----:B------:R-:W-:Y:S01]  /*2730*/  ISETP.GE.AND P1, PT, R31, RZ, PT ;  /* 0x000000ff1f00720c */ /* 0x000fe20003f26270 */
[C---:B------:R-:W-:Y:S02]  /*2740*/  IMAD R19, R59.reuse, R4, R19 ;  /* 0x000000043b137224 */ /* 0x040fe400078e0213 */
[--C-:B------:R-:W-:Y:S01]  /*2750*/  @!P4 IMAD.IADD R16, R16, 0x1, -R59.reuse ;  /* 0x000000011010c824 */ /* 0x100fe200078e0a3b */
[C---:B------:R-:W-:Y:S01]  /*2760*/  ISETP.GT.U32.AND P4, PT, R59.reuse, R20, PT ;  /* 0x000000143b00720c */ /* 0x040fe20003f84070 */
[----:B------:R-:W-:Y:S01]  /*2770*/  @!P3 IMAD.MOV R14, RZ, RZ, -R14 ;  /* 0x000000ffff0eb224 */ /* 0x000fe200078e0a0e */
[C---:B------:R-:W-:Y:S01]  /*2780*/  ISETP.GT.U32.AND P3, PT, R59.reuse, R17, PT ;  /* 0x000000113b00720c */ /* 0x040fe20003f64070 */
[----:B------:R-:W-:Y:S01]  /*2790*/  @!P6 IMAD.IADD R18, R18, 0x1, -R59 ;  /* 0x000000011212e824 */ /* 0x000fe200078e0a3b */
[C---:B------:R-:W-:Y:S01]  /*27a0*/  ISETP.GT.U32.AND P6, PT, R59.reuse, R21, PT ;  /* 0x000000153b00720c */ /* 0x040fe20003fc4070 */
[----:B------:R-:W-:Y:S01]  /*27b0*/  @!P2 IMAD.MOV R15, RZ, RZ, -R15 ;  /* 0x000000ffff0fa224 */ /* 0x000fe200078e0a0f */
[----:B------:R-:W-:Y:S01]  /*27c0*/  ISETP.GT.U32.AND P2, PT, R59, R19, PT ;  /* 0x000000133b00720c */ /* 0x000fe20003f44070 */
[----:B------:R-:W-:Y:S01]  /*27d0*/  IMAD.MOV.U32 R24, RZ, RZ, R23 ;  /* 0x000000ffff187224 */ /* 0x000fe200078e0017 */
[----:B------:R-:W-:Y:S01]  /*27e0*/  IABS R23, R35 ;  /* 0x0000002300177213 */ /* 0x000fe20000000000 */
[----:B------:R-:W-:Y:S01]  /*27f0*/  IMAD.MOV.U32 R31, RZ, RZ, R22 ;  /* 0x000000ffff1f7224 */ /* 0x000fe200078e0016 */
[----:B------:R-:W-:Y:S01]  /*2800*/  IABS R22, R34 ;  /* 0x0000002200167213 */ /* 0x000fe20000000000 */
[----:B------:R-:W-:Y:S01]  /*2810*/  @!P0 IMAD.MOV R16, RZ, RZ, -R16 ;  /* 0x000000ffff108224 */ /* 0x000fe200078e0a10 */
[----:B------:R-:W-:Y:S01]  /*2820*/  STL [R1+0xc28], R14 ;  /* 0x000c280e01007387 */ /* 0x000fe20000100800 */
[----:B------:R-:W-:-:S03]  /*2830*/  IMAD.HI.U32 R0, R46, R23, RZ ;  /* 0x000000172e007227 */ /* 0x000fc600078e00ff */
[----:B------:R-:W-:Y:S01]  /*2840*/  STL [R1+0xc2c], R15 ;  /* 0x000c2c0f01007387 */ /* 0x000fe20000100800 */
[--C-:B------:R-:W-:Y:S01]  /*2850*/  @!P4 IMAD.IADD R20, R20, 0x1, -R59.reuse ;  /* 0x000000011414c824 */ /* 0x100fe200078e0a3b */
[----:B------:R-:W-:Y:S01]  /*2860*/  ISETP.GE.AND P4, PT, R30, RZ, PT ;  /* 0x000000ff1e00720c */ /* 0x000fe20003f86270 */
[----:B------:R-:W-:Y:S01]  /*2870*/  @!P3 IMAD.IADD R17, R17, 0x1, -R59 ;  /* 0x000000011111b824 */ /* 0x000fe200078e0a3b */
[----:B------:R-:W-:Y:S01]  /*2880*/  STL [R1+0xc30], R16 ;  /* 0x000c301001007387 */ /* 0x000fe20000100800 */
[----:B------:R-:W-:Y:S01]  /*2890*/  IMAD.MOV.U32 R30, RZ, RZ, R25 ;  /* 0x000000ffff1e7224 */ /* 0x000fe200078e0019 */
[----:B------:R-:W-:Y:S01]  /*28a0*/  IABS R25, R27 ;  /* 0x0000001b00197213 */ /* 0x000fe20000000000 */
[--C-:B------:R-:W-:Y:S01]  /*28b0*/  @!P6 IMAD.IADD R21, R21, 0x1, -R59.reuse ;  /* 0x000000011515e824 */ /* 0x100fe200078e0a3b */
[----:B------:R-:W-:Y:S01]  /*28c0*/  ISETP.GT.U32.AND P0, PT, R59, R20, PT ;  /* 0x000000143b00720c */ /* 0x000fe20003f04070 */
[----:B------:R-:W-:Y:S01]  /*28d0*/  IMAD.MOV R0, RZ, RZ, -R0 ;  /* 0x000000ffff007224 */ /* 0x000fe200078e0a00 */
[----:B------:R-:W-:Y:S01]  /*28e0*/  ISETP.GE.AND P3, PT, R29, RZ, PT ;  /* 0x000000ff1d00720c */ /* 0x000fe20003f66270 */
[----:B------:R-:W-:-:S02]  /*28f0*/  @!P2 IMAD.IADD R19, R19, 0x1, -R59 ;  /* 0x000000011313a824 */ /* 0x000fc400078e0a3b */
[----:B------:R-:W-:Y:S01]  /*2900*/  @!P1 IMAD.MOV R17, RZ, RZ, -R17 ;  /* 0x000000ffff119224 */ /* 0x000fe200078e0a11 */
[C---:B------:R-:W-:Y:S01]  /*2910*/  ISETP.GT.U32.AND P1, PT, R59.reuse, R21, PT ;  /* 0x000000153b00720c */ /* 0x040fe20003f24070 */
[C---:B------:R-:W-:Y:S01]  /*2920*/  IMAD R23, R59.reuse, R0, R23 ;  /* 0x000000003b177224 */ /* 0x040fe200078e0217 */
[C---:B------:R-:W-:Y:S01]  /*2930*/  ISETP.GT.U32.AND P2, PT, R59.reuse, R19, PT ;  /* 0x000000133b00720c */ /* 0x040fe20003f44070 */
[C---:B------:R-:W-:Y:S01]  /*2940*/  IMAD.HI.U32 R0, R46.reuse, R25, RZ ;  /* 0x000000192e007227 */ /* 0x040fe200078e00ff */
[----:B------:R-:W-:Y:S02]  /*2950*/  STL [R1+0xc34], R17 ;  /* 0x000c341101007387 */ /* 0x000fe40000100800 */
[----:B------:R-:W-:Y:S01]  /*2960*/  ISETP.GT.U32.AND P6, PT, R59, R23, PT ;  /* 0x000000173b00720c */ /* 0x000fe20003fc4070 */
[----:B------:R-:W-:-:S04]  /*2970*/  IMAD.HI.U32 R4, R46, R22, RZ ;  /* 0x000000162e047227 */ /* 0x000fc800078e00ff */
[----:B------:R-:W-:Y:S02]  /*2980*/  IMAD.MOV R0, RZ, RZ, -R0 ;  /* 0x000000ffff007224 */ /* 0x000fe400078e0a00 */
[----:B------:R-:W-:Y:S02]  /*2990*/  IMAD.MOV R4, RZ, RZ, -R4 ;  /* 0x000000ffff047224 */ /* 0x000fe400078e0a04 */
[C---:B------:R-:W-:Y:S02]  /*29a0*/  IMAD R25, R59.reuse, R0, R25 ;  /* 0x000000003b197224 */ /* 0x040fe400078e0219 */
[----:B------:R-:W-:Y:S02]  /*29b0*/  IMAD R22, R59, R4, R22 ;  /* 0x000000043b167224 */ /* 0x000fe400078e0216 */
[--C-:B------:R-:W-:Y:S01]  /*29c0*/  @!P1 IMAD.IADD R21, R21, 0x1, -R59.reuse ;  /* 0x0000000115159824 */ /* 0x100fe200078e0a3b */
[----:B------:R-:W-:Y:S01]  /*29d0*/  ISETP.GT.U32.AND P1, PT, R59, R25, PT ;  /* 0x000000193b00720c */ /* 0x000fe20003f24070 */
[----:B------:R-:W-:Y:S01]  /*29e0*/  @!P2 IMAD.IADD R19, R19, 0x1, -R59 ;  /* 0x000000011313a824 */ /* 0x000fe200078e0a3b */
[----:B------:R-:W-:Y:S01]  /*29f0*/  ISETP.GT.U32.AND P2, PT, R59, R22, PT ;  /* 0x000000163b00720c */ /* 0x000fe20003f44070 */
[----:B------:R-:W-:-:S02]  /*2a00*/  @!P5 IMAD.MOV R18, RZ, RZ, -R18 ;  /* 0x000000ffff12d224 */ /* 0x000fc400078e0a12 */
[--C-:B------:R-:W-:Y:S01]  /*2a10*/  @!P0 IMAD.IADD R20, R20, 0x1, -R59.reuse ;  /* 0x0000000114148824 */ /* 0x100fe200078e0a3b */
[----:B------:R-:W-:Y:S01]  /*2a20*/  ISETP.GE.AND P0, PT, R26, RZ, PT ;  /* 0x000000ff1a00720c */ /* 0x000fe20003f06270 */
[----:B------:R-:W-:Y:S01]  /*2a30*/  IMAD.MOV.U32 R29, RZ, RZ, R24 ;  /* 0x000000ffff1d7224 */ /* 0x000fe200078e0018 */
[----:B------:R-:W-:Y:S01]  /*2a40*/  IABS R26, R31 ;  /* 0x0000001f001a7213 */ /* 0x000fe20000000000 */
[----:B------:R-:W-:Y:S01]  /*2a50*/  STL [R1+0xc38], R18 ;  /* 0x000c381201007387 */ /* 0x000fe20000100800 */
[----:B------:R-:W-:Y:S01]  /*2a60*/  IABS R24, R28 ;  /* 0x0000001c00187213 */ /* 0x000fe20000000000 */
[--C-:B------:R-:W-:Y:S01]  /*2a70*/  @!P6 IMAD.IADD R23, R23, 0x1, -R59.reuse ;  /* 0x000000011717e824 */ /* 0x100fe200078e0a3b */
[----:B------:R-:W-:Y:S01]  /*2a80*/  IABS R0, R29 ;  /* 0x0000001d00007213 */ /* 0x000fe20000000000 */
[--C-:B------:R-:W-:Y:S01]  /*2a90*/  @!P1 IMAD.IADD R25, R25, 0x1, -R59.reuse ;  /* 0x0000000119199824 */ /* 0x100fe200078e0a3b */
[----:B------:R-:W-:Y:S01]  /*2aa0*/  ISETP.GE.AND P1, PT, R31, RZ, PT ;  /* 0x000000ff1f00720c */ /* 0x000fe20003f26270 */
[----:B------:R-:W-:Y:S01]  /*2ab0*/  @!P2 IMAD.IADD R22, R22, 0x1, -R59 ;  /* 0x000000011616a824 */ /* 0x000fe200078e0a3b */
[----:B------:R-:W-:Y:S01]  /*2ac0*/  ISETP.GE.AND P2, PT, R34, RZ, PT ;  /* 0x000000ff2200720c */ /* 0x000fe20003f46270 */
[----:B------:R-:W-:Y:S01]  /*2ad0*/  IMAD.MOV.U32 R31, RZ, RZ, R56 ;  /* 0x000000ffff1f7224 */ /* 0x000fe200078e0038 */
[C---:B------:R-:W-:Y:S01]  /*2ae0*/  ISETP.GT.U32.AND P5, PT, R59.reuse, R23, PT ;  /* 0x000000173b00720c */ /* 0x040fe20003fa4070 */
[----:B------:R-:W2:Y:S01]  /*2af0*/  LDL.LU R56, [R1+0xd8] ;  /* 0x0000d80001387983 */ /* 0x000ea20000300800 */
[----:B------:R-:W-:Y:S01]  /*2b00*/  ISETP.GT.U32.AND P6, PT, R59, R22, PT ;  /* 0x000000163b00720c */ /* 0x000fe20003fc4070 */
[----:B------:R-:W-:-:S04]  /*2b10*/  IMAD.HI.U32 R4, R46, R24, RZ ;  /* 0x000000182e047227 */ /* 0x000fc800078e00ff */
[----:B------:R-:W-:Y:S02]  /*2b20*/  IMAD.MOV R4, RZ, RZ, -R4 ;  /* 0x000000ffff047224 */ /* 0x000fe400078e0a04 */
[----:B------:R-:W-:Y:S02]  /*2b30*/  @!P3 IMAD.MOV R19, RZ, RZ, -R19 ;  /* 0x000000ffff13b224 */ /* 0x000fe400078e0a13 */
[----:B------:R-:W-:Y:S02]  /*2b40*/  IMAD R24, R59, R4, R24 ;  /* 0x000000043b187224 */ /* 0x000fe400078e0218 */
[----:B------:R-:W-:-:S03]  /*2b50*/  IMAD.HI.U32 R4, R46, R26, RZ ;  /* 0x0000001a2e047227 */ /* 0x000fc600078e00ff */
[C---:B------:R-:W-:Y:S01]  /*2b60*/  ISETP.GT.U32.AND P3, PT, R59.reuse, R24, PT ;  /* 0x000000183b00720c */ /* 0x040fe20003f64070 */
[----:B------:R-:W-:Y:S01]  /*2b70*/  @!P6 IMAD.IADD R22, R22, 0x1, -R59 ;  /* 0x000000011616e824 */ /* 0x000fe200078e0a3b */
[----:B----4-:R-:W-:Y:S01]  /*2b80*/  IABS R33, R57 ;  /* 0x0000003900217213 */ /* 0x010fe20000000000 */
[----:B------:R-:W-:Y:S01]  /*2b90*/  IMAD.MOV R4, RZ, RZ, -R4 ;  /* 0x000000ffff047224 */ /* 0x000fe200078e0a04 */
[----:B------:R-:W-:Y:S01]  /*2ba0*/  ISETP.GE.AND P6, PT, R28, RZ, PT ;  /* 0x000000ff1c00720c */ /* 0x000fe20003fc6270 */
[----:B------:R-:W-:Y:S01]  /*2bb0*/  @!P2 IMAD.MOV R22, RZ, RZ, -R22 ;  /* 0x000000ffff16a224 */ /* 0x000fe200078e0a16 */
[C---:B------:R-:W-:Y:S01]  /*2bc0*/  ISETP.GT.U32.AND P2, PT, R59.reuse, R25, PT ;  /* 0x000000193b00720c */ /* 0x040fe20003f44070 */
[----:B------:R-:W-:Y:S01]  /*2bd0*/  IMAD R26, R59, R4, R26 ;  /* 0x000000043b1a7224 */ /* 0x000fe200078e021a */
[----:B------:R-:W-:Y:S01]  /*2be0*/  IABS R28, R30 ;  /* 0x0000001e001c7213 */ /* 0x000fe20000000000 */
[----:B------:R-:W-:-:S04]  /*2bf0*/  IMAD.HI.U32 R4, R46, R0, RZ ;  /* 0x000000002e047227 */ /* 0x000fc800078e00ff */
[--C-:B------:R-:W-:Y:S01]  /*2c00*/  @!P3 IMAD.IADD R24, R24, 0x1, -R59.reuse ;  /* 0x000000011818b824 */ /* 0x100fe200078e0a3b */
[----:B------:R-:W-:Y:S01]  /*2c10*/  ISETP.GE.AND P3, PT, R27, RZ, PT ;  /* 0x000000ff1b00720c */ /* 0x000fe20003f66270 */
[----:B------:R-:W-:Y:S01]  /*2c20*/  IMAD.MOV R27, RZ, RZ, -R4 ;  /* 0x000000ffff1b7224 */ /* 0x000fe200078e0a04 */
[----:B------:R-:W-:Y:S01]  /*2c30*/  IABS R4, R43 ;  /* 0x0000002b00047213 */ /* 0x000fe20000000000 */
[--C-:B------:R-:W-:Y:S01]  /*2c40*/  @!P5 IMAD.IADD R23, R23, 0x1, -R59.reuse ;  /* 0x000000011717d824 */ /* 0x100fe200078e0a3b */
[----:B------:R-:W-:Y:S01]  /*2c50*/  ISETP.GT.U32.AND P5, PT, R59, R26, PT ;  /* 0x0000001a3b00720c */ /* 0x000fe20003fa4070 */
[----:B------:R-:W-:Y:S01]  /*2c60*/  @!P2 IMAD.IADD R25, R25, 0x1, -R59 ;  /* 0x000000011919a824 */ /* 0x000fe200078e0a3b */
[----:B------:R-:W-:Y:S01]  /*2c70*/  ISETP.GE.AND P2, PT, R43, RZ, PT ;  /* 0x000000ff2b00720c */ /* 0x000fe20003f46270 */
[----:B------:R-:W-:Y:S01]  /*2c80*/  @!P4 IMAD.MOV R20, RZ, RZ, -R20 ;  /* 0x000000ffff14c224 */ /* 0x000fe200078e0a14 */
[----:B------:R-:W3:Y:S01]  /*2c90*/  LDL.LU R43, [R1+0xe0] ;  /* 0x0000e000012b7983 */ /* 0x000ee20000300800 */
[----:B------:R-:W-:Y:S01]  /*2ca0*/  ISETP.GE.AND P4, PT, R35, RZ, PT ;  /* 0x000000ff2300720c */ /* 0x000fe20003f86270 */
[----:B------:R-:W-:Y:S01]  /*2cb0*/  @!P0 IMAD.MOV R21, RZ, RZ, -R21 ;  /* 0x000000ffff158224 */ /* 0x000fe200078e0a15 */
[----:B------:R-:W-:-:S06]  /*2cc0*/  ISETP.GT.U32.AND P0, PT, R59, R24, PT ;  /* 0x000000183b00720c */ /* 0x000fcc0003f04070 */
[----:B------:R-:W-:-:S05]  /*2cd0*/  @!P5 IMAD.IADD R26, R26, 0x1, -R59 ;  /* 0x000000011a1ad824 */ /* 0x000fca00078e0a3b */
[----:B------:R-:W-:Y:S01]  /*2ce0*/  ISETP.GT.U32.AND P5, PT, R59, R26, PT ;  /* 0x0000001a3b00720c */ /* 0x000fe20003fa4070 */
[----:B------:R-:W-:-:S04]  /*2cf0*/  IMAD.HI.U32 R5, R46, R4, RZ ;  /* 0x000000042e057227 */ /* 0x000fc800078e00ff */
[----:B------:R-:W-:Y:S02]  /*2d00*/  IMAD.MOV R5, RZ, RZ, -R5 ;  /* 0x000000ffff057224 */ /* 0x000fe400078e0a05 */
[----:B------:R-:W-:Y:S01]  /*2d10*/  @!P4 IMAD.MOV R23, RZ, RZ, -R23 ;  /* 0x000000ffff17c224 */ /* 0x000fe200078e0a17 */
[----:B------:R-:W-:Y:S01]  /*2d20*/  ISETP.GE.AND P4, PT, R29, RZ, PT ;  /* 0x000000ff1d00720c */ /* 0x000fe20003f86270 */
[----:B------:R-:W-:-:S04]  /*2d30*/  IMAD R29, R59, R5, R4 ;  /* 0x000000053b1d7224 */ /* 0x000fc800078e0204 */
[----:B------:R-:W-:-:S04]  /*2d40*/  @!P5 IMAD.IADD R26, R26, 0x1, -R59 ;  /* 0x000000011a1ad824 */ /* 0x000fc800078e0a3b */
[----:B------:R-:W-:Y:S01]  /*2d50*/  @!P1 IMAD.MOV R26, RZ, RZ, -R26 ;  /* 0x000000ffff1a9224 */ /* 0x000fe200078e0a1a */
[----:B------:R-:W-:-:S13]  /*2d60*/  ISETP.GT.U32.AND P1, PT, R59, R29, PT ;  /* 0x0000001d3b00720c */ /* 0x000fda0003f24070 */
[--C-:B------:R-:W-:Y:S01]  /*2d70*/  @!P1 IMAD.IADD R29, R29, 0x1, -R59.reuse ;  /* 0x000000011d1d9824 */ /* 0x100fe200078e0a3b */
[----:B------:R-:W-:Y:S01]  /*2d80*/  ISETP.GE.AND P1, PT, R57, RZ, PT ;  /* 0x000000ff3900720c */ /* 0x000fe20003f26270 */
[----:B------:R-:W-:Y:S02]  /*2d90*/  IMAD.MOV.U32 R57, RZ, RZ, R58 ;  /* 0x000000ffff397224 */ /* 0x000fe400078e003a */
[----:B------:R-:W4:Y:S01]  /*2da0*/  LDL.LU R58, [R1+0xf0] ;  /* 0x0000f000013a7983 */ /* 0x000f220000300800 */
[C---:B------:R-:W-:Y:S02]  /*2db0*/  IMAD R27, R59.reuse, R27, R0 ;  /* 0x0000001b3b1b7224 */ /* 0x040fe400078e0200 */
[----:B------:R-:W-:Y:S02]  /*2dc0*/  @!P0 IMAD.IADD R24, R24, 0x1, -R59 ;  /* 0x0000000118188824 */ /* 0x000fe400078e0a3b */
[----:B------:R-:W-:Y:S01]  /*2dd0*/  IMAD.HI.U32 R0, R46, R28, RZ ;  /* 0x0000001c2e007227 */ /* 0x000fe200078e00ff */
[----:B------:R-:W-:-:S03]  /*2de0*/  ISETP.GT.U32.AND P0, PT, R59, R27, PT ;  /* 0x0000001b3b00720c */ /* 0x000fc60003f04070 */
[----:B------:R-:W-:-:S04]  /*2df0*/  IMAD.MOV R0, RZ, RZ, -R0 ;  /* 0x000000ffff007224 */ /* 0x000fc800078e0a00 */
[----:B------:R-:W-:Y:S01]  /*2e00*/  IMAD R28, R59, R0, R28 ;  /* 0x000000003b1c7224 */ /* 0x000fe200078e021c */
[----:B------:R-:W-:-:S04]  /*2e10*/  IABS R32, R31 ;  /* 0x0000001f00207213 */ /* 0x000fc80000000000 */
[----:B------:R-:W-:Y:S01]  /*2e20*/  ISETP.GT.U32.AND P5, PT, R59, R28, PT ;  /* 0x0000001c3b00720c */ /* 0x000fe20003fa4070 */
[----:B------:R-:W-:Y:S02]  /*2e30*/  @!P0 IMAD.IADD R27, R27, 0x1, -R59 ;  /* 0x000000011b1b8824 */ /* 0x000fe400078e0a3b */
[----:B------:R-:W-:Y:S02]  /*2e40*/  @!P3 IMAD.MOV R25, RZ, RZ, -R25 ;  /* 0x000000ffff19b224 */ /* 0x000fe400078e0a19 */
[----:B------:R-:W-:Y:S01]  /*2e50*/  IMAD.HI.U32 R4, R46, R32, RZ ;  /* 0x000000202e047227 */ /* 0x000fe200078e00ff */
[----:B------:R-:W-:-:S03]  /*2e60*/  ISETP.GT.U32.AND P3, PT, R59, R27, PT ;  /* 0x0000001b3b00720c */ /* 0x000fc60003f64070 */
[----:B------:R-:W-:-:S04]  /*2e70*/  IMAD.MOV R4, RZ, RZ, -R4 ;  /* 0x000000ffff047224 */ /* 0x000fc800078e0a04 */
[----:B------:R-:W-:Y:S02]  /*2e80*/  @!P5 IMAD.IADD R28, R28, 0x1, -R59 ;  /* 0x000000011c1cd824 */ /* 0x000fe400078e0a3b */
[----:B------:R-:W-:-:S03]  /*2e90*/  IMAD R32, R59, R4, R32 ;  /* 0x000000043b207224 */ /* 0x000fc600078e0220 */
[----:B------:R-:W-:Y:S01]  /*2ea0*/  ISETP.GT.U32.AND P5, PT, R59, R28, PT ;  /* 0x0000001c3b00720c */ /* 0x000fe20003fa4070 */
[----:B------:R-:W-:Y:S01]  /*2eb0*/  @!P3 IMAD.IADD R27, R27, 0x1, -R59 ;  /* 0x000000011b1bb824 */ /* 0x000fe200078e0a3b */
[----:B------:R-:W-:Y:S01]  /*2ec0*/  ISETP.GT.U32.AND P3, PT, R59, R32, PT ;  /* 0x000000203b00720c */ /* 0x000fe20003f64070 */
[----:B------:R-:W-:-:S04]  /*2ed0*/  IMAD.HI.U32 R0, R46, R33, RZ ;  /* 0x000000212e007227 */ /* 0x000fc800078e00ff */
[----:B------:R-:W-:Y:S01]  /*2ee0*/  @!P6 IMAD.MOV R24, RZ, RZ, -R24 ;  /* 0x000000ffff18e224 */ /* 0x000fe200078e0a18 */
[----:B------:R-:W-:Y:S01]  /*2ef0*/  ISETP.GE.AND P6, PT, R30, RZ, PT ;  /* 0x000000ff1e00720c */ /* 0x000fe20003fc6270 */
[----:B------:R-:W-:-:S04]  /*2f00*/  IMAD.MOV R0, RZ, RZ, -R0 ;  /* 0x000000ffff007224 */ /* 0x000fc800078e0a00 */
[C---:B------:R-:W-:Y:S02]  /*2f10*/  IMAD R33, R59.reuse, R0, R33 ;  /* 0x000000003b217224 */ /* 0x040fe400078e0221 */
[--C-:B------:R-:W-:Y:S02]  /*2f20*/  @!P5 IMAD.IADD R28, R28, 0x1, -R59.reuse ;  /* 0x000000011c1cd824 */ /* 0x100fe400078e0a3b */
[----:B------:R-:W-:Y:S01]  /*2f30*/  @!P3 IMAD.IADD R32, R32, 0x1, -R59 ;  /* 0x000000012020b824 */ /* 0x000fe200078e0a3b */
[C---:B------:R-:W-:Y:S01]  /*2f40*/  ISETP.GT.U32.AND P5, PT, R59.reuse, R33, PT ;  /* 0x000000213b00720c */ /* 0x040fe20003fa4070 */
[----:B------:R-:W-:Y:S02]  /*2f50*/  @!P4 IMAD.MOV R27, RZ, RZ, -R27 ;  /* 0x000000ffff1bc224 */ /* 0x000fe400078e0a1b */
[----:B------:R-:W-:Y:S01]  /*2f60*/  @!P6 IMAD.MOV R28, RZ, RZ, -R28 ;  /* 0x000000ffff1ce224 */ /* 0x000fe200078e0a1c */
[----:B------:R-:W-:Y:S02]  /*2f70*/  ISETP.GT.U32.AND P4, PT, R59, R32, PT ;  /* 0x000000203b00720c */ /* 0x000fe40003f84070 */
[----:B------:R-:W-:-:S02]  /*2f80*/  ISETP.GE.AND P0, PT, R31, RZ, PT ;  /* 0x000000ff1f00720c */ /* 0x000fc40003f06270 */
[----:B------:R-:W-:-:S05]  /*2f90*/  IABS R35, R42 ;  /* 0x0000002a00237213 */ /* 0x000fca0000000000 */
[----:B------:R-:W-:-:S04]  /*2fa0*/  @!P5 IMAD.IADD R33, R33, 0x1, -R59 ;  /* 0x000000012121d824 */ /* 0x000fc800078e0a3b */
[----:B------:R-:W-:Y:S01]  /*2fb0*/  @!P4 IMAD.IADD R32, R32, 0x1, -R59 ;  /* 0x000000012020c824 */ /* 0x000fe200078e0a3b */
[----:B------:R-:W-:-:S03]  /*2fc0*/  ISETP.GT.U32.AND P5, PT, R59, R33, PT ;  /* 0x000000213b00720c */ /* 0x000fc60003fa4070 */
[----:B------:R-:W-:Y:S02]  /*2fd0*/  @!P0 IMAD.MOV R32, RZ, RZ, -R32 ;  /* 0x000000ffff208224 */ /* 0x000fe400078e0a20 */
[----:B------:R-:W-:-:S04]  /*2fe0*/  IMAD.HI.U32 R0, R46, R35, RZ ;  /* 0x000000232e007227 */ /* 0x000fc800078e00ff */
[----:B------:R-:W-:-:S04]  /*2ff0*/  IMAD.MOV R0, RZ, RZ, -R0 ;  /* 0x000000ffff007224 */ /* 0x000fc800078e0a00 */
[----:B------:R-:W-:Y:S02]  /*3000*/  @!P5 IMAD.IADD R33, R33, 0x1, -R59 ;  /* 0x000000012121d824 */ /* 0x000fe400078e0a3b */
[C---:B------:R-:W-:Y:S01]  /*3010*/  IMAD R35, R59.reuse, R0, R35 ;  /* 0x000000003b237224 */ /* 0x040fe200078e0223 */
[----:B------:R-:W-:Y:S02]  /*3020*/  IABS R37, R40 ;  /* 0x0000002800257213 */ /* 0x000fe40000000000 */
[----:B------:R-:W-:Y:S01]  /*3030*/  ISETP.GT.U32.AND P3, PT, R59, R29, PT ;  /* 0x0000001d3b00720c */ /* 0x000fe20003f64070 */
[----:B------:R-:W-:-:S12]  /*3040*/  @!P1 IMAD.MOV R33, RZ, RZ, -R33 ;  /* 0x000000ffff219224 */ /* 0x000fd800078e0a21 */
[----:B------:R-:W-:Y:S01]  /*3050*/  @!P3 IMAD.IADD R29, R29, 0x1, -R59 ;  /* 0x000000011d1db824 */ /* 0x000fe200078e0a3b */
[----:B------:R-:W-:-:S03]  /*3060*/  ISETP.GT.U32.AND P3, PT, R59, R35, PT ;  /* 0x000000233b00720c */ /* 0x000fc60003f64070 */
[----:B------:R-:W-:-:S10]  /*3070*/  @!P2 IMAD.MOV R29, RZ, RZ, -R29 ;  /* 0x000000ffff1da224 */ /* 0x000fd400078e0a1d */
[----:B------:R-:W-:Y:S01]  /*3080*/  @!P3 IMAD.IADD R35, R35, 0x1, -R59 ;  /* 0x000000012323b824 */ /* 0x000fe200078e0a3b */
[----:B--2---:R-:W-:-:S05]  /*3090*/  IABS R34, R56 ;  /* 0x0000003800227213 */ /* 0x004fca0000000000 */
[----:B------:R-:W-:-:S04]  /*30a0*/  IMAD.HI.U32 R4, R46, R34, RZ ;  /* 0x000000222e047227 */ /* 0x000fc800078e00ff */
[----:B------:R-:W-:-:S04]  /*30b0*/  IMAD.MOV R4, RZ, RZ, -R4 ;  /* 0x000000ffff047224 */ /* 0x000fc800078e0a04 */
[----:B------:R-:W-:-:S05]  /*30c0*/  IMAD R34, R59, R4, R34 ;  /* 0x000000043b227224 */ /* 0x000fca00078e0222 */
[----:B------:R-:W-:-:S13]  /*30d0*/  ISETP.GT.U32.AND P6, PT, R59, R34, PT ;  /* 0x000000223b00720c */ /* 0x000fda0003fc4070 */
[----:B------:R-:W-:Y:S01]  /*30e0*/  @!P6 IMAD.IADD R34, R34, 0x1, -R59 ;  /* 0x000000012222e824 */ /* 0x000fe200078e0a3b */
[----:B------:R-:W-:Y:S02]  /*30f0*/  ISETP.GE.AND P6, PT, R42, RZ, PT ;  /* 0x000000ff2a00720c */ /* 0x000fe40003fc6270 */
[----:B------:R-:W2:Y:S01]  /*3100*/  LDL.LU R42, [R1+0xf4] ;  /* 0x0000f400012a7983 */ /* 0x000ea20000300800 */
[----:B---3--:R-:W-:Y:S02]  /*3110*/  IABS R36, R43 ;  /* 0x0000002b00247213 */ /* 0x008fe40000000000 */
[----:B------:R-:W-:Y:S02]  /*3120*/  ISETP.GE.AND P0, PT, R43, RZ, PT ;  /* 0x000000ff2b00720c */ /* 0x000fe40003f06270 */
[----:B------:R-:W3:Y:S01]  /*3130*/  LDL.LU R43, [R1+0xf8] ;  /* 0x0000f800012b7983 */ /* 0x000ee20000300800 */
[----:B------:R-:W-:-:S03]  /*3140*/  ISETP.GE.AND P5, PT, R56, RZ, PT ;  /* 0x000000ff3800720c */ /* 0x000fc60003fa6270 */
[----:B------:R-:W3:Y:S01]  /*3150*/  LDL.LU R56, [R1+0xfc] ;  /* 0x0000fc0001387983 */ /* 0x000ee20000300800 */
[----:B------:R-:W-:-:S03]  /*3160*/  IMAD.HI.U32 R0, R46, R36, RZ ;  /* 0x000000242e007227 */ /* 0x000fc600078e00ff */
[----:B------:R-:W3:Y:S01]  /*3170*/  LDL.LU R44, [R1+0x100] ;  /* 0x00010000012c7983 */ /* 0x000ee20000300800 */
[----:B------:R-:W-:Y:S02]  /*3180*/  IMAD.MOV R0, RZ, RZ, -R0 ;  /* 0x000000ffff007224 */ /* 0x000fe400078e0a00 */
[----:B------:R-:W-:-:S04]  /*3190*/  IMAD.HI.U32 R4, R46, R37, RZ ;  /* 0x000000252e047227 */ /* 0x000fc800078e00ff */
[----:B------:R-:W-:Y:S02]  /*31a0*/  IMAD R36, R59, R0, R36 ;  /* 0x000000003b247224 */ /* 0x000fe400078e0224 */
[----:B------:R-:W-:-:S03]  /*31b0*/  IMAD.MOV R4, RZ, RZ, -R4 ;  /* 0x000000ffff047224 */ /* 0x000fc600078e0a04 */
[C---:B------:R-:W-:Y:S01]  /*31c0*/  ISETP.GT.U32.AND P4, PT, R59.reuse, R36, PT ;  /* 0x000000243b00720c */ /* 0x040fe20003f84070 */
[----:B------:R-:W-:-:S05]  /*31d0*/  IMAD R37, R59, R4, R37 ;  /* 0x000000043b257224 */ /* 0x000fca00078e0225 */
[----:B------:R-:W-:-:S07]  /*31e0*/  ISETP.GT.U32.AND P1, PT, R59, R37, PT ;  /* 0x000000253b00720c */ /* 0x000fce0003f24070 */
[----:B------:R-:W-:Y:S01]  /*31f0*/  @!P4 IMAD.IADD R36, R36, 0x1, -R59 ;  /* 0x000000012424c824 */ /* 0x000fe200078e0a3b */
[----:B------:R-:W-:-:S04]  /*3200*/  IABS R4, R57 ;  /* 0x0000003900047213 */ /* 0x000fc80000000000 */
[----:B------:R-:W-:Y:S01]  /*3210*/  ISETP.GT.U32.AND P2, PT, R59, R36, PT ;  /* 0x000000243b00720c */ /* 0x000fe20003f44070 */
[--C-:B------:R-:W-:Y:S01]  /*3220*/  @!P1 IMAD.IADD R37, R37, 0x1, -R59.reuse ;  /* 0x0000000125259824 */ /* 0x100fe200078e0a3b */
[----:B------:R-:W-:Y:S02]  /*3230*/  ISETP.GT.U32.AND P3, PT, R59, R34, PT ;  /* 0x000000223b00720c */ /* 0x000fe40003f64070 */
[----:B------:R-:W-:Y:S02]  /*3240*/  ISETP.GE.AND P1, PT, R57, RZ, PT ;  /* 0x000000ff3900720c */ /* 0x000fe40003f26270 */
[----:B------:R-:W3:Y:S07]  /*3250*/  LDL.LU R57, [R1+0x104] ;  /* 0x0001040001397983 */ /* 0x000eee0000300800 */
[----:B------:R-:W-:-:S02]  /*3260*/  @!P2 IMAD.IADD R36, R36, 0x1, -R59 ;  /* 0x000000012424a824 */ /* 0x000fc400078e0a3b */
[----:B------:R-:W-:Y:S01]  /*3270*/  @!P3 IMAD.IADD R34, R34, 0x1, -R59 ;  /* 0x000000012222b824 */ /* 0x000fe200078e0a3b */
[----:B------:R-:W-:Y:S01]  /*3280*/  ISETP.GE.AND P3, PT, R40, RZ, PT ;  /* 0x000000ff2800720c */ /* 0x000fe20003f66270 */
[----:B------:R-:W-:Y:S01]  /*3290*/  @!P0 IMAD.MOV R36, RZ, RZ, -R36 ;  /* 0x000000ffff248224 */ /* 0x000fe200078e0a24 */
[----:B----4-:R-:W-:Y:S02]  /*32a0*/  IABS R40, R58 ;  /* 0x0000003a00287213 */ /* 0x010fe40000000000 */
[----:B------:R-:W-:Y:S02]  /*32b0*/  ISETP.GE.AND P0, PT, R58, RZ, PT ;  /* 0x000000ff3a00720c */ /* 0x000fe40003f06270 */
[----:B------:R-:W4:Y:S01]  /*32c0*/  LDL.LU R58, [R1+0x108] ;  /* 0x00010800013a7983 */ /* 0x000f220000300800 */
[----:B------:R-:W-:Y:S02]  /*32d0*/  IABS R0, R41 ;  /* 0x0000002900007213 */ /* 0x000fe40000000000 */
[----:B------:R-:W-:Y:S01]  /*32e0*/  ISETP.GT.U32.AND P4, PT, R59, R35, PT ;  /* 0x000000233b00720c */ /* 0x000fe20003f84070 */
[----:B------:R-:W-:Y:S01]  /*32f0*/  IMAD.MOV.U32 R39, RZ, RZ, R4 ;  /* 0x000000ffff277224 */ /* 0x000fe200078e0004 */
[----:B------:R-:W-:Y:S01]  /*3300*/  ISETP.GE.AND P2, PT, R41, RZ, PT ;  /* 0x000000ff2900720c */ /* 0x000fe20003f46270 */
[----:B------:R-:W-:Y:S01]  /*3310*/  IMAD.HI.U32 R5, R46, R0, RZ ;  /* 0x000000002e057227 */ /* 0x000fe200078e00ff */
[----:B------:R-:W4:Y:S03]  /*3320*/  LDL.LU R45, [R1+0x10c] ;  /* 0x00010c00012d7983 */ /* 0x000f260000300800 */
[----:B------:R-:W-:Y:S01]  /*3330*/  IMAD.MOV R5, RZ, RZ, -R5 ;  /* 0x000000ffff057224 */ /* 0x000fe200078e0a05 */
[----:B------:R-:W4:Y:S03]  /*3340*/  LDL.LU R47, [R1+0x110] ;  /* 0x00011000012f7983 */ /* 0x000f260000300800 */
[----:B------:R-:W-:-:S02]  /*3350*/  IMAD R0, R59, R5, R0 ;  /* 0x000000053b007224 */ /* 0x000fc400078e0200 */
[----:B------:R-:W-:-:S04]  /*3360*/  IMAD.HI.U32 R5, R46, R39, RZ ;  /* 0x000000272e057227 */ /* 0x000fc800078e00ff */
[----:B------:R-:W-:Y:S01]  /*3370*/  @!P4 IMAD.IADD R35, R35, 0x1, -R59 ;  /* 0x000000012323c824 */ /* 0x000fe200078e0a3b */
[C---:B------:R-:W-:Y:S01]  /*3380*/  ISETP.GT.U32.AND P4, PT, R59.reuse, R0, PT ;  /* 0x000000003b00720c */ /* 0x040fe20003f84070 */
[----:B------:R-:W-:Y:S02]  /*3390*/  IMAD.MOV R5, RZ, RZ, -R5 ;  /* 0x000000ffff057224 */ /* 0x000fe400078e0a05 */
[----:B------:R-:W-:Y:S01]  /*33a0*/  @!P5 IMAD.MOV R34, RZ, RZ, -R34 ;  /* 0x000000ffff22d224 */ /* 0x000fe200078e0a22 */
[C---:B------:R-:W-:Y:S01]  /*33b0*/  ISETP.GT.U32.AND P5, PT, R59.reuse, R37, PT ;  /* 0x000000253b00720c */ /* 0x040fe20003fa4070 */
[----:B------:R-:W-:Y:S02]  /*33c0*/  IMAD R39, R59, R5, R39 ;  /* 0x000000053b277224 */ /* 0x000fe400078e0227 */
[----:B------:R-:W-:-:S04]  /*33d0*/  IMAD.HI.U32 R4, R46, R40, RZ ;  /* 0x000000282e047227 */ /* 0x000fc800078e00ff */
[----:B------:R-:W-:Y:S01]  /*33e0*/  @!P6 IMAD.MOV R35, RZ, RZ, -R35 ;  /* 0x000000ffff23e224 */ /* 0x000fe200078e0a23 */
[C---:B------:R-:W-:Y:S01]  /*33f0*/  ISETP.GT.U32.AND P6, PT, R59.reuse, R39, PT ;  /* 0x000000273b00720c */ /* 0x040fe20003fc4070 */
[----:B------:R-:W-:Y:S02]  /*3400*/  IMAD.MOV R4, RZ, RZ, -R4 ;  /* 0x000000ffff047224 */ /* 0x000fe400078e0a04 */
[--C-:B------:R-:W-:Y:S02]  /*3410*/  @!P4 IMAD.IADD R0, R0, 0x1, -R59.reuse ;  /* 0x000000010000c824 */ /* 0x100fe400078e0a3b */
[----:B------:R-:W-:Y:S02]  /*3420*/  IMAD R40, R59, R4, R40 ;  /* 0x000000043b287224 */ /* 0x000fe400078e0228 */
[----:B------:R-:W-:Y:S01]  /*3430*/  @!P5 IMAD.IADD R37, R37, 0x1, -R59 ;  /* 0x000000012525d824 */ /* 0x000fe200078e0a3b */
[C---:B------:R-:W-:Y:S02]  /*3440*/  ISETP.GT.U32.AND P4, PT, R59.reuse, R0, PT ;  /* 0x000000003b00720c */ /* 0x040fe40003f84070 */
[----:B------:R-:W-:-:S03]  /*3450*/  ISETP.GT.U32.AND P5, PT, R59, R40, PT ;  /* 0x000000283b00720c */ /* 0x000fc60003fa4070 */
[----:B------:R-:W-:-:S05]  /*3460*/  @!P6 IMAD.IADD R39, R39, 0x1, -R59 ;  /* 0x000000012727e824 */ /* 0x000fca00078e0a3b */
[----:B------:R-:W-:Y:S01]  /*3470*/  ISETP.GT.U32.AND P6, PT, R59, R39, PT ;  /* 0x000000273b00720c */ /* 0x000fe20003fc4070 */
[----:B------:R-:W-:Y:S02]  /*3480*/  @!P3 IMAD.MOV R37, RZ, RZ, -R37 ;  /* 0x000000ffff25b224 */ /* 0x000fe400078e0a25 */
[--C-:B------:R-:W-:Y:S02]  /*3490*/  @!P4 IMAD.IADD R0, R0, 0x1, -R59.reuse ;  /* 0x000000010000c824 */ /* 0x100fe400078e0a3b */
[----:B------:R-:W-:-:S05]  /*34a0*/  @!P5 IMAD.IADD R40, R40, 0x1, -R59 ;  /* 0x000000012828d824 */ /* 0x000fca00078e0a3b */
[----:B------:R-:W-:-:S03]  /*34b0*/  ISETP.GT.U32.AND P5, PT, R59, R40, PT ;  /* 0x000000283b00720c */ /* 0x000fc60003fa4070 */
[----:B------:R-:W-:-:S10]  /*34c0*/  @!P6 IMAD.IADD R39, R39, 0x1, -R59 ;  /* 0x000000012727e824 */ /* 0x000fd400078e0a3b */
[----:B------:R-:W-:Y:S02]  /*34d0*/  @!P5 IMAD.IADD R40, R40, 0x1, -R59 ;  /* 0x000000012828d824 */ /* 0x000fe400078e0a3b */
[----:B------:R-:W-:Y:S01]  /*34e0*/  @!P1 IMAD.MOV R39, RZ, RZ, -R39 ;  /* 0x000000ffff279224 */ /* 0x000fe200078e0a27 */
[----:B--2---:R-:W-:-:S05]  /*34f0*/  IABS R41, R42 ;  /* 0x0000002a00297213 */ /* 0x004fca0000000000 */
[----:B------:R-:W-:Y:S01]  /*3500*/  IMAD.HI.U32 R5, R46, R41, RZ ;  /* 0x000000292e057227 */ /* 0x000fe200078e00ff */
[----:B---3--:R-:W-:-:S03]  /*3510*/  IABS R30, R43 ;  /* 0x0000002b001e7213 */ /* 0x008fc60000000000 */
[----:B------:R-:W-:Y:S02]  /*3520*/  IMAD.MOV R38, RZ, RZ, -R5 ;  /* 0x000000ffff267224 */ /* 0x000fe400078e0a05 */
[----:B------:R-:W-:Y:S02]  /*3530*/  IMAD.MOV.U32 R4, RZ, RZ, R30 ;  /* 0x000000ffff047224 */ /* 0x000fe400078e001e */
[----:B------:R-:W-:Y:S01]  /*3540*/  IMAD R41, R59, R38, R41 ;  /* 0x000000263b297224 */ /* 0x000fe200078e0229 */
[----:B------:R-:W-:Y:S01]  /*3550*/  IABS R31, R56 ;  /* 0x00000038001f7213 */ /* 0x000fe20000000000 */
[----:B------:R-:W-:-:S03]  /*3560*/  IMAD.HI.U32 R5, R46, R4, RZ ;  /* 0x000000042e057227 */ /* 0x000fc600078e00ff */
[C---:B------:R-:W-:Y:S01]  /*3570*/  ISETP.GT.U32.AND P3, PT, R59.reuse, R41, PT ;  /* 0x000000293b00720c */ /* 0x040fe20003f64070 */
[----:B------:R-:W-:Y:S02]  /*3580*/  IMAD.MOV R5, RZ, RZ, -R5 ;  /* 0x000000ffff057224 */ /* 0x000fe400078e0a05 */
[----:B------:R-:W-:Y:S02]  /*3590*/  IMAD.MOV.U32 R30, RZ, RZ, R31 ;  /* 0x000000ffff1e7224 */ /* 0x000fe400078e001f */
[----:B------:R-:W-:Y:S02]  /*35a0*/  IMAD.MOV.U32 R38, RZ, RZ, R0 ;  /* 0x000000ffff267224 */ /* 0x000fe400078e0000 */
[----:B------:R-:W-:Y:S02]  /*35b0*/  IMAD R0, R59, R5, R4 ;  /* 0x000000053b007224 */ /* 0x000fe400078e0204 */
[----:B------:R-:W-:-:S03]  /*35c0*/  IMAD.HI.U32 R31, R46, R30, RZ ;  /* 0x0000001e2e1f7227 */ /* 0x000fc600078e00ff */
[----:B------:R-:W-:Y:S01]  /*35d0*/  ISETP.GT.U32.AND P6, PT, R59, R0, PT ;  /* 0x000000003b00720c */ /* 0x000fe20003fc4070 */
[----:B------:R-:W-:Y:S02]  /*35e0*/  IMAD.MOV R31, RZ, RZ, -R31 ;  /* 0x000000ffff1f7224 */ /* 0x000fe400078e0a1f */
[----:B------:R-:W-:Y:S02]  /*35f0*/  @!P3 IMAD.IADD R41, R41, 0x1, -R59 ;  /* 0x000000012929b824 */ /* 0x000fe400078e0a3b */
[C---:B------:R-:W-:Y:S01]  /*3600*/  IMAD R30, R59.reuse, R31, R30 ;  /* 0x0000001f3b1e7224 */ /* 0x040fe200078e021e */
[----:B------:R-:W-:Y:S02]  /*3610*/  IABS R4, R44 ;  /* 0x0000002c00047213 */ /* 0x000fe40000000000 */
[C---:B------:R-:W-:Y:S02]  /*3620*/  ISETP.GT.U32.AND P3, PT, R59.reuse, R41, PT ;  /* 0x000000293b00720c */ /* 0x040fe40003f64070 */
[----:B------:R-:W-:-:S02]  /*3630*/  ISETP.GT.U32.AND P5, PT, R59, R30, PT ;  /* 0x0000001e3b00720c */ /* 0x000fc40003fa4070 */
[----:B------:R-:W-:Y:S01]  /*3640*/  ISETP.GE.AND P4, PT, R42, RZ, PT ;  /* 0x000000ff2a00720c */ /* 0x000fe20003f86270 */
[--C-:B------:R-:W-:Y:S02]  /*3650*/  @!P6 IMAD.IADD R0, R0, 0x1, -R59.reuse ;  /* 0x000000010000e824 */ /* 0x100fe400078e0a3b */
[----:B------:R-:W-:Y:S01]  /*3660*/  IMAD.HI.U32 R42, R46, R4, RZ ;  /* 0x000000042e2a7227 */ /* 0x000fe200078e00ff */
[----:B------:R-:W-:Y:S02]  /*3670*/  ISETP.GE.AND P6, PT, R56, RZ, PT ;  /* 0x000000ff3800720c */ /* 0x000fe40003fc6270 */
[----:B------:R-:W-:Y:S01]  /*3680*/  ISETP.GT.U32.AND P1, PT, R59, R0, PT ;  /* 0x000000003b00720c */ /* 0x000fe20003f24070 */
[----:B------:R-:W-:Y:S01]  /*3690*/  @!P2 IMAD.MOV R38, RZ, RZ, -R38 ;  /* 0x000000ffff26a224 */ /* 0x000fe200078e0a26 */
[----:B------:R-:W-:Y:S01]  /*36a0*/  ISETP.GE.AND P2, PT, R43, RZ, PT ;  /* 0x000000ff2b00720c */ /* 0x000fe20003f46270 */
[----:B------:R-:W-:Y:S01]  /*36b0*/  IMAD.MOV R43, RZ, RZ, -R42 ;  /* 0x000000ffff2b7224 */ /* 0x000fe200078e0a2a */
[----:B------:R-:W2:Y:S01]  /*36c0*/  LDL.LU R56, [R1+0x114] ;  /* 0x0001140001387983 */ /* 0x000ea20000300800 */
[----:B------:R-:W-:-:S02]  /*36d0*/  @!P3 IMAD.IADD R41, R41, 0x1, -R59 ;  /* 0x000000012929b824 */ /* 0x000fc400078e0a3b */
[----:B------:R-:W-:Y:S02]  /*36e0*/  IMAD R4, R59, R43, R4 ;  /* 0x0000002b3b047224 */ /* 0x000fe400078e0204 */
[----:B------:R-:W-:Y:S01]  /*36f0*/  @!P5 IMAD.IADD R30, R30, 0x1, -R59 ;  /* 0x000000011e1ed824 */ /* 0x000fe200078e0a3b */
[----:B------:R-:W-:Y:S01]  /*3700*/  IABS R5, R57 ;  /* 0x0000003900057213 */ /* 0x000fe20000000000 */
[----:B------:R-:W-:Y:S01]  /*3710*/  @!P4 IMAD.MOV R41, RZ, RZ, -R41 ;  /* 0x000000ffff29c224 */ /* 0x000fe200078e0a29 */
[----:B------:R-:W-:Y:S02]  /*3720*/  ISETP.GE.AND P4, PT, R57, RZ, PT ;  /* 0x000000ff3900720c */ /* 0x000fe40003f86270 */
[C---:B------:R-:W-:Y:S01]  /*3730*/  ISETP.GT.U32.AND P3, PT, R59.reuse, R4, PT ;  /* 0x000000043b00720c */ /* 0x040fe20003f64070 */
[----:B------:R-:W3:Y:S01]  /*3740*/  LDL.LU R57, [R1+0x118] ;  /* 0x0001180001397983 */ /* 0x000ee20000300800 */
[----:B------:R-:W-:Y:S01]  /*3750*/  ISETP.GT.U32.AND P5, PT, R59, R30, PT ;  /* 0x0000001e3b00720c */ /* 0x000fe20003fa4070 */
[----:B------:R-:W-:-:S04]  /*3760*/  @!P1 IMAD.IADD R0, R0, 0x1, -R59 ;  /* 0x0000000100009824 */ /* 0x000fc800078e0a3b */
[----:B0-----:R-:W-:Y:S01]  /*3770*/  IMAD.MOV.U32 R3, RZ, RZ, R0 ;  /* 0x000000ffff037224 */ /* 0x001fe200078e0000 */
[----:B----4-:R-:W-:-:S03]  /*3780*/  IABS R31, R58 ;  /* 0x0000003a001f7213 */ /* 0x010fc60000000000 */
[----:B------:R-:W-:Y:S02]  /*3790*/  @!P2 IMAD.MOV R3, RZ, RZ, -R3 ;  /* 0x000000ffff03a224 */ /* 0x000fe400078e0a03 */
[--C-:B------:R-:W-:Y:S01]  /*37a0*/  @!P3 IMAD.IADD R4, R4, 0x1, -R59.reuse ;  /* 0x000000010404b824 */ /* 0x100fe200078e0a3b */
[----:B------:R-:W-:Y:S01]  /*37b0*/  ISETP.GE.AND P3, PT, R58, RZ, PT ;  /* 0x000000ff3a00720c */ /* 0x000fe20003f66270 */
[----:B------:R-:W-:Y:S01]  /*37c0*/  @!P5 IMAD.IADD R30, R30, 0x1, -R59 ;  /* 0x000000011e1ed824 */ /* 0x000fe200078e0a3b */
[----:B------:R-:W4:Y:S04]  /*37d0*/  LDL.LU R58, [R1+0x11c] ;  /* 0x00011c00013a7983 */ /* 0x000f280000300800 */
[----:B------:R0:W-:Y:S02]  /*37e0*/  STL [R1+0x24], R3 ;  /* 0x0000240301007387 */ /* 0x0001e40000100800 */
[----:B0-----:R-:W-:-:S04]  /*37f0*/  IMAD.MOV.U32 R3, RZ, RZ, R30 ;  /* 0x000000ffff037224 */ /* 0x001fc800078e001e */
[----:B------:R-:W-:-:S05]  /*3800*/  @!P6 IMAD.MOV R3, RZ, RZ, -R3 ;  /* 0x000000ffff03e224 */ /* 0x000fca00078e0a03 */
[----:B------:R0:W-:Y:S04]  /*3810*/  STL [R1+0x28], R3 ;  /* 0x0000280301007387 */ /* 0x0001e80000100800 */
[----:B0-----:R-:W4:Y:S04]  /*3820*/  LDL.LU R3, [R1+0x140] ;  /* 0x0001400001037983 */ /* 0x001f280000300800 */
[----:B------:R-:W4:Y:S01]  /*3830*/  LDL.LU R50, [R1+0x144] ;  /* 0x0001440001327983 */ /* 0x000f220000300800 */
[----:B------:R-:W-:Y:S01]  /*3840*/  IMAD.HI.U32 R42, R46, R5, RZ ;  /* 0x000000052e2a7227 */ /* 0x000fe200078e00ff */
[----:B------:R-:W-:-:S02]  /*3850*/  ISETP.GT.U32.AND P2, PT, R59, R4, PT ;  /* 0x000000043b00720c */ /* 0x000fc40003f44070 */
[----:B------:R-:W4:Y:S01]  /*3860*/  LDL.LU R49, [R1+0x148] ;  /* 0x0001480001317983 */ /* 0x000f220000300800 */
[----:B------:R-:W-:-:S04]  /*3870*/  IMAD.MOV R42, RZ, RZ, -R42 ;  /* 0x000000ffff2a7224 */ /* 0x000fc800078e0a2a */
[----:B------:R-:W-:-:S05]  /*3880*/  IMAD R5, R59, R42, R5 ;  /* 0x0000002a3b057224 */ /* 0x000fca00078e0205 */
[----:B------:R-:W-:Y:S01]  /*3890*/  ISETP.GT.U32.AND P1, PT, R59, R5, PT ;  /* 0x000000053b00720c */ /* 0x000fe20003f24070 */
[----:B------:R-:W-:Y:S01]  /*38a0*/  IMAD.HI.U32 R43, R46, R31, RZ ;  /* 0x0000001f2e2b7227 */ /* 0x000fe200078e00ff */
[----:B------:R-:W-:-:S03]  /*38b0*/  IABS R42, R45 ;  /* 0x0000002d002a7213 */ /* 0x000fc60000000000 */
[----:B------:R-:W-:-:S08]  /*38c0*/  IMAD.MOV R43, RZ, RZ, -R43 ;  /* 0x000000ffff2b7224 */ /* 0x000fd000078e0a2b */
[----:B------:R-:W-:-:S05]  /*38d0*/  @!P1 IMAD.IADD R5, R5, 0x1, -R59 ;  /* 0x0000000105059824 */ /* 0x000fca00078e0a3b */
[C---:B------:R-:W-:Y:S01]  /*38e0*/  ISETP.GT.U32.AND P1, PT, R59.reuse, R5, PT ;  /* 0x000000053b00720c */ /* 0x040fe20003f24070 */
[----:B------:R-:W-:Y:S01]  /*38f0*/  @!P0 IMAD.MOV R40, RZ, RZ, -R40 ;  /* 0x000000ffff288224 */ /* 0x000fe200078e0a28 */
[----:B------:R-:W-:Y:S01]  /*3900*/  ISETP.GE.AND P0, PT, R44, RZ, PT ;  /* 0x000000ff2c00720c */ /* 0x000fe20003f06270 */
[----:B------:R-:W-:Y:S02]  /*3910*/  IMAD R0, R59, R43, R31 ;  /* 0x0000002b3b007224 */ /* 0x000fe400078e021f */
[----:B------:R-:W-:-:S04]  /*3920*/  IMAD.HI.U32 R31, R46, R42, RZ ;  /* 0x0000002a2e1f7227 */ /* 0x000fc800078e00ff */
[----:B------:R-:W-:Y:S02]  /*3930*/  IMAD.MOV R31, RZ, RZ, -R31 ;  /* 0x000000ffff1f7224 */ /* 0x000fe400078e0a1f */
[--C-:B------:R-:W-:Y:S02]  /*3940*/  @!P2 IMAD.IADD R4, R4, 0x1, -R59.reuse ;  /* 0x000000010404a824 */ /* 0x100fe400078e0a3b */
[----:B------:R-:W-:Y:S02]  /*3950*/  @!P1 IMAD.IADD R5, R5, 0x1, -R59 ;  /* 0x0000000105059824 */ /* 0x000fe400078e0a3b */
[C---:B------:R-:W-:Y:S02]  /*3960*/  IMAD R42, R59.reuse, R31, R42 ;  /* 0x0000001f3b2a7224 */ /* 0x040fe400078e022a */
[----:B------:R-:W-:Y:S01]  /*3970*/  IMAD.MOV.U32 R6, RZ, RZ, R4 ;  /* 0x000000ffff067224 */ /* 0x000fe200078e0004 */
[C---:B------:R-:W-:Y:S01]  /*3980*/  ISETP.GT.U32.AND P5, PT, R59.reuse, R0, PT ;  /* 0x000000003b00720c */ /* 0x040fe20003fa4070 */
[----:B------:R-:W-:Y:S01]  /*3990*/  @!P4 IMAD.MOV R5, RZ, RZ, -R5 ;  /* 0x000000ffff05c224 */ /* 0x000fe200078e0a05 */
[----:B------:R-:W-:Y:S01]  /*39a0*/  ISETP.GT.U32.AND P4, PT, R59, R42, PT ;  /* 0x0000002a3b00720c */ /* 0x000fe20003f84070 */
[----:B------:R-:W-:Y:S01]  /*39b0*/  @!P0 IMAD.MOV R6, RZ, RZ, -R6 ;  /* 0x000000ffff068224 */ /* 0x000fe200078e0a06 */
[----:B------:R-:W-:-:S04]  /*39c0*/  ISETP.GE.AND P6, PT, R45, RZ, PT ;  /* 0x000000ff2d00720c */ /* 0x000fc80003fc6270 */
[----:B------:R0:W-:Y:S04]  /*39d0*/  STL [R1+0x2c], R6 ;  /* 0x00002c0601007387 */ /* 0x0001e80000100800 */
[----:B------:R-:W-:Y:S04]  /*39e0*/  STL [R1+0x34], R5 ;  /* 0x0000340501007387 */ /* 0x000fe80000100800 */
[----:B------:R-:W4:Y:S04]  /*39f0*/  LDL.LU R17, [R1+0x14c] ;  /* 0x00014c0001117983 */ /* 0x000f280000300800 */
[----:B------:R-:W4:Y:S01]  /*3a00*/  LDL.LU R15, [R1+0x150] ;  /* 0x00015000010f7983 */ /* 0x000f220000300800 */
[----:B------:R-:W-:-:S02]  /*3a10*/  @!P5 IMAD.IADD R0, R0, 0x1, -R59 ;  /* 0x000000010000d824 */ /* 0x000fc400078e0a3b */
[----:B------:R-:W-:Y:S01]  /*3a20*/  @!P4 IMAD.IADD R42, R42, 0x1, -R59 ;  /* 0x000000012a2ac824 */ /* 0x000fe200078e0a3b */
[----:B------:R-:W4:Y:S02]  /*3a30*/  LDL.LU R12, [R1+0x154] ;  /* 0x00015400010c7983 */ /* 0x000f240000300800 */
[C---:B------:R-:W-:Y:S02]  /*3a40*/  ISETP.GT.U32.AND P5, PT, R59.reuse, R0, PT ;  /* 0x000000003b00720c */ /* 0x040fe40003fa4070 */
[----:B------:R-:W-:-:S11]  /*3a50*/  ISETP.GT.U32.AND P4, PT, R59, R42, PT ;  /* 0x0000002a3b00720c */ /* 0x000fd60003f84070 */
[--C-:B------:R-:W-:Y:S02]  /*3a60*/  @!P5 IMAD.IADD R0, R0, 0x1, -R59.reuse ;  /* 0x000000010000d824 */ /* 0x100fe400078e0a3b */
[----:B------:R-:W-:Y:S02]  /*3a70*/  @!P4 IMAD.IADD R42, R42, 0x1, -R59 ;  /* 0x000000012a2ac824 */ /* 0x000fe400078e0a3b */
[----:B------:R-:W-:Y:S02]  /*3a80*/  @!P3 IMAD.MOV R0, RZ, RZ, -R0 ;  /* 0x000000ffff00b224 */ /* 0x000fe400078e0a00 */
[----:B------:R-:W-:-:S03]  /*3a90*/  @!P6 IMAD.MOV R42, RZ, RZ, -R42 ;  /* 0x000000ffff2ae224 */ /* 0x000fc600078e0a2a */
[----:B------:R1:W-:Y:S04]  /*3aa0*/  STL [R1+0x30], R0 ;  /* 0x0000300001007387 */ /* 0x0003e80000100800 */
[----:B------:R-:W4:Y:S04]  /*3ab0*/  LDL.LU R60, [R1+0x158] ;  /* 0x00015800013c7983 */ /* 0x000f280000300800 */
[----:B0-----:R-:W4:Y:S04]  /*3ac0*/  LDL.LU R6, [R1+0x15c] ;  /* 0x00015c0001067983 */ /* 0x001f280000300800 */
[----:B------:R-:W4:Y:S04]  /*3ad0*/  LDL.LU R7, [R1+0x160] ;  /* 0x0001600001077983 */ /* 0x000f280000300800 */
[----:B------:R-:W4:Y:S04]  /*3ae0*/  LDL.LU R13, [R1+0x164] ;  /* 0x00016400010d7983 */ /* 0x000f280000300800 */
[----:B------:R-:W4:Y:S04]  /*3af0*/  LDL.LU R61, [R1+0x168] ;  /* 0x00016800013d7983 */ /* 0x000f280000300800 */
[----:B------:R-:W4:Y:S04]  /*3b00*/  LDL R11, [R1+0x920] ;  /* 0x00092000010b7983 */ /* 0x000f280000100800 */
[----:B------:R-:W4:Y:S04]  /*3b10*/  LDL R9, [R1+0xa80] ;  /* 0x000a800001097983 */ /* 0x000f280000100800 */
[----:B------:R-:W4:Y:S04]  /*3b20*/  LDL R10, [R1+0x954] ;  /* 0x00095400010a7983 */ /* 0x000f280000100800 */
[----:B------:R-:W4:Y:S01]  /*3b30*/  LDL R8, [R1+0x5c8] ;  /* 0x0005c80001087983 */ /* 0x000f220000100800 */
[----:B--2---:R-:W-:-:S05]  /*3b40*/  IABS R45, R56 ;  /* 0x00000038002d7213 */ /* 0x004fca0000000000 */
[----:B------:R-:W-:-:S04]  /*3b50*/  IMAD.HI.U32 R4, R46, R45, RZ ;  /* 0x0000002d2e047227 */ /* 0x000fc800078e00ff */
[----:B------:R-:W-:Y:S01]  /*3b60*/  IMAD.MOV R4, RZ, RZ, -R4 ;  /* 0x000000ffff047224 */ /* 0x000fe200078e0a04 */
[----:B---3--:R-:W-:-:S03]  /*3b70*/  IABS R53, R57 ;  /* 0x0000003900357213 */ /* 0x008fc60000000000 */
[----:B------:R-:W-:Y:S02]  /*3b80*/  IMAD R45, R59, R4, R45 ;  /* 0x000000043b2d7224 */ /* 0x000fe400078e022d */
[----:B------:R-:W-:-:S04]  /*3b90*/  IMAD.HI.U32 R4, R46, R53, RZ ;  /* 0x000000352e047227 */ /* 0x000fc800078e00ff */
[----:B------:R-:W-:Y:S01]  /*3ba0*/  IMAD.MOV R4, RZ, RZ, -R4 ;  /* 0x000000ffff047224 */ /* 0x000fe200078e0a04 */
[----:B------:R-:W-:-:S03]  /*3bb0*/  ISETP.GT.U32.AND P4, PT, R59, R45, PT ;  /* 0x0000002d3b00720c */ /* 0x000fc60003f84070 */
[----:B------:R-:W-:-:S05]  /*3bc0*/  IMAD R53, R59, R4, R53 ;  /* 0x000000043b357224 */ /* 0x000fca00078e0235 */
[----:B------:R-:W-:Y:S02]  /*3bd0*/  ISETP.GT.U32.AND P6, PT, R59, R53, PT ;  /* 0x000000353b00720c */ /* 0x000fe40003fc4070 */
[----:B------:R-:W-:-:S03]  /*3be0*/  ISETP.GE.AND P1, PT, R56, RZ, PT ;  /* 0x000000ff3800720c */ /* 0x000fc60003f26270 */
[----:B------:R-:W-:-:S08]  /*3bf0*/  @!P4 IMAD.IADD R45, R45, 0x1, -R59 ;  /* 0x000000012d2dc824 */ /* 0x000fd000078e0a3b */
[----:B------:R-:W-:Y:S01]  /*3c00*/  @!P6 IMAD.IADD R53, R53, 0x1, -R59 ;  /* 0x000000013535e824 */ /* 0x000fe200078e0a3b */
[----:B------:R-:W-:Y:S02]  /*3c10*/  ISETP.GT.U32.AND P6, PT, R59, R45, PT ;  /* 0x0000002d3b00720c */ /* 0x000fe40003fc4070 */
[----:B----4-:R-:W-:-:S05]  /*3c20*/  IABS R56, R50 ;  /* 0x0000003200387213 */ /* 0x010fca0000000000 */
[----:B------:R-:W-:-:S04]  /*3c30*/  IMAD.HI.U32 R4, R46, R56, RZ ;  /* 0x000000382e047227 */ /* 0x000fc800078e00ff */
[----:B------:R-:W-:-:S04]  /*3c40*/  IMAD.MOV R4, RZ, RZ, -R4 ;  /* 0x000000ffff047224 */ /* 0x000fc800078e0a04 */
[----:B------:R-:W-:Y:S02]  /*3c50*/  IMAD R56, R59, R4, R56 ;  /* 0x000000043b387224 */ /* 0x000fe400078e0238 */
[----:B------:R-:W-:-:S03]  /*3c60*/  @!P6 IMAD.IADD R45, R45, 0x1, -R59 ;  /* 0x000000012d2de824 */ /* 0x000fc600078e0a3b */
[----:B------:R-:W-:Y:S02]  /*3c70*/  ISETP.GT.U32.AND P6, PT, R59, R56, PT ;  /* 0x000000383b00720c */ /* 0x000fe40003fc4070 */
[----:B------:R-:W-:-:S11]  /*3c80*/  IABS R55, R3 ;  /* 0x0000000300377213 */ /* 0x000fd60000000000 */
[----:B------:R-:W-:Y:S01]  /*3c90*/  @!P6 IMAD.IADD R56, R56, 0x1, -R59 ;  /* 0x000000013838e824 */ /* 0x000fe200078e0a3b */
[----:B------:R-:W-:Y:S02]  /*3ca0*/  ISETP.GE.AND P6, PT, R3, RZ, PT ;  /* 0x000000ff0300720c */ /* 0x000fe40003fc6270 */
[----:B------:R-:W2:Y:S01]  /*3cb0*/  LDL R3, [R1+0x408] ;  /* 0x0004080001037983 */ /* 0x000ea20000100800 */
[----:B------:R-:W-:-:S05]  /*3cc0*/  IABS R44, R47 ;  /* 0x0000002f002c7213 */ /* 0x000fca0000000000 */
[----:B------:R-:W-:-:S04]  /*3cd0*/  IMAD.HI.U32 R30, R46, R44, RZ ;  /* 0x0000002c2e1e7227 */ /* 0x000fc800078e00ff */
[----:B------:R-:W-:-:S04]  /*3ce0*/  IMAD.MOV R30, RZ, RZ, -R30 ;  /* 0x000000ffff1e7224 */ /* 0x000fc800078e0a1e */
[----:B------:R-:W-:-:S05]  /*3cf0*/  IMAD R44, R59, R30, R44 ;  /* 0x0000001e3b2c7224 */ /* 0x000fca00078e022c */
[----:B------:R-:W-:Y:S02]  /*3d00*/  ISETP.GT.U32.AND P3, PT, R59, R44, PT ;  /* 0x0000002c3b00720c */ /* 0x000fe40003f64070 */
[----:B------:R-:W-:-:S05]  /*3d10*/  IABS R54, R58 ;  /* 0x0000003a00367213 */ /* 0x000fca0000000000 */
[----:B-1----:R-:W-:-:S06]  /*3d20*/  IMAD.HI.U32 R0, R46, R54, RZ ;  /* 0x000000362e007227 */ /* 0x002fcc00078e00ff */
[----:B------:R-:W-:-:S05]  /*3d30*/  @!P3 IMAD.IADD R44, R44, 0x1, -R59 ;  /* 0x000000012c2cb824 */ /* 0x000fca00078e0a3b */
[----:B------:R-:W-:Y:S01]  /*3d40*/  ISETP.GT.U32.AND P3, PT, R59, R44, PT ;  /* 0x0000002c3b00720c */ /* 0x000fe20003f64070 */
[----:B------:R-:W-:-:S04]  /*3d50*/  IMAD.MOV R0, RZ, RZ, -R0 ;  /* 0x000000ffff007224 */ /* 0x000fc800078e0a00 */
[----:B------:R-:W-:Y:S02]  /*3d60*/  IMAD R54, R59, R0, R54 ;  /* 0x000000003b367224 */ /* 0x000fe400078e0236 */
[----:B------:R-:W-:-:S06]  /*3d70*/  IMAD.HI.U32 R5, R46, R55, RZ ;  /* 0x000000372e057227 */ /* 0x000fcc00078e00ff */
[----:B------:R-:W-:Y:S01]  /*3d80*/  @!P3 IMAD.IADD R44, R44, 0x1, -R59 ;  /* 0x000000012c2cb824 */ /* 0x000fe200078e0a3b */
[----:B------:R-:W-:Y:S01]  /*3d90*/  ISETP.GT.U32.AND P3, PT, R59, R54, PT ;  /* 0x000000363b00720c */ /* 0x000fe20003f64070 */
[----:B------:R-:W-:Y:S01]  /*3da0*/  IMAD.MOV R5, RZ, RZ, -R5 ;  /* 0x000000ffff057224 */ /* 0x000fe200078e0a05 */
[----:B------:R-:W-:-:S03]  /*3db0*/  IABS R48, R49 ;  /* 0x0000003100307213 */ /* 0x000fc60000000000 */
[----:B------:R-:W-:Y:S02]  /*3dc0*/  IMAD R55, R59, R5, R55 ;  /* 0x000000053b377224 */ /* 0x000fe400078e0237 */
[----:B------:R-:W-:-:S03]  /*3dd0*/  IMAD.HI.U32 R0, R46, R48, RZ ;  /* 0x000000302e007227 */ /* 0x000fc600078e00ff */
[----:B------:R-:W-:-:S03]  /*3de0*/  ISETP.GT.U32.AND P4, PT, R59, R55, PT ;  /* 0x000000373b00720c */ /* 0x000fc60003f84070 */
[----:B------:R-:W-:Y:S01]  /*3df0*/  @!P3 IMAD.IADD R54, R54, 0x1, -R59 ;  /* 0x000000013636b824 */ /* 0x000fe200078e0a3b */
[----:B------:R-:W-:Y:S01]  /*3e00*/  ISETP.GT.U32.AND P3, PT, R59, R53, PT ;  /* 0x000000353b00720c */ /* 0x000fe20003f64070 */
[----:B------:R-:W-:Y:S01]  /*3e10*/  IMAD.MOV R0, RZ, RZ, -R0 ;  /* 0x000000ffff007224 */ /* 0x000fe200078e0a00 */
[----:B------:R-:W-:-:S03]  /*3e20*/  IABS R43, R2 ;  /* 0x00000002002b7213 */ /* 0x000fc60000000000 */
[----:B------:R-:W-:Y:S01]  /*3e30*/  IMAD R48, R59, R0, R48 ;  /* 0x000000003b307224 */ /* 0x000fe200078e0230 */
[----:B------:R-:W0:Y:S01]  /*3e40*/  I2F.RP R31, R43 ;  /* 0x0000002b001f7306 */ /* 0x000e220000209400 */
[----:B------:R-:W-:Y:S02]  /*3e50*/  ISETP.GE.AND P0, PT, R57, RZ, PT ;  /* 0x000000ff3900720c */ /* 0x000fe40003f06270 */
[--C-:B------:R-:W-:Y:S01]  /*3e60*/  @!P4 IMAD.IADD R55, R55, 0x1, -R59.reuse ;  /* 0x000000013737c824 */ /* 0x100fe200078e0a3b */
[----:B------:R-:W-:Y:S02]  /*3e70*/  ISETP.GE.AND P2, PT, R47, RZ, PT ;  /* 0x000000ff2f00720c */ /* 0x000fe40003f46270 */
[----:B------:R-:W-:Y:S01]  /*3e80*/  IABS R57, R15 ;  /* 0x0000000f00397213 */ /* 0x000fe20000000000 */
[----:B------:R-:W-:Y:S01]  /*3e90*/  @!P3 IMAD.IADD R53, R53, 0x1, -R59 ;  /* 0x000000013535b824 */ /* 0x000fe200078e0a3b */
[C---:B------:R-:W-:Y:S02]  /*3ea0*/  ISETP.GT.U32.AND P3, PT, R59.reuse, R48, PT ;  /* 0x000000303b00720c */ /* 0x040fe40003f64070 */
[----:B------:R-:W-:Y:S01]  /*3eb0*/  ISETP.GT.U32.AND P4, PT, R59, R55, PT ;  /* 0x000000373b00720c */ /* 0x000fe20003f84070 */
[----:B------:R-:W-:Y:S01]  /*3ec0*/  IMAD.HI.U32 R5, R46, R57, RZ ;  /* 0x000000392e057227 */ /* 0x000fe200078e00ff */
[----:B------:R-:W-:-:S02]  /*3ed0*/  ISETP.GE.AND P5, PT, R58, RZ, PT ;  /* 0x000000ff3a00720c */ /* 0x000fc40003fa6270 */
[----:B------:R-:W-:Y:S01]  /*3ee0*/  IABS R58, R17 ;  /* 0x00000011003a7213 */ /* 0x000fe20000000000 */
[----:B------:R-:W-:Y:S01]  /*3ef0*/  IMAD.MOV R5, RZ, RZ, -R5 ;  /* 0x000000ffff057224 */ /* 0x000fe200078e0a05 */
[----:B------:R-:W-:Y:S01]  /*3f00*/  IABS R0, R12 ;  /* 0x0000000c00007213 */ /* 0x000fe20000000000 */
[----:B------:R-:W-:Y:S01]  /*3f10*/  @!P2 IMAD.MOV R44, RZ, RZ, -R44 ;  /* 0x000000ffff2ca224 */ /* 0x000fe200078e0a2c */
[----:B0-----:R-:W0:Y:S01]  /*3f20*/  MUFU.RCP R31, R31 ;  /* 0x0000001f001f7308 */ /* 0x001e220000001000 */
[C---:B------:R-:W-:Y:S01]  /*3f30*/  IMAD R57, R59.reuse, R5, R57 ;  /* 0x000000053b397224 */ /* 0x040fe200078e0239 */
[C---:B------:R-:W-:Y:S01]  /*3f40*/  ISETP.GT.U32.AND P2, PT, R59.reuse, R54, PT ;  /* 0x000000363b00720c */ /* 0x040fe20003f44070 */
[----:B------:R-:W-:Y:S01]  /*3f50*/  @!P3 IMAD.IADD R48, R48, 0x1, -R59 ;  /* 0x000000013030b824 */ /* 0x000fe200078e0a3b */
[----:B------:R-:W-:Y:S01]  /*3f60*/  ISETP.GT.U32.AND P3, PT, R59, R56, PT ;  /* 0x000000383b00720c */ /* 0x000fe20003f64070 */
[----:B------:R-:W-:-:S04]  /*3f70*/  IMAD.HI.U32 R4, R46, R58, RZ ;  /* 0x0000003a2e047227 */ /* 0x000fc800078e00ff */
[----:B------:R-:W-:-:S04]  /*3f80*/  IMAD.HI.U32 R30, R46, R0, RZ ;  /* 0x000000002e1e7227 */ /* 0x000fc800078e00ff */
[--C-:B------:R-:W-:Y:S01]  /*3f90*/  @!P4 IMAD.IADD R55, R55, 0x1, -R59.reuse ;  /* 0x000000013737c824 */ /* 0x100fe200078e0a3b */
[C---:B------:R-:W-:Y:S01]  /*3fa0*/  ISETP.GT.U32.AND P4, PT, R59.reuse, R57, PT ;  /* 0x000000393b00720c */ /* 0x040fe20003f84070 */
[----:B------:R-:W-:Y:S02]  /*3fb0*/  IMAD.MOV R4, RZ, RZ, -R4 ;  /* 0x000000ffff047224 */ /* 0x000fe400078e0a04 */
[----:B------:R-:W-:Y:S02]  /*3fc0*/  IMAD.MOV R5, RZ, RZ, -R30 ;  /* 0x000000ffff057224 */ /* 0x000fe400078e0a1e */
[C---:B------:R-:W-:Y:S02]  /*3fd0*/  IMAD R58, R59.reuse, R4, R58 ;  /* 0x000000043b3a7224 */ /* 0x040fe400078e023a */
[C---:B------:R-:W-:Y:S02]  /*3fe0*/  IMAD R0, R59.reuse, R5, R0 ;  /* 0x000000053b007224 */ /* 0x040fe400078e0200 */
[--C-:B------:R-:W-:Y:S01]  /*3ff0*/  @!P2 IMAD.IADD R54, R54, 0x1, -R59.reuse ;  /* 0x000000013636a824 */ /* 0x100fe200078e0a3b */
[C---:B------:R-:W-:Y:S01]  /*4000*/  ISETP.GT.U32.AND P2, PT, R59.reuse, R58, PT ;  /* 0x0000003a3b00720c */ /* 0x040fe20003f44070 */
[--C-:B------:R-:W-:Y:S01]  /*4010*/  @!P3 IMAD.IADD R56, R56, 0x1, -R59.reuse ;  /* 0x000000013838b824 */ /* 0x100fe200078e0a3b */
[----:B------:R-:W-:Y:S01]  /*4020*/  ISETP.GT.U32.AND P3, PT, R59, R0, PT ;  /* 0x000000003b00720c */ /* 0x000fe20003f64070 */
[----:B0-----:R-:W-:Y:S01]  /*4030*/  VIADD R31, R31, 0xffffffe ;  /* 0x0ffffffe1f1f7836 */ /* 0x001fe20000000000 */
[----:B------:R-:W-:Y:S01]  /*4040*/  IABS R4, R60 ;  /* 0x0000003c00047213 */ /* 0x000fe20000000000 */
[----:B------:R-:W-:Y:S01]  /*4050*/  @!P4 IMAD.IADD R57, R57, 0x1, -R59 ;  /* 0x000000013939c824 */ /* 0x000fe200078e0a3b */
[----:B------:R-:W-:-:S03]  /*4060*/  IABS R5, R6 ;  /* 0x0000000600057213 */ /* 0x000fc60000000000 */
[----:B------:R-:W0:Y:S01]  /*4070*/  F2I.FTZ.U32.TRUNC.NTZ R31, R31 ;  /* 0x0000001f001f7305 */ /* 0x000e22000021f000 */
[----:B------:R-:W-:Y:S01]  /*4080*/  ISETP.GT.U32.AND P4, PT, R59, R57, PT ;  /* 0x000000393b00720c */ /* 0x000fe20003f84070 */
[----:B------:R-:W-:-:S04]  /*4090*/  IMAD.HI.U32 R30, R46, R4, RZ ;  /* 0x000000042e1e7227 */ /* 0x000fc800078e00ff */
[----:B------:R-:W-:Y:S01]  /*40a0*/  @!P2 IMAD.IADD R58, R58, 0x1, -R59 ;  /* 0x000000013a3aa824 */ /* 0x000fe200078e0a3b */
[----:B------:R-:W-:Y:S01]  /*40b0*/  ISETP.GT.U32.AND P2, PT, R59, R48, PT ;  /* 0x000000303b00720c */ /* 0x000fe20003f44070 */
[----:B------:R-:W-:Y:S02]  /*40c0*/  IMAD.MOV R30, RZ, RZ, -R30 ;  /* 0x000000ffff1e7224 */ /* 0x000fe400078e0a1e */
[----:B------:R-:W-:-:S04]  /*40d0*/  IMAD.HI.U32 R47, R46, R5, RZ ;  /* 0x000000052e2f7227 */ /* 0x000fc800078e00ff */
[----:B------:R-:W-:Y:S02]  /*40e0*/  @!P3 IMAD.IADD R0, R0, 0x1, -R59 ;  /* 0x000000010000b824 */ /* 0x000fe400078e0a3b */
[C---:B------:R-:W-:Y:S02]  /*40f0*/  IMAD R4, R59.reuse, R30, R4 ;  /* 0x0000001e3b047224 */ /* 0x040fe400078e0204 */
[----:B------:R-:W-:Y:S01]  /*4100*/  IMAD.MOV R30, RZ, RZ, -R47 ;  /* 0x000000ffff1e7224 */ /* 0x000fe200078e0a2f */
[C---:B------:R-:W-:Y:S01]  /*4110*/  ISETP.GT.U32.AND P3, PT, R59.reuse, R0, PT ;  /* 0x000000003b00720c */ /* 0x040fe20003f64070 */
[----:B------:R-:W-:Y:S01]  /*4120*/  @!P1 IMAD.MOV R45, RZ, RZ, -R45 ;  /* 0x000000ffff2d9224 */ /* 0x000fe200078e0a2d */
[----:B------:R-:W-:Y:S01]  /*4130*/  ISETP.GT.U32.AND P1, PT, R59, R58, PT ;  /* 0x0000003a3b00720c */ /* 0x000fe20003f24070 */
[----:B------:R-:W-:Y:S01]  /*4140*/  @!P4 IMAD.IADD R57, R57, 0x1, -R59 ;  /* 0x000000013939c824 */ /* 0x000fe200078e0a3b */
[----:B------:R-:W-:Y:S01]  /*4150*/  ISETP.GE.AND P4, PT, R49, RZ, PT ;  /* 0x000000ff3100720c */ /* 0x000fe20003f86270 */
[----:B------:R-:W-:Y:S01]  /*4160*/  IMAD R5, R59, R30, R5 ;  /* 0x0000001e3b057224 */ /* 0x000fe200078e0205 */
[----:B------:R-:W-:Y:S01]  /*4170*/  IABS R49, R7 ;  /* 0x0000000700317213 */ /* 0x000fe20000000000 */
[----:B0-----:R-:W-:-:S02]  /*4180*/  IMAD.MOV R30, RZ, RZ, -R31 ;  /* 0x000000ffff1e7224 */ /* 0x001fc400078e0a1f */
[----:B------:R-:W-:Y:S01]  /*4190*/  @!P2 IMAD.IADD R48, R48, 0x1, -R59 ;  /* 0x000000013030a824 */ /* 0x000fe200078e0a3b */
[----:B------:R-:W-:Y:S01]  /*41a0*/  ISETP.GE.AND P2, PT, R50, RZ, PT ;  /* 0x000000ff3200720c */ /* 0x000fe20003f46270 */
[----:B------:R-:W-:Y:S01]  /*41b0*/  IMAD.MOV.U32 R47, RZ, RZ, R30 ;  /* 0x000000ffff2f7224 */ /* 0x000fe200078e001e */
[----:B------:R-:W-:Y:S01]  /*41c0*/  IABS R50, R13 ;  /* 0x0000000d00327213 */ /* 0x000fe20000000000 */
[----:B------:R-:W-:-:S04]  /*41d0*/  IMAD.HI.U32 R30, R46, R49, RZ ;  /* 0x000000312e1e7227 */ /* 0x000fc800078e00ff */
[----:B------:R-:W-:Y:S02]  /*41e0*/  IMAD.MOV R16, RZ, RZ, -R30 ;  /* 0x000000ffff107224 */ /* 0x000fe400078e0a1e */
[--C-:B------:R-:W-:Y:S01]  /*41f0*/  @!P3 IMAD.IADD R0, R0, 0x1, -R59.reuse ;  /* 0x000000010000b824 */ /* 0x100fe200078e0a3b */
[C---:B------:R-:W-:Y:S01]  /*4200*/  ISETP.GT.U32.AND P3, PT, R59.reuse, R5, PT ;  /* 0x000000053b00720c */ /* 0x040fe20003f64070 */
[----:B------:R-:W-:Y:S01]  /*4210*/  @!P1 IMAD.IADD R58, R58, 0x1, -R59 ;  /* 0x000000013a3a9824 */ /* 0x000fe200078e0a3b */
[----:B------:R-:W-:Y:S01]  /*4220*/  ISETP.GT.U32.AND P1, PT, R59, R4, PT ;  /* 0x000000043b00720c */ /* 0x000fe20003f24070 */
[----:B------:R-:W-:Y:S02]  /*4230*/  IMAD R47, R47, R43, RZ ;  /* 0x0000002b2f2f7224 */ /* 0x000fe400078e02ff */
[----:B------:R-:W-:Y:S02]  /*4240*/  IMAD.MOV.U32 R30, RZ, RZ, RZ ;  /* 0x000000ffff1e7224 */ /* 0x000fe400078e00ff */
[----:B------:R-:W-:-:S04]  /*4250*/  IMAD.HI.U32 R14, R46, R50, RZ ;  /* 0x000000322e0e7227 */ /* 0x000fc800078e00ff */
[----:B------:R-:W-:-:S04]  /*4260*/  IMAD.HI.U32 R30, R31, R47, R30 ;  /* 0x0000002f1f1e7227 */ /* 0x000fc800078e001e */
[----:B------:R-:W-:Y:S01]  /*4270*/  IMAD.MOV R31, RZ, RZ, -R14 ;  /* 0x000000ffff1f7224 */ /* 0x000fe200078e0a0e */
[----:B------:R-:W-:-:S03]  /*4280*/  IABS R51, R61 ;  /* 0x0000003d00337213 */ /* 0x000fc60000000000 */
[----:B------:R-:W-:Y:S02]  /*4290*/  IMAD R50, R59, R31, R50 ;  /* 0x0000001f3b327224 */ /* 0x000fe400078e0232 */
[--C-:B------:R-:W-:Y:S02]  /*42a0*/  @!P3 IMAD.IADD R5, R5, 0x1, -R59.reuse ;  /* 0x000000010505b824 */ /* 0x100fe400078e0a3b */
[----:B------:R-:W-:Y:S01]  /*42b0*/  @!P1 IMAD.IADD R4, R4, 0x1, -R59 ;  /* 0x0000000104049824 */ /* 0x000fe200078e0a3b */
[----:B------:R-:W-:Y:S01]  /*42c0*/  ISETP.GT.U32.AND P3, PT, R59, R50, PT ;  /* 0x000000323b00720c */ /* 0x000fe20003f64070 */
[----:B------:R-:W-:-:S03]  /*42d0*/  IMAD.HI.U32 R14, R46, R51, RZ ;  /* 0x000000332e0e7227 */ /* 0x000fc600078e00ff */
[C---:B------:R-:W-:Y:S01]  /*42e0*/  ISETP.GT.U32.AND P1, PT, R59.reuse, R4, PT ;  /* 0x000000043b00720c */ /* 0x040fe20003f24070 */
[----:B------:R-:W-:Y:S01]  /*42f0*/  IMAD R49, R59, R16, R49 ;  /* 0x000000103b317224 */ /* 0x000fe200078e0231 */
[----:B------:R-:W-:Y:S01]  /*4300*/  IABS R47, R11 ;  /* 0x0000000b002f7213 */ /* 0x000fe20000000000 */
[----:B------:R-:W-:-:S06]  /*4310*/  IMAD.MOV R31, RZ, RZ, -R14 ;  /* 0x000000ffff1f7224 */ /* 0x000fcc00078e0a0e */
[----:B------:R-:W-:-:S04]  /*4320*/  @!P3 IMAD.IADD R50, R50, 0x1, -R59 ;  /* 0x000000013232b824 */ /* 0x000fc800078e0a3b */
[----:B------:R-:W-:Y:S01]  /*4330*/  @!P1 IMAD.IADD R4, R4, 0x1, -R59 ;  /* 0x0000000104049824 */ /* 0x000fe200078e0a3b */
[C---:B------:R-:W-:Y:S01]  /*4340*/  ISETP.GT.U32.AND P1, PT, R59.reuse, R49, PT ;  /* 0x000000313b00720c */ /* 0x040fe20003f24070 */
[----:B------:R-:W-:Y:S01]  /*4350*/  IMAD R51, R59, R31, R51 ;  /* 0x0000001f3b337224 */ /* 0x000fe200078e0233 */
[----:B------:R-:W-:Y:S01]  /*4360*/  IABS R16, R9 ;  /* 0x0000000900107213 */ /* 0x000fe20000000000 */
[----:B------:R-:W-:-:S04]  /*4370*/  IMAD.HI.U32 R31, R30, R47, RZ ;  /* 0x0000002f1e1f7227 */ /* 0x000fc800078e00ff */
[----:B------:R-:W-:Y:S02]  /*4380*/  IMAD.MOV R18, RZ, RZ, -R31 ;  /* 0x000000ffff127224 */ /* 0x000fe400078e0a1f */
[----:B------:R-:W-:-:S04]  /*4390*/  IMAD.MOV.U32 R31, RZ, RZ, R16 ;  /* 0x000000ffff1f7224 */ /* 0x000fc800078e0010 */
[----:B------:R-:W-:Y:S01]  /*43a0*/  @!P1 IMAD.IADD R49, R49, 0x1, -R59 ;  /* 0x0000000131319824 */ /* 0x000fe200078e0a3b */
[----:B------:R-:W-:Y:S01]  /*43b0*/  ISETP.GT.U32.AND P1, PT, R59, R51, PT ;  /* 0x000000333b00720c */ /* 0x000fe20003f24070 */
[----:B------:R-:W-:-:S12]  /*43c0*/  IMAD R47, R43, R18, R47 ;  /* 0x000000122b2f7224 */ /* 0x000fd800078e022f */
[----:B------:R-:W-:Y:S01]  /*43d0*/  @!P1 IMAD.IADD R51, R51, 0x1, -R59 ;  /* 0x0000000133339824 */ /* 0x000fe200078e0a3b */
[----:B------:R-:W-:Y:S01]  /*43e0*/  ISETP.GT.U32.AND P1, PT, R59, R5, PT ;  /* 0x000000053b00720c */ /* 0x000fe20003f24070 */
[----:B------:R-:W-:Y:S01]  /*43f0*/  @!P6 IMAD.MOV R55, RZ, RZ, -R55 ;  /* 0x000000ffff37e224 */ /* 0x000fe200078e0a37 */
[----:B------:R-:W-:Y:S01]  /*4400*/  IABS R14, R8 ;  /* 0x00000008000e7213 */ /* 0x000fe20000000000 */
[----:B------:R-:W-:Y:S01]  /*4410*/  IMAD.HI.U32 R18, R30, R31, RZ ;  /* 0x0000001f1e127227 */ /* 0x000fe200078e00ff */
[----:B--2---:R-:W-:-:S05]  /*4420*/  IABS R52, R3 ;  /* 0x0000000300347213 */ /* 0x004fca0000000000 */
[----:B------:R-:W-:-:S04]  /*4430*/  IMAD.HI.U32 R46, R46, R52, RZ ;  /* 0x000000342e2e7227 */ /* 0x000fc800078e00ff */
[----:B------:R-:W-:-:S04]  /*4440*/  IMAD.MOV R46, RZ, RZ, -R46 ;  /* 0x000000ffff2e7224 */ /* 0x000fc800078e0a2e */
[----:B------:R-:W-:-:S05]  /*4450*/  IMAD R52, R59, R46, R52 ;  /* 0x0000002e3b347224 */ /* 0x000fca00078e0234 */
[----:B------:R-:W-:Y:S02]  /*4460*/  ISETP.GT.U32.AND P3, PT, R59, R52, PT ;  /* 0x000000343b00720c */ /* 0x000fe40003f64070 */
[----:B------:R-:W-:-:S05]  /*4470*/  IABS R46, R10 ;  /* 0x0000000a002e7213 */ /* 0x000fca0000000000 */
[----:B------:R-:W-:-:S06]  /*4480*/  IMAD.HI.U32 R16, R30, R46, RZ ;  /* 0x0000002e1e107227 */ /* 0x000fcc00078e00ff */
[----:B------:R-:W-:Y:S01]  /*4490*/  @!P3 IMAD.IADD R52, R52, 0x1, -R59 ;  /* 0x000000013434b824 */ /* 0x000fe200078e0a3b */
[----:B------:R-:W-:Y:S01]  /*44a0*/  ISETP.GT.U32.AND P3, PT, R59, R50, PT ;  /* 0x000000323b00720c */ /* 0x000fe20003f64070 */
[----:B------:R-:W-:-:S04]  /*44b0*/  IMAD.MOV R16, RZ, RZ, -R16 ;  /* 0x000000ffff107224 */ /* 0x000fc800078e0a10 */
[----:B------:R-:W-:-:S08]  /*44c0*/  IMAD R46, R43, R16, R46 ;  /* 0x000000102b2e7224 */ /* 0x000fd000078e022e */
[--C-:B------:R-:W-:Y:S01]  /*44d0*/  @!P3 IMAD.IADD R50, R50, 0x1, -R59.reuse ;  /* 0x000000013232b824 */ /* 0x100fe200078e0a3b */
[----:B------:R-:W-:Y:S01]  /*44e0*/  ISETP.GT.U32.AND P3, PT, R43, R46, PT ;  /* 0x0000002e2b00720c */ /* 0x000fe20003f64070 */
[----:B------:R-:W-:Y:S01]  /*44f0*/  @!P1 IMAD.IADD R5, R5, 0x1, -R59 ;  /* 0x0000000105059824 */ /* 0x000fe200078e0a3b */
[----:B------:R-:W-:Y:S01]  /*4500*/  ISETP.GT.U32.AND P6, PT, R59, R52, PT ;  /* 0x000000343b00720c */ /* 0x000fe20003fc4070 */
[----:B------:R-:W-:Y:S01]  /*4510*/  @!P0 IMAD.MOV R53, RZ, RZ, -R53 ;  /* 0x000000ffff358224 */ /* 0x000fe200078e0a35 */
[----:B------:R-:W-:Y:S02]  /*4520*/  ISETP.GT.U32.AND P1, PT, R43, R47, PT ;  /* 0x0000002f2b00720c */ /* 0x000fe40003f24070 */
[----:B------:R-:W-:-:S07]  /*4530*/  ISETP.GT.U32.AND P0, PT, R59, R49, PT ;  /* 0x000000313b00720c */ /* 0x000fce0003f04070 */
[----:B------:R-:W-:Y:S01]  /*4540*/  @!P3 IMAD.IADD R46, R46, 0x1, -R43 ;  /* 0x000000012e2eb824 */ /* 0x000fe200078e0a2b */
[----:B------:R-:W-:Y:S02]  /*4550*/  ISETP.GE.AND P3, PT, R60, RZ, PT ;  /* 0x000000ff3c00720c */ /* 0x000fe40003f66270 */
[----:B------:R-:W0:Y:S01]  /*4560*/  S2R R60, SR_TID.X ;  /* 0x00000000003c7919 */ /* 0x000e220000002100 */
[----:B------:R-:W-:-:S04]  /*4570*/  IMAD.HI.U32 R16, R30, R14, RZ ;  /* 0x0000000e1e107227 */ /* 0x000fc800078e00ff */
[----:B------:R-:W-:Y:S02]  /*4580*/  IMAD.MOV R30, RZ, RZ, -R18 ;  /* 0x000000ffff1e7224 */ /* 0x000fe400078e0a12 */
[----:B------:R-:W-:Y:S01]  /*4590*/  @!P5 IMAD.MOV R54, RZ, RZ, -R54 ;  /* 0x000000ffff36d224 */ /* 0x000fe200078e0a36 */
[----:B------:R-:W-:Y:S01]  /*45a0*/  ISETP.GT.U32.AND P5, PT, R59, R51, PT ;  /* 0x000000333b00720c */ /* 0x000fe20003fa4070 */
[C---:B------:R-:W-:Y:S01]  /*45b0*/  IMAD R31, R43.reuse, R30, R31 ;  /* 0x0000001e2b1f7224 */ /* 0x040fe200078e021f */
[----:B------:R-:W2:Y:S01]  /*45c0*/  LDL.LU R18, [R1+0xc38] ;  /* 0x000c380001127983 */ /* 0x000ea20000300800 */
[----:B------:R-:W-:Y:S02]  /*45d0*/  IMAD.MOV R30, RZ, RZ, -R16 ;  /* 0x000000ffff1e7224 */ /* 0x000fe400078e0a10 */
[----:B------:R-:W-:Y:S01]  /*45e0*/  @!P6 IMAD.IADD R52, R52, 0x1, -R59 ;  /* 0x000000013434e824 */ /* 0x000fe200078e0a3b */
[----:B------:R-:W-:Y:S01]  /*45f0*/  ISETP.GT.U32.AND P6, PT, R43, R31, PT ;  /* 0x0000001f2b00720c */ /* 0x000fe20003fc4070 */
[----:B------:R-:W-:-:S02]  /*4600*/  @!P1 IMAD.IADD R47, R47, 0x1, -R43 ;  /* 0x000000012f2f9824 */ /* 0x000fc400078e0a2b */
[--C-:B------:R-:W-:Y:S01]  /*4610*/  @!P0 IMAD.IADD R49, R49, 0x1, -R59.reuse ;  /* 0x0000000131318824 */ /* 0x100fe200078e0a3b */
[----:B------:R-:W-:Y:S01]  /*4620*/  ISETP.GE.AND P0, PT, R17, RZ, PT ;  /* 0x000000ff1100720c */ /* 0x000fe20003f06270 */
[C---:B------:R-:W-:Y:S02]  /*4630*/  IMAD R30, R43.reuse, R30, R14 ;  /* 0x0000001e2b1e7224 */ /* 0x040fe400078e020e */
[----:B------:R-:W-:Y:S01]  /*4640*/  @!P4 IMAD.MOV R48, RZ, RZ, -R48 ;  /* 0x000000ffff30c224 */ /* 0x000fe200078e0a30 */
[C---:B------:R-:W-:Y:S01]  /*4650*/  ISETP.GT.U32.AND P4, PT, R43.reuse, R47, PT ;  /* 0x0000002f2b00720c */ /* 0x040fe20003f84070 */
[----:B------:R-:W-:Y:S01]  /*4660*/  @!P2 IMAD.MOV R56, RZ, RZ, -R56 ;  /* 0x000000ffff38a224 */ /* 0x000fe200078e0a38 */
[----:B------:R-:W-:Y:S01]  /*4670*/  ISETP.GT.U32.AND P2, PT, R43, R30, PT ;  /* 0x0000001e2b00720c */ /* 0x000fe20003f44070 */
[----:B------:R-:W-:Y:S01]  /*4680*/  @!P5 IMAD.IADD R51, R51, 0x1, -R59 ;  /* 0x000000013333d824 */ /* 0x000fe200078e0a3b */
[----:B------:R-:W-:Y:S01]  /*4690*/  ISETP.GE.AND P5, PT, R15, RZ, PT ;  /* 0x000000ff0f00720c */ /* 0x000fe20003fa6270 */
[--C-:B------:R-:W-:Y:S01]  /*46a0*/  @!P6 IMAD.IADD R31, R31, 0x1, -R43.reuse ;  /* 0x000000011f1fe824 */ /* 0x100fe200078e0a2b */
[----:B------:R-:W-:Y:S01]  /*46b0*/  ISETP.GE.AND P6, PT, R6, RZ, PT ;  /* 0x000000ff0600720c */ /* 0x000fe20003fc6270 */
[----:B------:R-:W3:Y:S01]  /*46c0*/  LDL.LU R17, [R1+0xc34] ;  /* 0x000c340001117983 */ /* 0x000ee20000300800 */
[----:B------:R-:W-:Y:S01]  /*46d0*/  ISETP.GE.AND P1, PT, R12, RZ, PT ;  /* 0x000000ff0c00720c */ /* 0x000fe20003f26270 */
[----:B------:R-:W-:Y:S01]  /*46e0*/  @!P0 IMAD.MOV R58, RZ, RZ, -R58 ;  /* 0x000000ffff3a8224 */ /* 0x000fe200078e0a3a */
[C---:B0-----:R-:W-:Y:S01]  /*46f0*/  LOP3.LUT R6, R60.reuse, 0x7, RZ, 0xc0, !PT ;  /* 0x000000073c067812 */ /* 0x041fe200078ec0ff */
[----:B------:R-:W-:Y:S01]  /*4700*/  IMAD.SHL.U32 R12, R60, 0x8, RZ ;  /* 0x000000083c0c7824 */ /* 0x000fe200078e00ff */
[----:B------:R-:W-:Y:S01]  /*4710*/  ISETP.GT.U32.AND P0, PT, R43, R46, PT ;  /* 0x0000002e2b00720c */ /* 0x000fe20003f04070 */
[--C-:B------:R-:W-:Y:S01]  /*4720*/  @!P4 IMAD.IADD R47, R47, 0x1, -R43.reuse ;  /* 0x000000012f2fc824 */ /* 0x100fe200078e0a2b */
[----:B------:R-:W-:Y:S01]  /*4730*/  ISETP.GE.AND P4, PT, R7, RZ, PT ;  /* 0x000000ff0700720c */ /* 0x000fe20003f86270 */
[----:B------:R-:W-:Y:S01]  /*4740*/  @!P2 IMAD.IADD R30, R30, 0x1, -R43 ;  /* 0x000000011e1ea824 */ /* 0x000fe200078e0a2b */
[----:B------:R-:W-:Y:S01]  /*4750*/  LOP3.LUT R12, R12, 0x30, RZ, 0xc0, !PT ;  /* 0x000000300c0c7812 */ /* 0x000fe200078ec0ff */
[----:B------:R-:W-:Y:S01]  /*4760*/  @!P5 IMAD.MOV R57, RZ, RZ, -R57 ;  /* 0x000000ffff39d224 */ /* 0x000fe200078e0a39 */
[C---:B------:R-:W-:Y:S01]  /*4770*/  ISETP.GT.U32.AND P5, PT, R43.reuse, R31, PT ;  /* 0x0000001f2b00720c */ /* 0x040fe20003fa4070 */
[----:B------:R-:W-:Y:S01]  /*4780*/  IMAD.SHL.U32 R7, R60, 0x2, RZ ;  /* 0x000000023c077824 */ /* 0x000fe200078e00ff */
[----:B------:R-:W4:Y:S01]  /*4790*/  LDL.LU R16, [R1+0xc30] ;  /* 0x000c300001107983 */ /* 0x000f220000300800 */
[----:B------:R-:W-:Y:S01]  /*47a0*/  IMAD R59, R6, 0x110, RZ ;  /* 0x00000110063b7824 */ /* 0x000fe200078e02ff */
[----:B------:R-:W-:Y:S01]  /*47b0*/  ISETP.GT.U32.AND P2, PT, R43, R30, PT ;  /* 0x0000001e2b00720c */ /* 0x000fe20003f44070 */
[----:B------:R-:W-:Y:S01]  /*47c0*/  IMAD.SHL.U32 R60, R60, 0x80, RZ ;  /* 0x000000803c3c7824 */ /* 0x000fe200078e00ff */
[----:B------:R-:W2:Y:S01]  /*47d0*/  LDL.LU R15, [R1+0xc2c] ;  /* 0x000c2c00010f7983 */ /* 0x000ea20000300800 */
[----:B------:R-:W-:Y:S01]  /*47e0*/  IMAD R6, R6, 0x40, R12 ;  /* 0x0000004006067824 */ /* 0x000fe200078e020c */
[----:B------:R-:W-:Y:S01]  /*47f0*/  LOP3.LUT R59, R59, 0x10, R7, 0x78, !PT ;  /* 0x000000103b3b7812 */ /* 0x000fe200078e7807 */
[----:B------:R-:W-:Y:S01]  /*4800*/  @!P0 IMAD.IADD R46, R46, 0x1, -R43 ;  /* 0x000000012e2e8824 */ /* 0x000fe200078e0a2b */
[----:B------:R-:W2:Y:S01]  /*4810*/  LDL.LU R14, [R1+0xc28] ;  /* 0x000c2800010e7983 */ /* 0x000ea20000300800 */
[----:B------:R-:W-:-:S02]  /*4820*/  ISETP.GE.AND P0, PT, R13, RZ, PT ;  /* 0x000000ff0d00720c */ /* 0x000fc40003f06270 */
[----:B------:R-:W-:Y:S01]  /*4830*/  LOP3.LUT R60, R59, 0x800, R60, 0xf8, !PT ;  /* 0x000008003b3c7812 */ /* 0x000fe200078ef83c */
[----:B------:R-:W2:Y:S01]  /*4840*/  LDL.LU R13, [R1+0xc24] ;  /* 0x000c2400010d7983 */ /* 0x000ea20000300800 */
[----:B------:R-:W-:Y:S01]  /*4850*/  LOP3.LUT R59, R6, 0x30, R7, 0x78, !PT ;  /* 0x00000030063b7812 */ /* 0x000fe200078e7807 */
[----:B------:R-:W-:Y:S02]  /*4860*/  @!P5 IMAD.IADD R31, R31, 0x1, -R43 ;  /* 0x000000011f1fd824 */ /* 0x000fe400078e0a2b */
[----:B------:R-:W2:Y:S01]  /*4870*/  LDL.LU R12, [R1+0xc20] ;  /* 0x000c2000010c7983 */ /* 0x000ea20000300800 */
[----:B------:R-:W-:-:S03]  /*4880*/  ISETP.GE.AND P5, PT, R61, RZ, PT ;  /* 0x000000ff3d00720c */ /* 0x000fc60003fa6270 */
[----:B------:R-:W2:Y:S01]  /*4890*/  LDL.LU R7, [R1+0x20] ;  /* 0x0000200001077983 */ /* 0x000ea20000300800 */
[----:B------:R-:W-:-:S03]  /*48a0*/  @!P2 IMAD.IADD R30, R30, 0x1, -R43 ;  /* 0x000000011e1ea824 */ /* 0x000fc600078e0a2b */
[----:B------:R-:W2:Y:S01]  /*48b0*/  LDL.LU R6, [R1+0x10] ;  /* 0x0000100001067983 */ /* 0x000ea20000300800 */
[----:B------:R-:W-:-:S03]  /*48c0*/  @!P1 IMAD.MOV R0, RZ, RZ, -R0 ;  /* 0x000000ffff009224 */ /* 0x000fc600078e0a00 */
[----:B------:R-:W2:Y:S01]  /*48d0*/  LDL.LU R60, [R1+0xc] ;  /* 0x00000c00013c7983 */ /* 0x000ea20000300800 */
[----:B------:R-:W-:-:S03]  /*48e0*/  ISETP.GE.AND P1, PT, R3, RZ, PT ;  /* 0x000000ff0300720c */ /* 0x000fc60003f26270 */
[----:B------:R-:W2:Y:S04]  /*48f0*/  LDL.LU R61, [R1+0x8] ;  /* 0x00000800013d7983 */ /* 0x000ea80000300800 */
[----:B------:R-:W2:Y:S04]  /*4900*/  LDL.LU R59, [R1] ;  /* 0x00000000013b7983 */ /* 0x000ea80000300800 */
[----:B------:R-:W2:Y:S04]  /*4910*/  LDL.LU R43, [R1+0x4] ;  /* 0x00000400012b7983 */ /* 0x000ea80000300800 */
[----:B------:R-:W2:Y:S01]  /*4920*/  LDL.LU R3, [R1+0xc1c] ;  /* 0x000c1c0001037983 */ /* 0x000ea20000300800 */
[----:B------:R-:W-:Y:S01]  /*4930*/  @!P3 IMAD.MOV R4, RZ, RZ, -R4 ;  /* 0x000000ffff04b224 */ /* 0x000fe200078e0a04 */
[----:B------:R-:W-:Y:S01]  /*4940*/  ISETP.GE.AND P3, PT, R11, RZ, PT ;  /* 0x000000ff0b00720c */ /* 0x000fe20003f66270 */
[----:B------:R-:W-:Y:S01]  /*4950*/  @!P4 IMAD.MOV R49, RZ, RZ, -R49 ;  /* 0x000000ffff31c224 */ /* 0x000fe200078e0a31 */
[----:B------:R-:W3:Y:S01]  /*4960*/  LDL.LU R11, [R1+0xc18] ;  /* 0x000c1800010b7983 */ /* 0x000ee20000300800 */
[----:B------:R-:W-:Y:S01]  /*4970*/  ISETP.GE.AND P4, PT, R10, RZ, PT ;  /* 0x000000ff0a00720c */ /* 0x000fe20003f86270 */
[----:B------:R-:W-:Y:S01]  /*4980*/  @!P0 IMAD.MOV R50, RZ, RZ, -R50 ;  /* 0x000000ffff328224 */ /* 0x000fe200078e0a32 */
[----:B------:R-:W-:Y:S01]  /*4990*/  ISETP.GE.AND P0, PT, R9, RZ, PT ;  /* 0x000000ff0900720c */ /* 0x000fe20003f06270 */
[----:B------:R-:W3:Y:S01]  /*49a0*/  LDL.LU R10, [R1+0xc14] ;  /* 0x000c1400010a7983 */ /* 0x000ee20000300800 */
[----:B------:R-:W-:Y:S01]  /*49b0*/  @!P5 IMAD.MOV R51, RZ, RZ, -R51 ;  /* 0x000000ffff33d224 */ /* 0x000fe200078e0a33 */
[----:B------:R-:W-:-:S02]  /*49c0*/  ISETP.GE.AND P5, PT, R8, RZ, PT ;  /* 0x000000ff0800720c */ /* 0x000fc40003fa6270 */
[----:B------:R-:W3:Y:S04]  /*49d0*/  LDL.LU R9, [R1+0xc10] ;  /* 0x000c100001097983 */ /* 0x000ee80000300800 */
[----:B------:R-:W3:Y:S01]  /*49e0*/  LDL.LU R8, [R1+0xc0c] ;  /* 0x000c0c0001087983 */ /* 0x000ee20000300800 */
[----:B--2---:R-:W-:Y:S02]  /*49f0*/  ISETP.NE.AND P2, PT, R3, RZ, PT ;  /* 0x000000ff0300720c */ /* 0x004fe40003f45270 */
[----:B------:R-:W-:-:S04]  /*4a00*/  LOP3.LUT R3, RZ, R3, RZ, 0x33, !PT ;  /* 0x00000003ff037212 */ /* 0x000fc800078e33ff */
[C---:B------:R-:W-:Y:S02]  /*4a10*/  SEL R7, R3.reuse, R7, !P2 ;  /* 0x0000000703077207 */ /* 0x040fe40005000000 */
[C---:B------:R-:W-:Y:S02]  /*4a20*/  SEL R6, R3.reuse, R6, !P2 ;  /* 0x0000000603067207 */ /* 0x040fe40005000000 */
[C---:B------:R-:W-:Y:S01]  /*4a30*/  SEL R60, R3.reuse, R60, !P2 ;  /* 0x0000003c033c7207 */ /* 0x040fe20005000000 */
[----:B------:R0:W-:Y:S01]  /*4a40*/  STL [R1+0x78], R7 ;  /* 0x0000780701007387 */ /* 0x0001e20000100800 */
[----:B------:R-:W-:-:S03]  /*4a50*/  SEL R61, R3, R61, !P2 ;  /* 0x0000003d033d7207 */ /* 0x000fc60005000000 */
[----:B0-----:R-:W2:Y:S04]  /*4a60*/  LDL.LU R7, [R1+0xc08] ;  /* 0x000c080001077983 */ /* 0x001ea80000300800 */
[----:B------:R0:W-:Y:S04]  /*4a70*/  STL [R1+0x74], R6 ;  /* 0x0000740601007387 */ /* 0x0001e80000100800 */
[----:B0-----:R-:W2:Y:S04]  /*4a80*/  LDL.LU R6, [R1+0xc04] ;  /* 0x000c040001067983 */ /* 0x001ea80000300800 */
[----:B------:R0:W-:Y:S04]  /*4a90*/  STL [R1+0x70], R60 ;  /* 0x0000703c01007387 */ /* 0x0001e80000100800 */
[----:B0-----:R-:W4:Y:S04]  /*4aa0*/  LDL.LU R60, [R1+0xc00] ;  /* 0x000c0000013c7983 */ /* 0x001f280000300800 */
[----:B------:R0:W-:Y:S04]  /*4ab0*/  STL [R1+0x6c], R61 ;  /* 0x00006c3d01007387 */ /* 0x0001e80000100800 */
[----:B0-----:R-:W4:Y:S01]  /*4ac0*/  LDL.LU R61, [R1+0xbfc] ;  /* 0x000bfc00013d7983 */ /* 0x001f220000300800 */
[----:B------:R-:W-:-:S05]  /*4ad0*/  SEL R43, R3, R43, !P2 ;  /* 0x0000002b032b7207 */ /* 0x000fca0005000000 */
[----:B------:R0:W-:Y:S01]  /*4ae0*/  STL [R1+0x68], R43 ;  /* 0x0000682b01007387 */ /* 0x0001e20000100800 */
[C---:B---3--:R-:W-:Y:S02]  /*4af0*/  SEL R8, R3.reuse, R8, !P2 ;  /* 0x0000000803087207 */ /* 0x048fe40005000000 */
[----:B0-----:R-:W-:-:S05]  /*4b00*/  SEL R43, R3, R59, !P2 ;  /* 0x0000003b032b7207 */ /* 0x001fca0005000000 */
[----:B------:R2:W-:Y:S01]  /*4b10*/  STL [R1+0x64], R43 ;  /* 0x0000642b01007387 */ /* 0x0005e20000100800 */
[C---:B------:R-:W-:Y:S02]  /*4b20*/  SEL R9, R3.reuse, R9, !P2 ;  /* 0x0000000903097207 */ /* 0x040fe40005000000 */
[C---:B--2---:R-:W-:Y:S02]  /*4b30*/  SEL R43, R3.reuse, R6, !P2 ;  /* 0x00000006032b7207 */ /* 0x044fe40005000000 */
[C---:B------:R-:W-:Y:S02]  /*4b40*/  SEL R6, R3.reuse, R7, !P2 ;  /* 0x0000000703067207 */ /* 0x040fe40005000000 */
[C---:B------:R-:W-:Y:S02]  /*4b50*/  SEL R7, R3.reuse, R10, !P2 ;  /* 0x0000000a03077207 */ /* 0x040fe40005000000 */
[C---:B----4-:R-:W-:Y:S02]  /*4b60*/  SEL R59, R3.reuse, R60, !P2 ;  /* 0x0000003c033b7207 */ /* 0x050fe40005000000 */
[----:B------:R-:W-:-:S05]  /*4b70*/  SEL R61, R3, R61, !P2 ;  /* 0x0000003d033d7207 */ /* 0x000fca0005000000 */
[----:B------:R-:W-:Y:S04]  /*4b80*/  STL [R1+0x60], R61 ;  /* 0x0000603d01007387 */ /* 0x000fe80000100800 */
[----:B------:R-:W-:Y:S04]  /*4b90*/  STL [R1+0x5c], R59 ;  /* 0x00005c3b01007387 */ /* 0x000fe80000100800 */
[----:B------:R-:W-:Y:S04]  /*4ba0*/  STL [R1+0x58], R43 ;  /* 0x0000582b01007387 */ /* 0x000fe80000100800 */
[----:B------:R0:W-:Y:S04]  /*4bb0*/  STL [R1+0x54], R8 ;  /* 0x0000540801007387 */ /* 0x0001e80000100800 */
[----:B------:R1:W-:Y:S01]  /*4bc0*/  STL [R1+0x50], R9 ;  /* 0x0000500901007387 */ /* 0x0003e20000100800 */
[----:B0-----:R-:W-:-:S03]  /*4bd0*/  SEL R8, R3, R11, !P2 ;  /* 0x0000000b03087207 */ /* 0x001fc60005000000 */
[----:B------:R0:W-:Y:S01]  /*4be0*/  STL [R1+0x4c], R7 ;  /* 0x00004c0701007387 */ /* 0x0001e20000100800 */
[----:B-1----:R-:W-:-:S03]  /*4bf0*/  SEL R9, R3, R12, !P2 ;  /* 0x0000000c03097207 */ /* 0x002fc60005000000 */
        /* <DEDUP_REMOVED lines=18> */
[----:B-1----:R-:W2:Y:S04]  /*4d20*/  LDL.LU R7, [R1+0x24] ;  /* 0x0000240001077983 */ /* 0x002ea80000300800 */
[----:B------:R0:W-:Y:S04]  /*4d30*/  STL [R1+0x10], R8 ;  /* 0x0000100801007387 */ /* 0x0001e80000100800 */
[----:B0-----:R-:W3:Y:S04]  /*4d40*/  LDL.LU R8, [R1+0x28] ;  /* 0x0000280001087983 */ /* 0x001ee80000300800 */
[----:B------:R0:W-:Y:S04]  /*4d50*/  STL [R1+0xc], R9 ;  /* 0x00000c0901007387 */ /* 0x0001e80000100800 */
[----:B0-----:R-:W4:Y:S04]  /*4d60*/  LDL.LU R9, [R1+0x2c] ;  /* 0x00002c0001097983 */ /* 0x001f280000300800 */
[----:B------:R-:W4:Y:S04]  /*4d70*/  LDL.LU R10, [R1+0x34] ;  /* 0x00003400010a7983 */ /* 0x000f280000300800 */
[----:B------:R-:W4:Y:S01]  /*4d80*/  LDL.LU R11, [R1+0x30] ;  /* 0x00003000010b7983 */ /* 0x000f220000300800 */
[----:B------:R-:W-:-:S02]  /*4d90*/  SEL R60, R3, R26, !P2 ;  /* 0x0000001a033c7207 */ /* 0x000fc40005000000 */
[----:B------:R-:W0:Y:S01]  /*4da0*/  S2R R26, SR_TID.X ;  /* 0x00000000001a7919 */ /* 0x000e220000002100 */
[C---:B------:R-:W-:Y:S02]  /*4db0*/  SEL R14, R3.reuse, R22, !P2 ;  /* 0x00000016030e7207 */ /* 0x040fe40005000000 */
[C---:B------:R-:W-:Y:S02]  /*4dc0*/  SEL R13, R3.reuse, R23, !P2 ;  /* 0x00000017030d7207 */ /* 0x040fe40005000000 */
[C---:B------:R-:W-:Y:S02]  /*4dd0*/  SEL R61, R3.reuse, R25, !P2 ;  /* 0x00000019033d7207 */ /* 0x040fe40005000000 */
[C---:B------:R-:W-:Y:S01]  /*4de0*/  SEL R12, R3.reuse, R24, !P2 ;  /* 0x00000018030c7207 */ /* 0x040fe20005000000 */
[----:B------:R1:W-:Y:S01]  /*4df0*/  STL [R1+0x8], R14 ;  /* 0x0000080e01007387 */ /* 0x0003e20000100800 */
[C---:B------:R-:W-:Y:S02]  /*4e00*/  SEL R59, R3.reuse, R27, !P2 ;  /* 0x0000001b033b7207 */ /* 0x040fe40005000000 */
[C---:B------:R-:W-:Y:S01]  /*4e10*/  SEL R43, R3.reuse, R28, !P2 ;  /* 0x0000001c032b7207 */ /* 0x040fe20005000000 */
[----:B------:R0:W-:Y:S01]  /*4e20*/  STL [R1+0x4], R13 ;  /* 0x0000040d01007387 */ /* 0x0001e20000100800 */
[----:B------:R-:W-:-:S02]  /*4e30*/  SEL R29, R3, R29, !P2 ;  /* 0x0000001d031d7207 */ /* 0x000fc40005000000 */
[C---:B------:R-:W-:Y:S01]  /*4e40*/  SEL R32, R3.reuse, R32, !P2 ;  /* 0x0000002003207207 */ /* 0x040fe20005000000 */
[----:B------:R-:W-:Y:S01]  /*4e50*/  STL [R1+0xbdc], R61 ;  /* 0x000bdc3d01007387 */ /* 0x000fe20000100800 */
[----:B------:R-:W-:-:S03]  /*4e60*/  SEL R33, R3, R33, !P2 ;  /* 0x0000002103217207 */ /* 0x000fc60005000000 */
[----:B------:R0:W-:Y:S01]  /*4e70*/  STL [R1], R12 ;  /* 0x0000000c01007387 */ /* 0x0001e20000100800 */
[----:B------:R-:W-:-:S03]  /*4e80*/  SEL R34, R3, R34, !P2 ;  /* 0x0000002203227207 */ /* 0x000fc60005000000 */
[----:B------:R-:W-:Y:S04]  /*4e90*/  STL [R1+0xbe0], R60 ;  /* 0x000be03c01007387 */ /* 0x000fe80000100800 */
[----:B------:R-:W-:Y:S04]  /*4ea0*/  STL [R1+0xbe4], R59 ;  /* 0x000be43b01007387 */ /* 0x000fe80000100800 */
[----:B------:R-:W-:Y:S04]  /*4eb0*/  STL [R1+0xbe8], R43 ;  /* 0x000be82b01007387 */ /* 0x000fe80000100800 */
[----:B------:R-:W-:Y:S04]  /*4ec0*/  STL [R1+0xbec], R29 ;  /* 0x000bec1d01007387 */ /* 0x000fe80000100800 */
[----:B------:R-:W-:Y:S04]  /*4ed0*/  STL [R1+0xbf0], R32 ;  /* 0x000bf02001007387 */ /* 0x000fe80000100800 */
[----:B------:R-:W-:Y:S04]  /*4ee0*/  STL [R1+0xbf4], R33 ;  /* 0x000bf42101007387 */ /* 0x000fe80000100800 */
[----:B------:R0:W-:Y:S04]  /*4ef0*/  STL [R1+0xbf8], R34 ;  /* 0x000bf82201007387 */ /* 0x0001e80000100800 */
[----:B------:R-:W4:Y:S04]  /*4f00*/  LDL.LU R23, [R1+0x78] ;  /* 0x0000780001177983 */ /* 0x000f280000300800 */
[----:B------:R-:W4:Y:S04]  /*4f10*/  LDL.LU R22, [R1+0x74] ;  /* 0x0000740001167983 */ /* 0x000f280000300800 */
[----:B------:R-:W4:Y:S04]  /*4f20*/  LDL.LU R20, [R1+0x70] ;  /* 0x0000700001147983 */ /* 0x000f280000300800 */
[----:B------:R-:W4:Y:S04]  /*4f30*/  LDL.LU R17, [R1+0x6c] ;  /* 0x00006c0001117983 */ /* 0x000f280000300800 */
[----:B------:R-:W4:Y:S04]  /*4f40*/  LDL.LU R16, [R1+0x68] ;  /* 0x0000680001107983 */ /* 0x000f280000300800 */
[----:B------:R-:W4:Y:S04]  /*4f50*/  LDL.LU R15, [R1+0x64] ;  /* 0x00006400010f7983 */ /* 0x000f280000300800 */
[----:B-1----:R-:W4:Y:S01]  /*4f60*/  LDL.LU R14, [R1+0x60] ;  /* 0x00006000010e7983 */ /* 0x002f220000300800 */
[----:B0-----:R-:W-:-:S03]  /*4f70*/  LOP3.LUT R26, R26, 0x1f, RZ, 0xc0, !PT ;  /* 0x0000001f1a1a7812 */ /* 0x001fc600078ec0ff */
[----:B------:R-:W4:Y:S04]  /*4f80*/  LDL.LU R13, [R1+0x5c] ;  /* 0x00005c00010d7983 */ /* 0x000f280000300800 */
[----:B------:R-:W4:Y:S04]  /*4f90*/  LDL.LU R12, [R1+0x58] ;  /* 0x00005800010c7983 */ /* 0x000f280000300800 */
[----:B------:R-:W4:Y:S04]  /*4fa0*/  LDL.LU R24, [R1+0x48] ;  /* 0x0000480001187983 */ /* 0x000f280000300800 */
[----:B------:R-:W4:Y:S01]  /*4fb0*/  LDL.LU R25, [R1+0x44] ;  /* 0x0000440001197983 */ /* 0x000f220000300800 */
[----:B------:R-:W-:-:S03]  /*4fc0*/  @!P6 IMAD.MOV R5, RZ, RZ, -R5 ;  /* 0x000000ffff05e224 */ /* 0x000fc600078e0a05 */
[----:B------:R-:W4:Y:S01]  /*4fd0*/  LDL.LU R34, [R1+0x14] ;  /* 0x0000140001227983 */ /* 0x000f220000300800 */
[----:B------:R-:W-:-:S03]  /*4fe0*/  @!P1 IMAD.MOV R52, RZ, RZ, -R52 ;  /* 0x000000ffff349224 */ /* 0x000fc600078e0a34 */
[----:B------:R-:W4:Y:S01]  /*4ff0*/  LDL.LU R33, [R1+0x20] ;  /* 0x0000200001217983 */ /* 0x000f220000300800 */
[----:B------:R-:W-:-:S03]  /*5000*/  IMAD R26, R26, UR6, RZ ;  /* 0x000000061a1a7c24 */ /* 0x000fc6000f8e02ff */
[----:B------:R-:W4:Y:S04]  /*5010*/  LDL.LU R32, [R1+0x1c] ;  /* 0x00001c0001207983 */ /* 0x000f280000300800 */
[----:B------:R-:W4:Y:S01]  /*5020*/  LDL.LU R29, [R1+0x18] ;  /* 0x00001800011d7983 */ /* 0x000f220000300800 */
[----:B------:R-:W-:-:S03]  /*5030*/  SEL R18, R3, R0, !P2 ;  /* 0x0000000003127207 */ /* 0x000fc60005000000 */
[----:B------:R-:W4:Y:S01]  /*5040*/  LDL.LU R43, [R1+0x10] ;  /* 0x00001000012b7983 */ /* 0x000f220000300800 */
[----:B------:R-:W-:-:S03]  /*5050*/  SEL R19, R3, R4, !P2 ;  /* 0x0000000403137207 */ /* 0x000fc60005000000 */
[----:B------:R-:W4:Y:S01]  /*5060*/  LDL.LU R59, [R1+0xc] ;  /* 0x00000c00013b7983 */ /* 0x000f220000300800 */
[----:B------:R-:W-:-:S03]  /*5070*/  SEL R35, R3, R35, !P2 ;  /* 0x0000002303237207 */ /* 0x000fc60005000000 */
[----:B------:R-:W4:Y:S01]  /*5080*/  LDL.LU R60, [R1+0x8] ;  /* 0x00000800013c7983 */ /* 0x000f220000300800 */
[C---:B------:R-:W-:Y:S02]  /*5090*/  SEL R36, R3.reuse, R36, !P2 ;  /* 0x0000002403247207 */ /* 0x040fe40005000000 */
[C---:B------:R-:W-:Y:S01]  /*50a0*/  SEL R37, R3.reuse, R37, !P2 ;  /* 0x0000002503257207 */ /* 0x040fe20005000000 */
[----:B------:R-:W4:Y:S01]  /*50b0*/  LDL.LU R61, [R1+0x4] ;  /* 0x00000400013d7983 */ /* 0x000f220000300800 */
[C---:B------:R-:W-:Y:S02]  /*50c0*/  SEL R38, R3.reuse, R38, !P2 ;  /* 0x0000002603267207 */ /* 0x040fe40005000000 */
[C---:B------:R-:W-:Y:S01]  /*50d0*/  SEL R39, R3.reuse, R39, !P2 ;  /* 0x0000002703277207 */ /* 0x040fe20005000000 */
[----:B------:R-:W4:Y:S01]  /*50e0*/  LDL.LU R4, [R1+0x50] ;  /* 0x0000500001047983 */ /* 0x000f220000300800 */
[C---:B------:R-:W-:Y:S02]  /*50f0*/  SEL R40, R3.reuse, R40, !P2 ;  /* 0x0000002803287207 */ /* 0x040fe40005000000 */
[----:B------:R-:W-:-:S02]  /*5100*/  SEL R41, R3, R41, !P2 ;  /* 0x0000002903297207 */ /* 0x000fc40005000000 */
[C---:B------:R-:W-:Y:S02]  /*5110*/  SEL R42, R3.reuse, R42, !P2 ;  /* 0x0000002a032a7207 */ /* 0x040fe40005000000 */
[C---:B------:R-:W-:Y:S02]  /*5120*/  SEL R44, R3.reuse, R44, !P2 ;  /* 0x0000002c032c7207 */ /* 0x040fe40005000000 */
[C---:B------:R-:W-:Y:S02]  /*5130*/  SEL R45, R3.reuse, R45, !P2 ;  /* 0x0000002d032d7207 */ /* 0x040fe40005000000 */
[C---:B------:R-:W-:Y:S02]  /*5140*/  SEL R53, R3.reuse, R53, !P2 ;  /* 0x0000003503357207 */ /* 0x040fe40005000000 */
[C---:B------:R-:W-:Y:S02]  /*5150*/  SEL R54, R3.reuse, R54, !P2 ;  /* 0x0000003603367207 */ /* 0x040fe40005000000 */
[----:B------:R-:W-:-:S02]  /*5160*/  SEL R55, R3, R55, !P2 ;  /* 0x0000003703377207 */ /* 0x000fc40005000000 */
[C---:B------:R-:W-:Y:S02]  /*5170*/  SEL R56, R3.reuse, R56, !P2 ;  /* 0x0000003803387207 */ /* 0x040fe40005000000 */
[C---:B------:R-:W-:Y:S02]  /*5180*/  SEL R48, R3.reuse, R48, !P2 ;  /* 0x0000003003307207 */ /* 0x040fe40005000000 */
[C---:B------:R-:W-:Y:S02]  /*5190*/  SEL R58, R3.reuse, R58, !P2 ;  /* 0x0000003a033a7207 */ /* 0x040fe40005000000 */
[C---:B------:R-:W-:Y:S02]  /*51a0*/  SEL R57, R3.reuse, R57, !P2 ;  /* 0x0000003903397207 */ /* 0x040fe40005000000 */
[C---:B------:R-:W-:Y:S02]  /*51b0*/  SEL R21, R3.reuse, R5, !P2 ;  /* 0x0000000503157207 */ /* 0x040fe40005000000 */
[C---:B------:R-:W-:Y:S01]  /*51c0*/  SEL R49, R3.reuse, R49, !P2 ;  /* 0x0000003103317207 */ /* 0x040fe20005000000 */
[----:B------:R-:W4:Y:S01]  /*51d0*/  LDL.LU R5, [R1+0x54] ;  /* 0x0000540001057983 */ /* 0x000f220000300800 */
[----:B------:R-:W-:-:S02]  /*51e0*/  SEL R50, R3, R50, !P2 ;  /* 0x0000003203327207 */ /* 0x000fc40005000000 */
[C---:B------:R-:W-:Y:S02]  /*51f0*/  SEL R51, R3.reuse, R51, !P2 ;  /* 0x0000003303337207 */ /* 0x040fe40005000000 */
[C---:B------:R-:W-:Y:S02]  /*5200*/  SEL R52, R3.reuse, R52, !P2 ;  /* 0x0000003403347207 */ /* 0x040fe40005000000 */
[----:B------:R-:W-:Y:S02]  /*5210*/  ISETP.NE.AND P1, PT, R2, RZ, PT ;  /* 0x000000ff0200720c */ /* 0x000fe40003f25270 */
[----:B------:R-:W-:Y:S01]  /*5220*/  LOP3.LUT R0, RZ, R2, RZ, 0x33, !PT ;  /* 0x00000002ff007212 */ /* 0x000fe200078e33ff */
[----:B------:R-:W-:Y:S01]  /*5230*/  IMAD.MOV.U32 R27, RZ, RZ, R46 ;  /* 0x000000ffff1b7224 */ /* 0x000fe200078e002e */
[C---:B--2---:R-:W-:Y:S02]  /*5240*/  SEL R7, R3.reuse, R7, !P2 ;  /* 0x0000000703077207 */ /* 0x044fe40005000000 */
[----:B---3--:R-:W-:-:S02]  /*5250*/  SEL R8, R3, R8, !P2 ;  /* 0x0000000803087207 */ /* 0x008fc40005000000 */
[C---:B----4-:R-:W-:Y:S02]  /*5260*/  SEL R9, R3.reuse, R9, !P2 ;  /* 0x0000000903097207 */ /* 0x050fe40005000000 */
[C---:B------:R-:W-:Y:S02]  /*5270*/  SEL R10, R3.reuse, R10, !P2 ;  /* 0x0000000a030a7207 */ /* 0x040fe40005000000 */
[----:B------:R-:W-:Y:S02]  /*5280*/  SEL R11, R3, R11, !P2 ;  /* 0x0000000b030b7207 */ /* 0x000fe40005000000 */
[----:B------:R-:W-:Y:S01]  /*5290*/  LEA R2, P2, R26, UR8, 0x1 ;  /* 0x000000081a027c11 */ /* 0x000fe2000f8408ff */
[----:B------:R-:W2:Y:S01]  /*52a0*/  LDL.LU R3, [R1+0x4c] ;  /* 0x00004c0001037983 */ /* 0x000ea20000300800 */
[----:B------:R-:W-:-:S03]  /*52b0*/  IMAD.MOV.U32 R26, RZ, RZ, R47 ;  /* 0x000000ffff1a7224 */ /* 0x000fc600078e002f */
[----:B------:R-:W3:Y:S04]  /*52c0*/  LDL.LU R47, [R1+0x38] ;  /* 0x00003800012f7983 */ /* 0x000ee80000300800 */
[----:B------:R-:W4:Y:S01]  /*52d0*/  LDL.LU R46, [R1+0x3c] ;  /* 0x00003c00012e7983 */ /* 0x000f220000300800 */
[----:B------:R-:W-:-:S03]  /*52e0*/  IMAD.MOV.U32 R28, RZ, RZ, R31 ;  /* 0x000000ffff1c7224 */ /* 0x000fc600078e001f */
[----:B------:R-:W2:Y:S01]  /*52f0*/  LDL.LU R31, [R1+0x40] ;  /* 0x00004000011f7983 */ /* 0x000ea20000300800 */
[----:B------:R-:W-:Y:S02]  /*5300*/  @!P3 IMAD.MOV R26, RZ, RZ, -R26 ;  /* 0x000000ffff1ab224 */ /* 0x000fe400078e0a1a */
[----:B------:R-:W-:Y:S02]  /*5310*/  @!P4 IMAD.MOV R27, RZ, RZ, -R27 ;  /* 0x000000ffff1bc224 */ /* 0x000fe400078e0a1b */
[----:B------:R-:W-:Y:S02]  /*5320*/  @!P0 IMAD.MOV R28, RZ, RZ, -R28 ;  /* 0x000000ffff1c8224 */ /* 0x000fe400078e0a1c */
[----:B------:R-:W-:Y:S02]  /*5330*/  @!P5 IMAD.MOV R30, RZ, RZ, -R30 ;  /* 0x000000ffff1ed224 */ /* 0x000fe400078e0a1e */
[----:B----4-:R-:W-:-:S05]  /*5340*/  IMAD R46, R46, UR7, RZ ;  /* 0x000000072e2e7c24 */ /* 0x010fca000f8e02ff */
[----:B------:R0:W-:Y:S04]  /*5350*/  STL [R1+0xbd8], R46 ;  /* 0x000bd82e01007387 */ /* 0x0001e80000100800 */
[----:B0-----:R-:W4:Y:S01]  /*5360*/  LDL.LU R46, [R1] ;  /* 0x00000000012e7983 */ /* 0x001f220000300800 */
[----:B------:R-:W-:Y:S01]  /*5370*/  IMAD R34, R34, UR7, RZ ;  /* 0x0000000722227c24 */ /* 0x000fe2000f8e02ff */
[C---:B------:R-:W-:Y:S01]  /*5380*/  SEL R26, R0.reuse, R26, !P1 ;  /* 0x0000001a001a7207 */ /* 0x040fe20004800000 */
[----:B------:R-:W-:Y:S01]  /*5390*/  IMAD R33, R33, UR7, RZ ;  /* 0x0000000721217c24 */ /* 0x000fe2000f8e02ff */
[C---:B------:R-:W-:Y:S02]  /*53a0*/  SEL R27, R0.reuse, R27, !P1 ;  /* 0x0000001b001b7207 */ /* 0x040fe40004800000 */
[----:B------:R-:W-:-:S02]  /*53b0*/  SEL R28, R0, R28, !P1 ;  /* 0x0000001c001c7207 */ /* 0x000fc40004800000 */
[----:B------:R-:W-:Y:S01]  /*53c0*/  SEL R30, R0, R30, !P1 ;  /* 0x0000001e001e7207 */ /* 0x000fe20004800000 */
[----:B------:R-:W-:Y:S01]  /*53d0*/  IMAD R32, R32, UR7, RZ ;  /* 0x0000000720207c24 */ /* 0x000fe2000f8e02ff */
[----:B------:R-:W0:Y:S01]  /*53e0*/  S2R R0, SR_TID.X ;  /* 0x0000000000007919 */ /* 0x000e220000002100 */
[----:B------:R-:W-:Y:S01]  /*53f0*/  IMAD R29, R29, UR7, RZ ;  /* 0x000000071d1d7c24 */ /* 0x000fe2000f8e02ff */
[----:B------:R1:W-:Y:S01]  /*5400*/  STL [R1+0x14], R34 ;  /* 0x0000142201007387 */ /* 0x0003e20000100800 */
[----:B------:R-:W-:Y:S02]  /*5410*/  IMAD R43, R43, UR7, RZ ;  /* 0x000000072b2b7c24 */ /* 0x000fe4000f8e02ff */
[----:B------:R-:W-:Y:S01]  /*5420*/  IMAD R59, R59, UR7, RZ ;  /* 0x000000073b3b7c24 */ /* 0x000fe2000f8e02ff */
[----:B-1----:R-:W3:Y:S04]  /*5430*/  LDL.LU R34, [R1+0xbf8] ;  /* 0x000bf80001227983 */ /* 0x002ee80000300800 */
[----:B------:R1:W-:Y:S01]  /*5440*/  STL [R1+0x20], R33 ;  /* 0x0000202101007387 */ /* 0x0003e20000100800 */
[----:B------:R-:W-:-:S02]  /*5450*/  IMAD R60, R60, UR7, RZ ;  /* 0x000000073c3c7c24 */ /* 0x000fc4000f8e02ff */
[----:B------:R-:W-:Y:S01]  /*5460*/  IMAD R61, R61, UR7, RZ ;  /* 0x000000073d3d7c24 */ /* 0x000fe2000f8e02ff */
[----:B-1----:R-:W3:Y:S04]  /*5470*/  LDL.LU R33, [R1+0xbf4] ;  /* 0x000bf40001217983 */ /* 0x002ee80000300800 */
[----:B------:R1:W-:Y:S01]  /*5480*/  STL [R1+0x1c], R32 ;  /* 0x00001c2001007387 */ /* 0x0003e20000100800 */
[----:B------:R-:W-:-:S03]  /*5490*/  IMAD R23, R23, UR7, RZ ;  /* 0x0000000717177c24 */ /* 0x000fc6000f8e02ff */
[----:B-1----:R-:W3:Y:S04]  /*54a0*/  LDL.LU R32, [R1+0xbf0] ;  /* 0x000bf00001207983 */ /* 0x002ee80000300800 */
[----:B------:R1:W-:Y:S04]  /*54b0*/  STL [R1+0x18], R29 ;  /* 0x0000181d01007387 */ /* 0x0003e80000100800 */
[----:B-1----:R-:W3:Y:S04]  /*54c0*/  LDL.LU R29, [R1+0xbec] ;  /* 0x000bec00011d7983 */ /* 0x002ee80000300800 */
[----:B------:R1:W-:Y:S01]  /*54d0*/  STL [R1+0x10], R43 ;  /* 0x0000102b01007387 */ /* 0x0003e20000100800 */
[----:B------:R-:W-:-:S03]  /*54e0*/  IMAD R22, R22, UR7, RZ ;  /* 0x0000000716167c24 */ /* 0x000fc6000f8e02ff */
[----:B-1----:R-:W3:Y:S04]  /*54f0*/  LDL.LU R43, [R1+0xbe8] ;  /* 0x000be800012b7983 */ /* 0x002ee80000300800 */
[----:B------:R1:W-:Y:S04]  /*5500*/  STL [R1+0xc], R59 ;  /* 0x00000c3b01007387 */ /* 0x0003e80000100800 */
[----:B-1----:R-:W3:Y:S04]  /*5510*/  LDL.LU R59, [R1+0xbe4] ;  /* 0x000be400013b7983 */ /* 0x002ee80000300800 */
[----:B------:R1:W-:Y:S04]  /*5520*/  STL [R1+0x8], R60 ;  /* 0x0000083c01007387 */ /* 0x0003e80000100800 */
[----:B-1----:R-:W3:Y:S04]  /*5530*/  LDL.LU R60, [R1+0xbe0] ;  /* 0x000be000013c7983 */ /* 0x002ee80000300800 */
[----:B------:R1:W-:Y:S01]  /*5540*/  STL [R1+0x4], R61 ;  /* 0x0000043d01007387 */ /* 0x0003e20000100800 */
[----:B------:R-:W-:-:S03]  /*5550*/  IMAD R20, R20, UR7, RZ ;  /* 0x0000000714147c24 */ /* 0x000fc6000f8e02ff */
[----:B-1----:R-:W3:Y:S01]  /*5560*/  LDL.LU R61, [R1+0xbdc] ;  /* 0x000bdc00013d7983 */ /* 0x002ee20000300800 */
[----:B0-----:R-:W-:Y:S01]  /*5570*/  LOP3.LUT R0, R0, 0x1f, RZ, 0xc0, !PT ;  /* 0x0000001f00007812 */ /* 0x001fe200078ec0ff */
[----:B------:R-:W-:Y:S02]  /*5580*/  IMAD R17, R17, UR7, RZ ;  /* 0x0000000711117c24 */ /* 0x000fe4000f8e02ff */
[----:B------:R-:W-:Y:S02]  /*5590*/  IMAD R16, R16, UR7, RZ ;  /* 0x0000000710107c24 */ /* 0x000fe4000f8e02ff */
[----:B------:R-:W-:Y:S02]  /*55a0*/  IMAD R0, R0, UR6, RZ ;  /* 0x0000000600007c24 */ /* 0x000fe4000f8e02ff */
[----:B------:R-:W-:-:S03]  /*55b0*/  IMAD R15, R15, UR7, RZ ;  /* 0x000000070f0f7c24 */ /* 0x000fc6000f8e02ff */
[----:B------:R-:W-:Y:S01]  /*55c0*/  LEA.HI.X.SX32 R0, R0, UR9, 0x1, P2 ;  /* 0x0000000900007c11 */ /* 0x000fe200090f0eff */
[----:B------:R-:W-:Y:S01]  /*55d0*/  IMAD R14, R14, UR7, RZ ;  /* 0x000000070e0e7c24 */ /* 0x000fe2000f8e02ff */
[----:B------:R-:W0:Y:S01]  /*55e0*/  LDCU.64 UR8, c[0x0][0x380] ;  /* 0x00007000ff0877ac */ /* 0x000e220008000a00 */
[----:B------:R-:W-:Y:S02]  /*55f0*/  IMAD R13, R13, UR7, RZ ;  /* 0x000000070d0d7c24 */ /* 0x000fe4000f8e02ff */
[----:B------:R-:W-:Y:S02]  /*5600*/  IMAD R12, R12, UR7, RZ ;  /* 0x000000070c0c7c24 */ /* 0x000fe4000f8e02ff */
[----:B------:R-:W-:Y:S02]  /*5610*/  IMAD R6, R6, UR7, RZ ;  /* 0x0000000706067c24 */ /* 0x000fe4000f8e02ff */
[----:B------:R-:W-:Y:S02]  /*5620*/  IMAD R5, R5, UR7, RZ ;  /* 0x0000000705057c24 */ /* 0x000fe4000f8e02ff */
[----:B------:R-:W-:-:S02]  /*5630*/  IMAD R4, R4, UR7, RZ ;  /* 0x0000000704047c24 */ /* 0x000fc4000f8e02ff */
[----:B--2---:R-:W-:Y:S02]  /*5640*/  IMAD R3, R3, UR7, RZ ;  /* 0x0000000703037c24 */ /* 0x004fe4000f8e02ff */
[----:B------:R-:W-:Y:S02]  /*5650*/  IMAD R24, R24, UR7, RZ ;  /* 0x0000000718187c24 */ /* 0x000fe4000f8e02ff */
[----:B------:R-:W-:Y:S02]  /*5660*/  IMAD R25, R25, UR7, RZ ;  /* 0x0000000719197c24 */ /* 0x000fe4000f8e02ff */
[----:B------:R-:W-:Y:S02]  /*5670*/  IMAD R31, R31, UR7, RZ ;  /* 0x000000071f1f7c24 */ /* 0x000fe4000f8e02ff */
[----:B----4-:R-:W-:-:S05]  /*5680*/  IMAD R46, R46, UR7, RZ ;  /* 0x000000072e2e7c24 */ /* 0x010fca000f8e02ff */
[----:B------:R1:W-:Y:S02]  /*5690*/  STL [R1], R46 ;  /* 0x0000002e01007387 */ /* 0x0003e40000100800 */
[----:B-1----:R-:W-:-:S05]  /*56a0*/  LEA R46, P5, R23, R2, 0x1 ;  /* 0x00000002172e7211 */ /* 0x002fca00078a08ff */
[----:B------:R1:W-:Y:S02]  /*56b0*/  STL [R1+0x5d8], R46 ;  /* 0x0005d82e01007387 */ /* 0x0003e40000100800 */
        /* <DEDUP_REMOVED lines=12> */
[----:B-1----:R-:W-:Y:S02]  /*5780*/  LEA.HI.X.SX32 R46, R23, R0, 0x1, P5 ;  /* 0x00000000172e7211 */ /* 0x002fe400028f0eff */
[----:B------:R-:W-:-:S03]  /*5790*/  LEA R23, P5, R13, R2, 0x1 ;  /* 0x000000020d177211 */ /* 0x000fc600078a08ff */
[----:B------:R1:W-:Y:S04]  /*57a0*/  STL [R1+0x5d4], R46 ;  /* 0x0005d42e01007387 */ /* 0x0003e80000100800 */
[----:B------:R2:W-:Y:S01]  /*57b0*/  STL [R1+0x610], R23 ;  /* 0x0006101701007387 */ /* 0x0005e20000100800 */
[----:B-1----:R-:W-:Y:S02]  /*57c0*/  LEA.HI.X.SX32 R46, R22, R0, 0x1, P6 ;  /* 0x00000000162e7211 */ /* 0x002fe400030f0eff */
[----:B------:R-:W-:Y:S02]  /*57d0*/  LEA R22, P6, R12, R2, 0x1 ;  /* 0x000000020c167211 */ /* 0x000fe400078c08ff */
[----:B--2---:R-:W-:Y:S01]  /*57e0*/  LEA.HI.X.SX32 R23, R20, R0, 0x1, P0 ;  /* 0x0000000014177211 */ /* 0x004fe200000f0eff */
[----:B------:R-:W-:Y:S01]  /*57f0*/  STL [R1+0x5dc], R46 ;  /* 0x0005dc2e01007387 */ /* 0x000fe20000100800 */
[----:B------:R-:W-:-:S03]  /*5800*/  LEA R20, P0, R6, R2, 0x1 ;  /* 0x0000000206147211 */ /* 0x000fc600078008ff */
[----:B------:R1:W-:Y:S04]  /*5810*/  STL [R1+0x618], R22 ;  /* 0x0006181601007387 */ /* 0x0003e80000100800 */
[----:B------:R2:W-:Y:S01]  /*5820*/  STL [R1+0x5e4], R23 ;  /* 0x0005e41701007387 */ /* 0x0005e20000100800 */
[----:B-1----:R-:W-:-:S03]  /*5830*/  LEA.HI.X.SX32 R22, R17, R0, 0x1, P1 ;  /* 0x0000000011167211 */ /* 0x002fc600008f0eff */
[----:B------:R-:W4:Y:S01]  /*5840*/  LDL.LU R17, [R1+0xc] ;  /* 0x00000c0001117983 */ /* 0x000f220000300800 */
[----:B--2---:R-:W-:-:S03]  /*5850*/  LEA R23, P1, R5, R2, 0x1 ;  /* 0x0000000205177211 */ /* 0x004fc600078208ff */
[----:B------:R1:W-:Y:S01]  /*5860*/  STL [R1+0x620], R20 ;  /* 0x0006201401007387 */ /* 0x0003e20000100800 */
[----:B------:R-:W-:-:S03]  /*5870*/  LEA.HI.X.SX32 R46, R16, R0, 0x1, P2 ;  /* 0x00000000102e7211 */ /* 0x000fc600010f0eff */
[----:B-1----:R-:W2:Y:S04]  /*5880*/  LDL.LU R20, [R1+0x8] ;  /* 0x0000080001147983 */ /* 0x002ea80000300800 */
[----:B------:R1:W-:Y:S04]  /*5890*/  STL [R1+0x5ec], R22 ;  /* 0x0005ec1601007387 */ /* 0x0003e80000100800 */
[----:B-1----:R-:W2:Y:S04]  /*58a0*/  LDL.LU R22, [R1+0x4] ;  /* 0x0000040001167983 */ /* 0x002ea80000300800 */
[----:B------:R1:W-:Y:S04]  /*58b0*/  STL [R1+0x628], R23 ;  /* 0x0006281701007387 */ /* 0x0003e80000100800 */
[----:B------:R-:W2:Y:S04]  /*58c0*/  LDL.LU R16, [R1+0x10] ;  /* 0x0000100001107983 */ /* 0x000ea80000300800 */
[----:B-1----:R-:W2:Y:S04]  /*58d0*/  LDL.LU R23, [R1] ;  /* 0x0000000001177983 */ /* 0x002ea80000300800 */
[----:B------:R1:W-:Y:S02]  /*58e0*/  STL [R1+0x5f4], R46 ;  /* 0x0005f42e01007387 */ /* 0x0003e40000100800 */
[----:B-1----:R-:W-:-:S05]  /*58f0*/  LEA R46, P2, R4, R2, 0x1 ;  /* 0x00000002042e7211 */ /* 0x002fca00078408ff */
[----:B------:R1:W-:Y:S02]  /*5900*/  STL [R1+0x630], R46 ;  /* 0x0006302e01007387 */ /* 0x0003e40000100800 */
[----:B-1----:R-:W-:Y:S02]  /*5910*/  LEA.HI.X.SX32 R46, R15, R0, 0x1, P3 ;  /* 0x000000000f2e7211 */ /* 0x002fe400018f0eff */
[----:B------:R-:W2:Y:S04]  /*5920*/  LDL.LU R15, [R1+0x18] ;  /* 0x00001800010f7983 */ /* 0x000ea80000300800 */
        /* <DEDUP_REMOVED lines=17> */
[----:B------:R1:W-:Y:S04]  /*5a40*/  STL [R1+0x650], R46 ;  /* 0x0006502e01007387 */ /* 0x0003e80000100800 */
[----:B-1----:R-:W2:Y:S01]  /*5a50*/  LDL.LU R46, [R1+0xbd8] ;  /* 0x000bd800012e7983 */ /* 0x002ea20000300800 */
[----:B------:R-:W-:Y:S01]  /*5a60*/  LEA.HI.X.SX32 R6, R6, R0, 0x1, P0 ;  /* 0x0000000006067211 */ /* 0x000fe200000f0eff */
[----:B---3--:R-:W-:-:S04]  /*5a70*/  IMAD R47, R47, UR7, RZ ;  /* 0x000000072f2f7c24 */ /* 0x008fc8000f8e02ff */
[----:B------:R2:W-:Y:S01]  /*5a80*/  STL [R1+0x61c], R6 ;  /* 0x00061c0601007387 */ /* 0x0005e20000100800 */
[----:B------:R-:W-:Y:S02]  /*5a90*/  IMAD R61, R61, UR7, RZ ;  /* 0x000000073d3d7c24 */ /* 0x000fe4000f8e02ff */
[----:B------:R-:W-:Y:S02]  /*5aa0*/  IMAD R60, R60, UR7, RZ ;  /* 0x000000073c3c7c24 */ /* 0x000fe4000f8e02ff */
[----:B------:R-:W-:Y:S02]  /*5ab0*/  IMAD R59, R59, UR7, RZ ;  /* 0x000000073b3b7c24 */ /* 0x000fe4000f8e02ff */
[----:B------:R-:W-:Y:S02]  /*5ac0*/  IMAD R43, R43, UR7, RZ ;  /* 0x000000072b2b7c24 */ /* 0x000fe4000f8e02ff */
[----:B------:R-:W-:Y:S02]  /*5ad0*/  IMAD R29, R29, UR7, RZ ;  /* 0x000000071d1d7c24 */ /* 0x000fe4000f8e02ff */
[----:B------:R-:W-:-:S02]  /*5ae0*/  IMAD R32, R32, UR7, RZ ;  /* 0x0000000720207c24 */ /* 0x000fc4000f8e02ff */
        /* <DEDUP_REMOVED lines=34> */
[----:B------:R-:W-:Y:S01]  /*5d10*/  IMAD R30, R30, UR10, RZ ;  /* 0x0000000a1e1e7c24 */ /* 0x000fe2000f8e02ff */
[----:B--2---:R-:W-:-:S05]  /*5d20*/  LEA R6, P0, R46, R2, 0x1 ;  /* 0x000000022e067211 */ /* 0x004fca00078008ff */
[----:B------:R1:W-:Y:S02]  /*5d30*/  STL [R1+0x658], R6 ;  /* 0x0006580601007387 */ /* 0x0003e40000100800 */
[----:B-1----:R-:W-:Y:S02]  /*5d40*/  LEA.HI.X.SX32 R6, R5, R0, 0x1, P1 ;  /* 0x0000000005067211 */ /* 0x002fe400008f0eff */
[----:B------:R-:W-:-:S03]  /*5d50*/  LEA R5, P1, R47, R2, 0x1 ;  /* 0x000000022f057211 */ /* 0x000fc600078208ff */
[----:B------:R1:W-:Y:S04]  /*5d60*/  STL [R1+0x624], R6 ;  /* 0x0006240601007387 */ /* 0x0003e80000100800 */
[----:B------:R2:W-:Y:S01]  /*5d70*/  STL [R1+0x660], R5 ;  /* 0x0006600501007387 */ /* 0x0005e20000100800 */
[-C--:B-1----:R-:W-:Y:S02]  /*5d80*/  LEA.HI.X.SX32 R6, R4, R0.reuse, 0x1, P2 ;  /* 0x0000000004067211 */ /* 0x082fe400010f0eff */
[----:B------:R-:W-:Y:S02]  /*5d90*/  LEA.HI.X.SX32 R4, R3, R0, 0x1, P3 ;  /* 0x0000000003047211 */ /* 0x000fe400018f0eff */
[-C--:B--2---:R-:W-:Y:S02]  /*5da0*/  LEA R5, P2, R12, R2.reuse, 0x1 ;  /* 0x000000020c057211 */ /* 0x084fe400078408ff */
[----:B------:R-:W-:Y:S01]  /*5db0*/  LEA R3, P3, R13, R2, 0x1 ;  /* 0x000000020d037211 */ /* 0x000fe200078608ff */
[----:B------:R-:W-:Y:S04]  /*5dc0*/  STL [R1+0x62c], R6 ;  /* 0x00062c0601007387 */ /* 0x000fe80000100800 */
[----:B------:R1:W-:Y:S04]  /*5dd0*/  STL [R1+0x668], R5 ;  /* 0x0006680501007387 */ /* 0x0003e80000100800 */
[----:B------:R2:W-:Y:S04]  /*5de0*/  STL [R1+0x634], R4 ;  /* 0x0006340401007387 */ /* 0x0005e80000100800 */
[----:B------:R3:W-:Y:S01]  /*5df0*/  STL [R1+0x670], R3 ;  /* 0x0006700301007387 */ /* 0x0007e20000100800 */
[----:B-1----:R-:W-:-:S02]  /*5e00*/  LEA.HI.X.SX32 R5, R24, R0, 0x1, P4 ;  /* 0x0000000018057211 */ /* 0x002fc400020f0eff */
[----:B--2---:R-:W-:-:S03]  /*5e10*/  LEA R4, P4, R14, R2, 0x1 ;  /* 0x000000020e047211 */ /* 0x004fc600078808ff */
[----:B------:R1:W-:Y:S01]  /*5e20*/  STL [R1+0x63c], R5 ;  /* 0x00063c0501007387 */ /* 0x0003e20000100800 */
[----:B---3--:R-:W-:-:S03]  /*5e30*/  LEA.HI.X.SX32 R3, R25, R0, 0x1, P5 ;  /* 0x0000000019037211 */ /* 0x008fc600028f0eff */
[----:B------:R2:W-:Y:S04]  /*5e40*/  STL [R1+0x678], R4 ;  /* 0x0006780401007387 */ /* 0x0005e80000100800 */
[----:B------:R3:W-:Y:S01]  /*5e50*/  STL [R1+0x644], R3 ;  /* 0x0006440301007387 */ /* 0x0007e20000100800 */
[----:B-1----:R-:W-:Y:S02]  /*5e60*/  LEA R5, P5, R15, R2, 0x1 ;  /* 0x000000020f057211 */ /* 0x002fe400078a08ff */
[----:B--2---:R-:W-:-:S03]  /*5e70*/  LEA.HI.X.SX32 R4, R31, R0, 0x1, P6 ;  /* 0x000000001f047211 */ /* 0x004fc600030f0eff */
[----:B------:R1:W-:Y:S01]  /*5e80*/  STL [R1+0x680], R5 ;  /* 0x0006800501007387 */ /* 0x0003e20000100800 */
[----:B---3--:R-:W-:-:S03]  /*5e90*/  LEA R3, P6, R16, R2, 0x1 ;  /* 0x0000000210037211 */ /* 0x008fc600078c08ff */
[----:B------:R4:W-:Y:S04]  /*5ea0*/  STL [R1+0x64c], R4 ;  /* 0x00064c0401007387 */ /* 0x0009e80000100800 */
[----:B------:R2:W-:Y:S01]  /*5eb0*/  STL [R1+0x688], R3 ;  /* 0x0006880301007387 */ /* 0x0005e20000100800 */
[----:B-1----:R-:W-:Y:S02]  /*5ec0*/  LEA.HI.X.SX32 R5, R46, R0, 0x1, P0 ;  /* 0x000000002e057211 */ /* 0x002fe400000f0eff */
[----:B----4-:R-:W-:-:S03]  /*5ed0*/  LEA R4, P0, R17, R2, 0x1 ;  /* 0x0000000211047211 */ /* 0x010fc600078008ff */
[----:B------:R1:W-:Y:S01]  /*5ee0*/  STL [R1+0x654], R5 ;  /* 0x0006540501007387 */ /* 0x0003e20000100800 */
[----:B--2---:R-:W-:-:S03]  /*5ef0*/  LEA.HI.X.SX32 R3, R47, R0, 0x1, P1 ;  /* 0x000000002f037211 */ /* 0x004fc600008f0eff */
        /* <DEDUP_REMOVED lines=36> */
[----:B------:R2:W-:Y:S01]  /*6140*/  STL [R1+0xae0], R4 ;  /* 0x000ae00401007387 */ /* 0x0005e20000100800 */
[----:B------:R-:W3:Y:S03]  /*6150*/  LDC R23, c[0x0][0x3a8] ;  /* 0x0000ea00ff177b82 */ /* 0x000ee60000000800 */
[----:B------:R4:W-:Y:S01]  /*6160*/  STL [R1+0xaac], R3 ;  /* 0x000aac0301007387 */ /* 0x0009e20000100800 */
[----:B-1----:R-:W-:Y:S02]  /*6170*/  LEA R5, P3, R33, R2, 0x1 ;  /* 0x0000000221057211 */ /* 0x002fe400078608ff */
[----:B--2---:R-:W-:-:S03]  /*6180*/  LEA.HI.X.SX32 R4, R61, R0, 0x1, P4 ;  /* 0x000000003d047211 */ /* 0x004fc600020f0eff */
[----:B------:R1:W-:Y:S01]  /*6190*/  STL [R1+0xae8], R5 ;  /* 0x000ae80501007387 */ /* 0x0003e20000100800 */
[----:B----4-:R-:W-:-:S03]  /*61a0*/  LEA R3, P4, R34, R2, 0x1 ;  /* 0x0000000222037211 */ /* 0x010fc600078808ff */
[----:B------:R2:W-:Y:S04]  /*61b0*/  STL [R1+0xab4], R4 ;  /* 0x000ab40401007387 */ /* 0x0005e80000100800 */
[----:B------:R4:W-:Y:S01]  /*61c0*/  STL [R1+0xaf0], R3 ;  /* 0x000af00301007387 */ /* 0x0009e20000100800 */
[----:B-1----:R-:W-:Y:S02]  /*61d0*/  LEA.HI.X.SX32 R5, R60, R0, 0x1, P5 ;  /* 0x000000003c057211 */ /* 0x002fe400028f0eff */
[----:B--2---:R-:W-:-:S03]  /*61e0*/  LEA R4, P5, R35, R2, 0x1 ;  /* 0x0000000223047211 */ /* 0x004fc600078a08ff */
[----:B------:R1:W-:Y:S01]  /*61f0*/  STL [R1+0xabc], R5 ;  /* 0x000abc0501007387 */ /* 0x0003e20000100800 */
[----:B----4-:R-:W-:-:S03]  /*6200*/  LEA.HI.X.SX32 R3, R59, R0, 0x1, P6 ;  /* 0x000000003b037211 */ /* 0x010fc600030f0eff */
[----:B------:R2:W-:Y:S04]  /*6210*/  STL [R1+0xaf8], R4 ;  /* 0x000af80401007387 */ /* 0x0005e80000100800 */
        /* <DEDUP_REMOVED lines=105> */
[----:B------:R-:W-:Y:S01]  /*68b0*/  STL [R1+0xb94], R5 ;  /* 0x000b940501007387 */ /* 0x000fe20000100800 */
[----:B----4-:R-:W-:-:S03]  /*68c0*/  LEA.HI.X.SX32 R3, R57, R0, 0x1, P5 ;  /* 0x0000000039037211 */ /* 0x010fc600028f0eff */
[----:B------:R1:W-:Y:S01]  /*68d0*/  STL [R1+0xbbc], R4 ;  /* 0x000bbc0401007387 */ /* 0x0003e20000100800 */
[----:B---3--:R-:W-:Y:S02]  /*68e0*/  IMAD R22, R23, 0x1f, RZ ;  /* 0x0000001f17167824 */ /* 0x008fe400078e02ff */
[----:B------:R-:W2:Y:S01]  /*68f0*/  LDC R23, c[0x0][0x3a8] ;  /* 0x0000ea00ff177b82 */ /* 0x000ea20000000800 */
[----:B------:R3:W-:Y:S01]  /*6900*/  STL [R1+0xb9c], R3 ;  /* 0x000b9c0301007387 */ /* 0x0007e20000100800 */
[----:B-1----:R-:W-:Y:S02]  /*6910*/  LEA.HI.X.SX32 R4, R18, R0, 0x1, P6 ;  /* 0x0000000012047211 */ /* 0x002fe400030f0eff */
[----:B---3--:R-:W-:Y:S02]  /*6920*/  LEA R3, P6, R52, R2, 0x1 ;  /* 0x0000000234037211 */ /* 0x008fe400078c08ff */
[----:B------:R-:W-:Y:S01]  /*6930*/  LEA.HI.X.SX32 R2, R19, R0, 0x1, P0 ;  /* 0x0000000013027211 */ /* 0x000fe200000f0eff */
[----:B------:R1:W-:Y:S01]  /*6940*/  STL [R1+0xba4], R4 ;  /* 0x000ba40401007387 */ /* 0x0003e20000100800 */
[----:B0-----:R-:W-:-:S03]  /*6950*/  LEA R60, P5, R26, UR8, 0x1 ;  /* 0x000000081a3c7c11 */ /* 0x001fc6000f8a08ff */
[----:B------:R0:W-:Y:S01]  /*6960*/  STL [R1+0xa90], R3 ;  /* 0x000a900301007387 */ /* 0x0001e20000100800 */
[----:B------:R-:W-:-:S03]  /*6970*/  LEA.HI.X.SX32 R5, R50, R0, 0x1, P3 ;  /* 0x0000000032057211 */ /* 0x000fc600018f0eff */
[----:B------:R3:W-:Y:S01]  /*6980*/  STL [R1+0x68c], R2 ;  /* 0x00068c0201007387 */ /* 0x0007e20000100800 */
[----:B------:R-:W-:Y:S02]  /*6990*/  LEA.HI.X.SX32 R61, R26, UR9, 0x1, P5 ;  /* 0x000000091a3d7c11 */ /* 0x000fe4000a8f0eff */
[-C--:B-1----:R-:W-:Y:S02]  /*69a0*/  LEA.HI.X.SX32 R4, R51, R0.reuse, 0x1, P4 ;  /* 0x0000000033047211 */ /* 0x082fe400020f0eff */
[-C--:B0-----:R-:W-:Y:S02]  /*69b0*/  LEA.HI.X.SX32 R3, R21, R0.reuse, 0x1, P1 ;  /* 0x0000000015037211 */ /* 0x081fe400008f0eff */
[----:B---3--:R-:W-:-:S03]  /*69c0*/  LEA.HI.X.SX32 R2, R49, R0, 0x1, P2 ;  /* 0x0000000031027211 */ /* 0x008fc600010f0eff */
[----:B------:R-:W-:Y:S01]  /*69d0*/  STL [R1+0x690], R3 ;  /* 0x0006900301007387 */ /* 0x000fe20000100800 */
[----:B------:R-:W-:-:S03]  /*69e0*/  LEA R14, P0, R27, UR8, 0x1 ;  /* 0x000000081b0e7c11 */ /* 0x000fc6000f8008ff */
[----:B------:R0:W-:Y:S01]  /*69f0*/  STL [R1+0x694], R2 ;  /* 0x0006940201007387 */ /* 0x0001e20000100800 */
[----:B------:R-:W-:-:S03]  /*6a00*/  LEA.HI.X.SX32 R0, R52, R0, 0x1, P6 ;  /* 0x0000000034007211 */ /* 0x000fc600030f0eff */
[----:B------:R-:W-:Y:S01]  /*6a10*/  STL [R1+0xa88], R5 ;  /* 0x000a880501007387 */ /* 0x000fe20000100800 */
[----:B------:R-:W-:-:S03]  /*6a20*/  LEA R12, P1, R28, UR8, 0x1 ;  /* 0x000000081c0c7c11 */ /* 0x000fc6000f8208ff */
[----:B------:R1:W-:Y:S01]  /*6a30*/  STL [R1+0xa8c], R4 ;  /* 0x000a8c0401007387 */ /* 0x0003e20000100800 */
[----:B0-----:R-:W-:Y:S01]  /*6a40*/  IMAD.WIDE R2, R22, 0x2, R60 ;  /* 0x0000000216027825 */ /* 0x001fe200078e023c */
[----:B------:R-:W-:Y:S02]  /*6a50*/  LEA.HI.X.SX32 R15, R27, UR9, 0x1, P0 ;  /* 0x000000091b0f7c11 */ /* 0x000fe400080f0eff */
[----:B------:R2:W-:Y:S01]  /*6a60*/  STL [R1+0x698], R0 ;  /* 0x0006980001007387 */ /* 0x0005e20000100800 */
[----:B------:R-:W-:Y:S02]  /*6a70*/  LEA.HI.X.SX32 R13, R28, UR9, 0x1, P1 ;  /* 0x000000091c0d7c11 */ /* 0x000fe400088f0eff */
[C---:B-1----:R-:W-:Y:S01]  /*6a80*/  LEA R4, P2, R30.reuse, UR8, 0x1 ;  /* 0x000000081e047c11 */ /* 0x042fe2000f8408ff */
[----:B------:R-:W-:Y:S03]  /*6a90*/  STL [R1+0x6a0], R2 ;  /* 0x0006a00201007387 */ /* 0x000fe60000100800 */
[----:B------:R-:W-:Y:S01]  /*6aa0*/  LEA.HI.X.SX32 R5, R30, UR9, 0x1, P2 ;  /* 0x000000091e057c11 */ /* 0x000fe200090f0eff */
[----:B------:R-:W-:Y:S01]  /*6ab0*/  STL [R1+0x5d0], R4 ;  /* 0x0005d00401007387 */ /* 0x000fe20000100800 */
[----:B------:R-:W-:-:S03]  /*6ac0*/  IMAD.MOV.U32 R6, RZ, RZ, R4 ;  /* 0x000000ffff067224 */ /* 0x000fc600078e0004 */
[----:B------:R0:W-:Y:S01]  /*6ad0*/  STL [R1+0x69c], R3 ;  /* 0x00069c0301007387 */ /* 0x0001e20000100800 */
[----:B------:R-:W-:-:S03]  /*6ae0*/  IMAD.MOV.U32 R7, RZ, RZ, R5 ;  /* 0x000000ffff077224 */ /* 0x000fc600078e0005 */
[----:B------:R-:W-:Y:S01]  /*6af0*/  STL.64 [R1+0x3f8], R14 ;  /* 0x0003f80e01007387 */ /* 0x000fe20000100a00 */
[----:B--2---:R-:W-:-:S03]  /*6b00*/  IMAD R0, R23, 0x1e, RZ ;  /* 0x0000001e17007824 */ /* 0x004fc600078e02ff */
[----:B------:R-:W-:Y:S01]  /*6b10*/  STL.64 [R1+0x3f0], R12 ;  /* 0x0003f00c01007387 */ /* 0x000fe20000100a00 */
[----:B0-----:R-:W-:-:S03]  /*6b20*/  IMAD.WIDE R2, R22, 0x2, R14 ;  /* 0x0000000216027825 */ /* 0x001fc600078e020e */
[----:B------:R0:W-:Y:S01]  /*6b30*/  STL [R1+0x5cc], R5 ;  /* 0x0005cc0501007387 */ /* 0x0001e20000100800 */
[----:B------:R-:W-:-:S03]  /*6b40*/  IMAD.WIDE R8, R22, 0x2, R6 ;  /* 0x0000000216087825 */ /* 0x000fc600078e0206 */
[----:B------:R-:W-:Y:S01]  /*6b50*/  STL [R1+0x6a8], R2 ;  /* 0x0006a80201007387 */ /* 0x000fe20000100800 */
[----:B0-----:R-:W-:-:S03]  /*6b60*/  IMAD.WIDE R4, R22, 0x2, R12 ;  /* 0x0000000216047825 */ /* 0x001fc600078e020c */
[----:B------:R0:W-:Y:S04]  /*6b70*/  STL [R1+0x6a4], R3 ;  /* 0x0006a40301007387 */ /* 0x0001e80000100800 */
[----:B------:R-:W-:Y:S04]  /*6b80*/  STL [R1+0x6b0], R4 ;  /* 0x0006b00401007387 */ /* 0x000fe80000100800 */
[----:B------:R1:W-:Y:S01]  /*6b90*/  STL [R1+0x6ac], R5 ;  /* 0x0006ac0501007387 */ /* 0x0003e20000100800 */
[----:B0-----:R-:W-:-:S03]  /*6ba0*/  IMAD.WIDE R2, R0, 0x2, R60 ;  /* 0x0000000200027825 */ /* 0x001fc600078e023c */
[----:B------:R-:W-:Y:S04]  /*6bb0*/  STL [R1+0x6b8], R8 ;  /* 0x0006b80801007387 */ /* 0x000fe80000100800 */
[----:B------:R0:W-:Y:S01]  /*6bc0*/  STL [R1+0x6b4], R9 ;  /* 0x0006b40901007387 */ /* 0x0001e20000100800 */
[----:B-1----:R-:W-:-:S03]  /*6bd0*/  IMAD.WIDE R4, R0, 0x2, R14 ;  /* 0x0000000200047825 */ /* 0x002fc600078e020e */
[----:B------:R-:W-:Y:S01]  /*6be0*/  STL [R1+0x6c0], R2 ;  /* 0x0006c00201007387 */ /* 0x000fe20000100800 */
[----:B------:R-:W-:-:S03]  /*6bf0*/  IMAD R10, R23, 0x1d, RZ ;  /* 0x0000001d170a7824 */ /* 0x000fc600078e02ff */
[----:B------:R1:W-:Y:S01]  /*6c00*/  STL [R1+0x6bc], R3 ;  /* 0x0006bc0301007387 */ /* 0x0003e20000100800 */
[----:B0-----:R-:W-:-:S03]  /*6c10*/  IMAD.WIDE R8, R0, 0x2, R6 ;  /* 0x0000000200087825 */ /* 0x001fc600078e0206 */
[----:B------:R-:W-:Y:S01]  /*6c20*/  STL [R1+0x6c8], R4 ;  /* 0x0006c80401007387 */ /* 0x000fe20000100800 */
[----:B-1----:R-:W-:-:S03]  /*6c30*/  IMAD.WIDE R2, R0, 0x2, R12 ;  /* 0x0000000200027825 */ /* 0x002fc600078e020c */
        /* <DEDUP_REMOVED lines=164> */
[----:B------:R-:W-:-:S03]  /*7680*/  IMAD.SHL.U32 R0, R23, 0x10, RZ ;  /* 0x0000001017007824 */ /* 0x000fc600078e00ff */
        /* <DEDUP_REMOVED lines=193> */
[----:B------:R-:W-:Y:S04]  /*82a0*/  STL [R1+0xa48], R2 ;  /* 0x000a480201007387 */ /* 0x000fe80000100800 */
[----:B------:R1:W-:Y:S01]  /*82b0*/  STL [R1+0xa44], R3 ;  /* 0x000a440301007387 */ /* 0x0003e20000100800 */
[----:B0-----:R-:W-:-:S03]  /*82c0*/  IMAD.WIDE R8, R11, 0x2, R12 ;  /* 0x000000020b087825 */ /* 0x001fc600078e020c */
[----:B------:R-:W-:Y:S01]  /*82d0*/  STL [R1+0xa50], R4 ;  /* 0x000a500401007387 */ /* 0x000fe20000100800 */
[----:B------:R-:W-:-:S03]  /*82e0*/  IMAD.WIDE R10, R11, 0x2, R6 ;  /* 0x000000020b0a7825 */ /* 0x000fc600078e0206 */
[----:B------:R0:W-:Y:S01]  /*82f0*/  STL [R1+0xa4c], R5 ;  /* 0x000a4c0501007387 */ /* 0x0001e20000100800 */
[----:B-1----:R-:W-:-:S03]  /*8300*/  IMAD.WIDE R2, R23, 0x2, R60 ;  /* 0x0000000217027825 */ /* 0x002fc600078e023c */
[----:B------:R-:W-:Y:S04]  /*8310*/  STL [R1+0xa58], R8 ;  /* 0x000a580801007387 */ /* 0x000fe80000100800 */
[----:B------:R1:W-:Y:S01]  /*8320*/  STL [R1+0xa54], R9 ;  /* 0x000a540901007387 */ /* 0x0003e20000100800 */
[----:B0-----:R-:W-:-:S03]  /*8330*/  IMAD.WIDE R4, R23, 0x2, R14 ;  /* 0x0000000217047825 */ /* 0x001fc600078e020e */
[----:B------:R-:W-:Y:S04]  /*8340*/  STL [R1+0xa60], R10 ;  /* 0x000a600a01007387 */ /* 0x000fe80000100800 */
[----:B------:R-:W-:Y:S01]  /*8350*/  STL [R1+0xa5c], R11 ;  /* 0x000a5c0b01007387 */ /* 0x000fe20000100800 */
[----:B-1----:R-:W-:-:S03]  /*8360*/  IMAD.WIDE R8, R23, 0x2, R12 ;  /* 0x0000000217087825 */ /* 0x002fc600078e020c */
[----:B------:R-:W-:Y:S04]  /*8370*/  STL [R1+0xa68], R2 ;  /* 0x000a680201007387 */ /* 0x000fe80000100800 */
[----:B------:R0:W-:Y:S04]  /*8380*/  STL [R1+0xa64], R3 ;  /* 0x000a640301007387 */ /* 0x0001e80000100800 */
[----:B------:R-:W-:Y:S04]  /*8390*/  STL [R1+0xa70], R4 ;  /* 0x000a700401007387 */ /* 0x000fe80000100800 */
[----:B------:R-:W-:Y:S01]  /*83a0*/  STL [R1+0xa6c], R5 ;  /* 0x000a6c0501007387 */ /* 0x000fe20000100800 */
[----:B0-----:R-:W-:-:S03]  /*83b0*/  IMAD.WIDE R2, R23, 0x2, R6 ;  /* 0x0000000217027825 */ /* 0x001fc600078e0206 */
[----:B------:R-:W-:Y:S04]  /*83c0*/  STL [R1+0xa78], R8 ;  /* 0x000a780801007387 */ /* 0x000fe80000100800 */
[----:B------:R-:W-:Y:S04]  /*83d0*/  STL [R1+0xa74], R9 ;  /* 0x000a740901007387 */ /* 0x000fe80000100800 */
[----:B------:R0:W-:Y:S04]  /*83e0*/  STL [R1+0xa84], R2 ;  /* 0x000a840201007387 */ /* 0x0001e80000100800 */
[----:B------:R1:W-:Y:S04]  /*83f0*/  STL [R1+0xa7c], R3 ;  /* 0x000a7c0301007387 */ /* 0x0003e80000100800 */
[----:B------:R2:W-:Y:S04]  /*8400*/  STL [R1+0x5c4], RZ ;  /* 0x0005c4ff01007387 */ /* 0x0005e80000100800 */
        /* <DEDUP_REMOVED lines=182> */
[----:B------:R2:W-:Y:S01]  /*8f70*/  STL [R1+0x398], RZ ;  /* 0x000398ff01007387 */ /* 0x0005e20000100800 */
[----:B------:R-:W3:Y:S03]  /*8f80*/  S2R R22, SR_TID.X ;  /* 0x0000000000167919 */ /* 0x000ee60000002100 */
        /* <DEDUP_REMOVED lines=17> */
[----:B------:R2:W-:Y:S04]  /*90a0*/  STL [R1], RZ ;  /* 0x000000ff01007387 */ /* 0x0005e80000100800 */
        /* <DEDUP_REMOVED lines=11> */
[----:B---3--:R-:W-:-:S03]  /*9160*/  LOP3.LUT R22, R22, 0x1f, RZ, 0xc0, !PT ;  /* 0x0000001f16167812 */ /* 0x008fc600078ec0ff */
[----:B------:R2:W-:Y:S04]  /*9170*/  STL [R1+0x290], RZ ;  /* 0x000290ff01007387 */ /* 0x0005e80000100800 */
[----:B------:R2:W-:Y:S04]  /*9180*/  STL [R1+0x294], RZ ;  /* 0x000294ff01007387 */ /* 0x0005e80000100800 */
[----:B------:R2:W-:Y:S04]  /*9190*/  STL [R1+0x298], RZ ;  /* 0x000298ff01007387 */ /* 0x0005e80000100800 */
[----:B------:R2:W-:Y:S04]  /*91a0*/  STL [R1+0x29c], RZ ;  /* 0x00029cff01007387 */ /* 0x0005e80000100800 */
[----:B------:R2:W-:Y:S01]  /*91b0*/  STL [R1+0x180], RZ ;  /* 0x000180ff01007387 */ /* 0x0005e20000100800 */
[----:B0-----:R-:W-:-:S03]  /*91c0*/  IMAD.SHL.U32 R2, R22, 0x2, RZ ;  /* 0x0000000216027824 */ /* 0x001fc600078e00ff */
[----:B------:R2:W-:Y:S04]  /*91d0*/  STL [R1+0x184], RZ ;  /* 0x000184ff01007387 */ /* 0x0005e80000100800 */
[----:B------:R2:W-:Y:S04]  /*91e0*/  STL [R1+0x188], RZ ;  /* 0x000188ff01007387 */ /* 0x0005e80000100800 */
[----:B------:R2:W-:Y:S04]  /*91f0*/  STL [R1+0x18c], RZ ;  /* 0x00018cff01007387 */ /* 0x0005e80000100800 */
[----:B------:R2:W-:Y:S04]  /*9200*/  STL [R1+0x110], RZ ;  /* 0x000110ff01007387 */ /* 0x0005e80000100800 */
[----:B------:R2:W-:Y:S01]  /*9210*/  STL [R1+0x114], RZ ;  /* 0x000114ff01007387 */ /* 0x0005e20000100800 */
[----:B------:R-:W0:Y:S03]  /*9220*/  S2R R22, SR_TID.X ;  /* 0x0000000000167919 */ /* 0x000e260000002100 */
        /* <DEDUP_REMOVED lines=27> */
[----:B-1----:R-:W-:-:S03]  /*93e0*/  IMAD.SHL.U32 R3, R23, 0x20, RZ ;  /* 0x0000002017037824 */ /* 0x002fc600078e00ff */
[----:B------:R2:W-:Y:S01]  /*93f0*/  STL [R1+0x64], RZ ;  /* 0x000064ff01007387 */ /* 0x0005e20000100800 */
[----:B0-----:R-:W-:-:S03]  /*9400*/  LOP3.LUT R23, R22, 0x7, RZ, 0xc0, !PT ;  /* 0x0000000716177812 */ /* 0x001fc600078ec0ff */
[----:B------:R2:W-:Y:S04]  /*9410*/  STL [R1+0x68], RZ ;  /* 0x000068ff01007387 */ /* 0x0005e80000100800 */
[----:B------:R2:W-:Y:S01]  /*9420*/  STL [R1+0x6c], RZ ;  /* 0x00006cff01007387 */ /* 0x0005e20000100800 */
[C---:B------:R-:W-:Y:S02]  /*9430*/  IMAD.SHL.U32 R20, R22.reuse, 0x2, RZ ;  /* 0x0000000216147824 */ /* 0x040fe400078e00ff */
[----:B------:R-:W-:Y:S02]  /*9440*/  IMAD R23, R23, 0x110, RZ ;  /* 0x0000011017177824 */ /* 0x000fe400078e02ff */
[----:B------:R-:W-:Y:S01]  /*9450*/  IMAD.SHL.U32 R22, R22, 0x80, RZ ;  /* 0x0000008016167824 */ /* 0x000fe200078e00ff */
[----:B------:R-:W-:-:S02]  /*9460*/  USHF.R.S32.HI UR7, URZ, 0x1f, UR4 ;  /* 0x0000001fff077899 */ /* 0x000fc40008011404 */
[----:B------:R-:W-:Y:S01]  /*9470*/  LOP3.LUT R23, R23, 0x10, R20, 0x78, !PT ;  /* 0x0000001017177812 */ /* 0x000fe200078e7814 */
[----:B------:R-:W-:Y:S01]  /*9480*/  USHF.L.U32 UR6, UR6, 0x5, URZ ;  /* 0x0000000506067899 */ /* 0x000fe200080006ff */
[----:B------:R-:W-:Y:S02]  /*9490*/  SHF.R.S32.HI R0, RZ, 0x1f, R3 ;  /* 0x0000001fff007819 */ /* 0x000fe40000011403 */
[----:B------:R-:W-:Y:S01]  /*94a0*/  LOP3.LUT R23, R23, 0x800, R22, 0xf8, !PT ;  /* 0x0000080017177812 */ /* 0x000fe200078ef816 */
[----:B------:R-:W-:Y:S01]  /*94b0*/  ULEA.HI UR7, UR7, UR4, URZ, 0x5 ;  /* 0x0000000407077291 */ /* 0x000fe2000f8f28ff */
[----:B------:R-:W-:Y:S01]  /*94c0*/  SHF.L.U64.HI R0, R3, 0x1, R0 ;  /* 0x0000000103007819 */ /* 0x000fe20000010200 */
[----:B------:R-:W-:Y:S01]  /*94d0*/  USHF.R.S32.HI UR4, URZ, 0x1f, UR6 ;  /* 0x0000001fff047899 */ /* 0x000fe20008011406 */
[----:B------:R-:W-:Y:S02]  /*94e0*/  LOP3.LUT R6, R2, 0x10, RZ, 0x3c, !PT ;  /* 0x0000001002067812 */ /* 0x000fe400078e3cff */
[----:B------:R-:W-:-:S02]  /*94f0*/  CS2R R56, SRZ ;  /* 0x0000000000387805 */ /* 0x000fc4000001ff00 */
[C---:B------:R-:W-:Y:S02]  /*9500*/  LOP3.LUT R5, R2.reuse, 0x20, RZ, 0x3c, !PT ;  /* 0x0000002002057812 */ /* 0x040fe400078e3cff */
[----:B------:R-:W-:Y:S02]  /*9510*/  CS2R R58, SRZ ;  /* 0x00000000003a7805 */ /* 0x000fe4000001ff00 */
[----:B------:R-:W-:Y:S01]  /*9520*/  LOP3.LUT R4, R2, 0x30, RZ, 0x3c, !PT ;  /* 0x0000003002047812 */ /* 0x000fe200078e3cff */
[----:B------:R-:W-:Y:S01]  /*9530*/  IMAD.SHL.U32 R3, R3, 0x2, RZ ;  /* 0x0000000203037824 */ /* 0x000fe200078e00ff */
[C---:B------:R-:W-:Y:S02]  /*9540*/  LOP3.LUT R6, R23.reuse, 0x20, RZ, 0x3c, !PT ;  /* 0x0000002017067812 */ /* 0x040fe400078e3cff */
[C---:B------:R-:W-:Y:S02]  /*9550*/  LOP3.LUT R5, R23.reuse, 0x40, RZ, 0x3c, !PT ;  /* 0x0000004017057812 */ /* 0x040fe400078e3cff */
[----:B------:R-:W-:Y:S01]  /*9560*/  LOP3.LUT R4, R23, 0x60, RZ, 0x3c, !PT ;  /* 0x0000006017047812 */ /* 0x000fe200078e3cff */
[----:B------:R-:W-:-:S02]  /*9570*/  USHF.L.U32 UR8, UR6, 0x1, URZ ;  /* 0x0000000106087899 */ /* 0x000fc400080006ff */
[----:B------:R-:W-:Y:S02]  /*9580*/  USHF.R.S32.HI UR7, URZ, 0x5, UR7 ;  /* 0x00000005ff077899 */ /* 0x000fe40008011407 */
[----:B--2---:R-:W-:-:S12]  /*9590*/  USHF.L.U64.HI UR4, UR6, 0x1, UR4 ;  /* 0x0000000106047899 */ /* 0x004fd80008010204 */
.L_x_1:
[----:B------:R0:W-:Y:S01]  /*95a0*/  STL [R1+0x1254], R61 ;  /* 0x0012543d01007387 */ /* 0x0001e20000100800 */
[----:B------:R-:W1:Y:S03]  /*95b0*/  LDC R4, c[0x0][0x3a0] ;  /* 0x0000e800ff047b82 */ /* 0x000e660000000800 */
[----:B------:R-:W2:Y:S04]  /*95c0*/  LDL R7, [R1+0x5cc] ;  /* 0x0005cc0001077983 */ /* 0x000ea80000100800 */
[----:B------:R-:W2:Y:S04]  /*95d0*/  LDL R6, [R1+0x5d0] ;  /* 0x0005d00001067983 */ /* 0x000ea80000100800 */
[----:B0-----:R-:W1:Y:S04]  /*95e0*/  LDL R61, [R1+0x5c4] ;  /* 0x0005c400013d7983 */ /* 0x001e680000100800 */
[----:B-----5:R-:W-:Y:S04]  /*95f0*/  STL [R1+0x1230], R32 ;  /* 0x0012302001007387 */ /* 0x020fe80000100800 */
[----:B------:R-:W-:Y:S04]  /*9600*/  STL [R1+0x1238], R32 ;  /* 0x0012382001007387 */ /* 0x000fe80000100800 */
[----:B------:R-:W-:Y:S04]  /*9610*/  STL [R1+0x1240], R32 ;  /* 0x0012402001007387 */ /* 0x000fe80000100800 */
[----:B------:R-:W-:Y:S04]  /*9620*/  STL [R1+0x1248], R32 ;  /* 0x0012482001007387 */ /* 0x000fe80000100800 */
[----:B------:R0:W-:Y:S04]  /*9630*/  STL [R1+0x1250], R32 ;  /* 0x0012502001007387 */ /* 0x0001e80000100800 */
[----:B------:R-:W-:Y:S04]  /*9640*/  STL [R1+0x122c], R33 ;  /* 0x00122c2101007387 */ /* 0x000fe80000100800 */
        /* <DEDUP_REMOVED lines=74> */
[----:B------:R-:W-:Y:S01]  /*9af0*/  STL [R1+0x1110], R11 ;  /* 0x0011100b01007387 */ /* 0x000fe20000100800 */
[----:B-1----:R-:W-:-:S03]  /*9b00*/  IMAD R4, R61, -0x20, R4 ;  /* 0xffffffe03d047824 */ /* 0x002fc600078e0204 */
[----:B------:R-:W-:Y:S04]  /*9b10*/  STL [R1+0x110c], R3 ;  /* 0x00110c0301007387 */ /* 0x000fe80000100800 */
[----:B------:R-:W-:Y:S04]  /*9b20*/  STL [R1+0x1108], R2 ;  /* 0x0011080201007387 */ /* 0x000fe80000100800 */
[----:B------:R-:W-:Y:S04]  /*9b30*/  STL [R1+0x1104], R55 ;  /* 0x0011043701007387 */ /* 0x000fe80000100800 */
[----:B------:R-:W-:Y:S04]  /*9b40*/  STL [R1+0x1100], R54 ;  /* 0x0011003601007387 */ /* 0x000fe80000100800 */
[----:B------:R-:W-:Y:S01]  /*9b50*/  STL [R1+0x10fc], R53 ;  /* 0x0010fc3501007387 */ /* 0x000fe20000100800 */
[----:B------:R-:W-:-:S03]  /*9b60*/  ISETP.GT.AND P0, PT, R4, RZ, PT ;  /* 0x000000ff0400720c */ /* 0x000fc60003f04270 */
[----:B------:R-:W-:Y:S04]  /*9b70*/  STL [R1+0x10f8], R52 ;  /* 0x0010f83401007387 */ /* 0x000fe80000100800 */
[----:B------:R-:W-:Y:S04]  /*9b80*/  STL [R1+0x10f4], R51 ;  /* 0x0010f43301007387 */ /* 0x000fe80000100800 */
[----:B------:R-:W-:Y:S04]  /*9b90*/  STL [R1+0x10f0], R50 ;  /* 0x0010f03201007387 */ /* 0x000fe80000100800 */
[----:B------:R-:W-:Y:S04]  /*9ba0*/  STL [R1+0x10ec], R49 ;  /* 0x0010ec3101007387 */ /* 0x000fe80000100800 */
[----:B------:R-:W-:Y:S04]  /*9bb0*/  STL [R1+0x10e8], R48 ;  /* 0x0010e83001007387 */ /* 0x000fe80000100800 */
[----:B------:R-:W-:Y:S04]  /*9bc0*/  STL [R1+0x10e4], R47 ;  /* 0x0010e42f01007387 */ /* 0x000fe80000100800 */
[----:B------:R-:W-:Y:S01]  /*9bd0*/  STL [R1+0x10e0], R46 ;  /* 0x0010e02e01007387 */ /* 0x000fe20000100800 */
[----:B------:R-:W-:-:S03]  /*9be0*/  PRMT R36, RZ, 0x7610, R36 ;  /* 0x00007610ff247816 */ /* 0x000fc60000000024 */
[----:B------:R-:W-:Y:S04]  /*9bf0*/  STL [R1+0x10dc], R45 ;  /* 0x0010dc2d01007387 */ /* 0x000fe80000100800 */
[----:B------:R-:W-:Y:S04]  /*9c00*/  STL [R1+0x10d8], R44 ;  /* 0x0010d82c01007387 */ /* 0x000fe80000100800 */
[----:B------:R-:W-:Y:S04]  /*9c10*/  STL [R1+0x10d4], R43 ;  /* 0x0010d42b01007387 */ /* 0x000fe80000100800 */
[----:B------:R-:W-:Y:S04]  /*9c20*/  STL [R1+0x10d0], R42 ;  /* 0x0010d02a01007387 */ /* 0x000fe80000100800 */
[----:B------:R-:W-:Y:S04]  /*9c30*/  STL [R1+0x10cc], R41 ;  /* 0x0010cc2901007387 */ /* 0x000fe80000100800 */
[----:B------:R-:W-:Y:S04]  /*9c40*/  STL [R1+0x10c8], R40 ;  /* 0x0010c82801007387 */ /* 0x000fe80000100800 */
[----:B------:R-:W-:Y:S04]  /*9c50*/  STL.64 [R1+0xf48], R58 ;  /* 0x000f483a01007387 */ /* 0x000fe80000100a00 */
[----:B------:R-:W-:Y:S04]  /*9c60*/  STL.64 [R1+0xf40], R56 ;  /* 0x000f403801007387 */ /* 0x000fe80000100a00 */
[----:B------:R-:W-:Y:S04]  /*9c70*/  STL [R1+0xcc0], R0 ;  /* 0x000cc00001007387 */ /* 0x000fe80000100800 */
[----:B------:R-:W3:Y:S04]  /*9c80*/  LDL.LU R61, [R1+0x1254] ;  /* 0x00125400013d7983 */ /* 0x000ee80000300800 */
[----:B--2---:R-:W2:Y:S04]  /*9c90*/  @P0 LDG.E.U16 R36, desc[UR40][R6.64] ;  /* 0x0000002806240981 */ /* 0x004ea8000c1e1500 */
[----:B------:R-:W4:Y:S01]  /*9ca0*/  LDL.64 R6, [R1+0x3f0] ;  /* 0x0003f00001067983 */ /* 0x000f220000100a00 */
[----:B------:R-:W-:-:S02]  /*9cb0*/  PRMT R37, RZ, 0x7610, R37 ;  /* 0x00007610ff257816 */ /* 0x000fc40000000025 */
[----:B------:R-:W-:-:S04]  /*9cc0*/  PRMT R38, RZ, 0x7610, R38 ;  /* 0x00007610ff267816 */ /* 0x000fc80000000026 */
[----:B----4-:R-:W4:Y:S04]  /*9cd0*/  @P0 LDG.E.U16 R37, desc[UR40][R6.64] ;  /* 0x0000002806250981 */ /* 0x010f28000c1e1500 */
[----:B------:R-:W2:Y:S01]  /*9ce0*/  LDL.64 R6, [R1+0x3f8] ;  /* 0x0003f80001067983 */ /* 0x000ea20000100a00 */
[----:B------:R-:W-:-:S03]  /*9cf0*/  PRMT R39, RZ, 0x7610, R39 ;  /* 0x00007610ff277816 */ /* 0x000fc60000000027 */
[----:B------:R-:W-:Y:S04]  /*9d00*/  STL [R1+0xcc8], R60 ;  /* 0x000cc83c01007387 */ /* 0x000fe80000100800 */
[----:B---3--:R-:W-:Y:S04]  /*9d10*/  STL [R1+0xcc4], R61 ;  /* 0x000cc43d01007387 */ /* 0x008fe80000100800 */
[----:B--2---:R1:W2:Y:S02]  /*9d20*/  @P0 LDG.E.U16 R38, desc[UR40][R6.64] ;  /* 0x0000002806260981 */ /* 0x0042a4000c1e1500 */
[----:B-1----:R-:W-:-:S02]  /*9d30*/  @P0 IMAD.MOV.U32 R6, RZ, RZ, R60 ;  /* 0x000000ffff060224 */ /* 0x002fc400078e003c */
[----:B------:R-:W-:-:S05]  /*9d40*/  @P0 IMAD.MOV.U32 R7, RZ, RZ, R61 ;  /* 0x000000ffff070224 */ /* 0x000fca00078e003d */
[----:B------:R1:W3:Y:S04]  /*9d50*/  @P0 LDG.E.U16 R39, desc[UR40][R6.64] ;  /* 0x0000002806270981 */ /* 0x0002e8000c1e1500 */
[----:B------:R-:W1:Y:S04]  /*9d60*/  LDL R6, [R1+0xa7c] ;  /* 0x000a7c0001067983 */ /* 0x000e680000100800 */
[----:B------:R-:W1:Y:S01]  /*9d70*/  LDL R7, [R1+0xa84] ;  /* 0x000a840001077983 */ /* 0x000e620000100800 */
[----:B------:R-:W-:Y:S02]  /*9d80*/  ISETP.GT.AND P1, PT, R4, 0x1, PT ;  /* 0x000000010400780c */ /* 0x000fe40003f24270 */
[----:B0-----:R-:W-:-:S11]  /*9d90*/  PRMT R32, RZ, 0x7610, R32 ;  /* 0x00007610ff207816 */ /* 0x001fd60000000020 */
[----:B-1----:R-:W-:-:S04]  /*9da0*/  @P1 LOP3.LUT R7, R7, R6, RZ, 0x3c, !PT ;  /* 0x0000000607071212 */ /* 0x002fc800078e3cff */
[----:B------:R-:W-:-:S04]  /*9db0*/  @P1 LOP3.LUT R6, R7, R6, RZ, 0x3c, !PT ;  /* 0x0000000607061212 */ /* 0x000fc800078e3cff */
[----:B------:R-:W-:-:S05]  /*9dc0*/  @P1 LOP3.LUT R7, R7, R6, RZ, 0x3c, !PT ;  /* 0x0000000607071212 */ /* 0x000fca00078e3cff */
[----:B------:R-:W2:Y:S04]  /*9dd0*/  @P1 LDG.E.U16 R32, desc[UR40][R6.64] ;  /* 0x0000002806201981 */ /* 0x000ea8000c1e1500 */
[----:B--2---:R0:W-:Y:S04]  /*9de0*/  STL [R1+0x574], R32 ;  /* 0x0005742001007387 */ /* 0x0041e80000100800 */
[----:B0-----:R-:W2:Y:S04]  /*9df0*/  LDL.LU R32, [R1+0x1250] ;  /* 0x0012500001207983 */ /* 0x001ea80000300800 */
[----:B------:R-:W2:Y:S04]  /*9e00*/  LDL R6, [R1+0xa74] ;  /* 0x000a740001067983 */ /* 0x000ea80000100800 */
[----:B------:R-:W2:Y:S01]  /*9e10*/  LDL R7, [R1+0xa78] ;  /* 0x000a780001077983 */ /* 0x000ea20000100800 */
[----:B------:R-:W-:-:S02]  /*9e20*/  PRMT R33, RZ, 0x7610, R33 ;  /* 0x00007610ff217816 */ /* 0x000fc40000000021 */
[----:B--2---:R-:W-:-:S04]  /*9e30*/  @P1 LOP3.LUT R7, R7, R6, RZ, 0x3c, !PT ;  /* 0x0000000607071212 */ /* 0x004fc800078e3cff */
        /* <DEDUP_REMOVED lines=20> */
[----:B------:R-:W2:Y:S01]  /*9f80*/  @P1 LDG.E.U16 R33, desc[UR40][R6.64] ;  /* 0x0000002806211981 */ /* 0x000ea2000c1e1500 */
[----:B------:R-:W-:-:S03]  /*9f90*/  ISETP.GT.AND P0, PT, R4, 0x2, PT ;  /* 0x000000020400780c */ /* 0x000fc60003f04270 */
        /* <DEDUP_REMOVED lines=82> */
[----:B------:R0:W2:Y:S04]  /*a4c0*/  @P0 LDG.E.U16 R32, desc[UR40][R6.64] ;  /* 0x0000002806200981 */ /* 0x0000a8000c1e1500 */
[----:B------:R-:W0:Y:S04]  /*a4d0*/  LDL R6, [R1+0xa14] ;  /* 0x000a140001067983 */ /* 0x000e280000100800 */
[----:B------:R-:W0:Y:S01]  /*a4e0*/  LDL R7, [R1+0xa18] ;  /* 0x000a180001077983 */ /* 0x000e220000100800 */
[----:B------:R-:W-:Y:S02]  /*a4f0*/  PRMT R33, RZ, 0x7610, R33 ;  /* 0x00007610ff217816 */ /* 0x000fe40000000021 */
[----:B0-----:R-:W-:-:S04]  /*a500*/  @P0 LOP3.LUT R7, R7, R6, RZ, 0x3c, !PT ;  /* 0x0000000607070212 */ /* 0x001fc800078e3cff */
        /* <DEDUP_REMOVED lines=19> */
[----:B------:R-:W-:Y:S02]  /*a640*/  ISETP.GT.AND P1, PT, R4, 0x5, PT ;  /* 0x000000050400780c */ /* 0x000fe40003f24270 */
[----:B------:R-:W-:-:S11]  /*a650*/  PRMT R28, RZ, 0x7610, R28 ;  /* 0x00007610ff1c7816 */ /* 0x000fd6000000001c */
[----:B0-----:R-:W-:-:S04]  /*a660*/  @P1 LOP3.LUT R7, R7, R6, RZ, 0x3c, !PT ;  /* 0x0000000607071212 */ /* 0x001fc800078e3cff */
        /* <DEDUP_REMOVED lines=583> */
[----:B------:R-:W3:Y:S04]  /*cae0*/  LDL R6, [R1+0x7dc] ;  /* 0x0007dc0001067983 */ /* 0x000ee80000100800 */
[----:B------:R-:W3:Y:S01]  /*caf0*/  LDL R7, [R1+0x7e0] ;  /* 0x0007e00001077983 */ /* 0x000ee20000100800 */
[----:B--2---:R-:W-:-:S02]  /*cb00*/  PRMT R12, RZ, 0x7610, R12 ;  /* 0x00007610ff0c7816 */ /* 0x004fc4000000000c */
[----:B---3--:R-:W-:-:S04]  /*cb10*/  @P1 LOP3.LUT R7, R7, R6, RZ, 0x3c, !PT ;  /* 0x0000000607071212 */ /* 0x008fc800078e3cff */
[----:B------:R-:W-:-:S04]  /*cb20*/  @P1 LOP3.LUT R6, R7, R6, RZ, 0x3c, !PT ;  /* 0x0000000607061212 */ /* 0x000fc800078e3cff */
[----:B------:R-:W-:-:S05]  /*cb30*/  @P1 LOP3.LUT R7, R7, R6, RZ, 0x3c, !PT ;  /* 0x0000000607071212 */ /* 0x000fca00078e3cff */
[----:B------:R-:W2:Y:S01]  /*cb40*/  @P1 LDG.E.U16 R12, desc[UR40][R6.64] ;  /* 0x00000028060c1981 */ /* 0x000ea2000c1e1500 */
[----:B------:R-:W-:-:S03]  /*cb50*/  ISETP.GT.AND P0, PT, R4, 0x16, PT ;  /* 0x000000160400780c */ /* 0x000fc60003f04270 */
        /* <DEDUP_REMOVED lines=41> */
[----:B------:R-:W-:-:S02]  /*cdf0*/  PRMT R47, RZ, 0x7610, R47 ;  /* 0x00007610ff2f7816 */ /* 0x000fc4000000002f */
[----:B---3--:R-:W-:-:S04]  /*ce00*/  @P1 LOP3.LUT R7, R7, R6, RZ, 0x3c, !PT ;  /* 0x0000000607071212 */ /* 0x008fc800078e3cff */
[----:B------:R-:W-:-:S04]  /*ce10*/  @P1 LOP3.LUT R6, R7, R6, RZ, 0x3c, !PT ;  /* 0x0000000607061212 */ /* 0x000fc800078e3cff */
[----:B------:R-:W-:-:S05]  /*ce20*/  @P1 LOP3.LUT R7, R7, R6, RZ, 0x3c, !PT ;  /* 0x0000000607071212 */ /* 0x000fca00078e3cff */
[----:B------:R0:W3:Y:S04]  /*ce30*/  @P1 LDG.E.U16 R47, desc[UR40][R6.64] ;  /* 0x00000028062f1981 */ /* 0x0000e8000c1e1500 */
[----:B------:R-:W0:Y:S04]  /*ce40*/  LDL R6, [R1+0x7ac] ;  /* 0x0007ac0001067983 */ /* 0x000e280000100800 */
[----:B------:R-:W0:Y:S01]  /*ce50*/  LDL R7, [R1+0x7b0] ;  /* 0x0007b00001077983 */ /* 0x000e220000100800 */
[----:B------:R-:W-:Y:S02]  /*ce60*/  PRMT R13, RZ, 0x7610, R13 ;  /* 0x00007610ff0d7816 */ /* 0x000fe4000000000d */
[----:B0-----:R-:W-:-:S04]  /*ce70*/  @P1 LOP3.LUT R7, R7, R6, RZ, 0x3c, !PT ;  /* 0x0000000607071212 */ /* 0x001fc800078e3cff */
[----:B------:R-:W-:-:S04]  /*ce80*/  @P1 LOP3.LUT R6, R7, R6, RZ, 0x3c, !PT ;  /* 0x0000000607061212 */ /* 0x000fc800078e3cff */
[----:B------:R-:W-:-:S05]  /*ce90*/  @P1 LOP3.LUT R7, R7, R6, RZ, 0x3c, !PT ;  /* 0x0000000607071212 */ /* 0x000fca00078e3cff */
[----:B------:R-:W2:Y:S04]  /*cea0*/  @P1 LDG.E.U16 R13, desc[UR40][R6.64] ;  /* 0x00000028060d1981 */ /* 0x000ea8000c1e1500 */
[----:B---3--:R0:W-:Y:S04]  /*ceb0*/  STL [R1+0x4b0], R47 ;  /* 0x0004b02f01007387 */ /* 0x0081e80000100800 */
[----:B0-----:R-:W3:Y:S04]  /*cec0*/  LDL R47, [R1+0x788] ;  /* 0x00078800012f7983 */ /* 0x001ee80000100800 */
        /* <DEDUP_REMOVED lines=35> */
[----:B------:R-:W2:Y:S01]  /*d100*/  LDL R7, [R1+0x784] ;  /* 0x0007840001077983 */ /* 0x000ea20000100800 */
[----:B------:R-:W-:Y:S01]  /*d110*/  PRMT R14, RZ, 0x7610, R14 ;  /* 0x00007610ff0e7816 */ /* 0x000fe2000000000e */
[----:B---3--:R-:W-:Y:S01]  /*d120*/  @P0 IMAD.MOV.U32 R6, RZ, RZ, R47 ;  /* 0x000000ffff060224 */ /* 0x008fe200078e002f */
[----:B------:R-:W-:Y:S01]  /*d130*/  PRMT R15, RZ, 0x7610, R15 ;  /* 0x00007610ff0f7816 */ /* 0x000fe2000000000f */
[----:B------:R-:W3:Y:S04]  /*d140*/  LDL R47, [R1+0x758] ;  /* 0x00075800012f7983 */ /* 0x000ee80000100800 */
[----:B--2---:R0:W2:Y:S04]  /*d150*/  @P0 LDG.E.U16 R14, desc[UR40][R6.64] ;  /* 0x00000028060e0981 */ /* 0x0040a8000c1e1500 */
[----:B------:R-:W0:Y:S04]  /*d160*/  LDL R6, [R1+0x77c] ;  /* 0x00077c0001067983 */ /* 0x000e280000100800 */
[----:B------:R-:W0:Y:S02]  /*d170*/  LDL R7, [R1+0x780] ;  /* 0x0007800001077983 */ /* 0x000e240000100800 */
        /* <DEDUP_REMOVED lines=42> */
[----:B------:R-:W3:Y:S02]  /*d420*/  LDL R7, [R1+0x754] ;  /* 0x0007540001077983 */ /* 0x000ee40000100800 */
[----:B------:R-:W-:-:S02]  /*d430*/  @P0 IMAD.MOV.U32 R6, RZ, RZ, R47 ;  /* 0x000000ffff060224 */ /* 0x000fc400078e002f */
[----:B------:R-:W4:Y:S01]  /*d440*/  LDL R47, [R1+0x730] ;  /* 0x00073000012f7983 */ /* 0x000f220000100800 */
[----:B--2---:R-:W-:-:S06]  /*d450*/  PRMT R5, RZ, 0x7610, R5 ;  /* 0x00007610ff057816 */ /* 0x004fcc0000000005 */
[----:B---3--:R-:W2:Y:S04]  /*d460*/  @P0 LDG.E.U16 R5, desc[UR40][R6.64] ;  /* 0x0000002806050981 */ /* 0x008ea8000c1e1500 */
        /* <DEDUP_REMOVED lines=24> */
[----:B------:R-:W3:Y:S04]  /*d5f0*/  @P0 LDG.E.U16 R8, desc[UR40][R6.64] ;  /* 0x0000002806080981 */ /* 0x000ee8000c1e1500 */
[----:B--2---:R0:W-:Y:S04]  /*d600*/  STL [R1+0x488], R5 ;  /* 0x0004880501007387 */ /* 0x0041e80000100800 */
[----:B0-----:R-:W2:Y:S04]  /*d610*/  LDL R5, [R1+0x720] ;  /* 0x0007200001057983 */ /* 0x001ea80000100800 */
[----:B---3--:R0:W-:Y:S04]  /*d620*/  STL [R1+0x484], R8 ;  /* 0x0004840801007387 */ /* 0x0081e80000100800 */
[----:B0-----:R-:W3:Y:S04]  /*d630*/  LDL.LU R8, [R1+0x111c] ;  /* 0x00111c0001087983 */ /* 0x001ee80000300800 */
[----:B------:R-:W2:Y:S04]  /*d640*/  LDL R6, [R1+0x734] ;  /* 0x0007340001067983 */ /* 0x000ea80000100800 */
[----:B------:R-:W2:Y:S01]  /*d650*/  LDL R7, [R1+0x738] ;  /* 0x0007380001077983 */ /* 0x000ea20000100800 */
[----:B------:R-:W-:-:S02]  /*d660*/  ISETP.GT.AND P1, PT, R4, 0x1b, PT ;  /* 0x0000001b0400780c */ /* 0x000fc40003f24270 */
[----:B------:R-:W-:-:S11]  /*d670*/  PRMT R9, RZ, 0x7610, R9 ;  /* 0x00007610ff097816 */ /* 0x000fd60000000009 */
[----:B--2---:R-:W-:-:S04]  /*d680*/  @P1 LOP3.LUT R7, R7, R6, RZ, 0x3c, !PT ;  /* 0x0000000607071212 */ /* 0x004fc800078e3cff */
[----:B------:R-:W-:-:S04]  /*d690*/  @P1 LOP3.LUT R6, R7, R6, RZ, 0x3c, !PT ;  /* 0x0000000607061212 */ /* 0x000fc800078e3cff */
[----:B------:R-:W-:-:S05]  /*d6a0*/  @P1 LOP3.LUT R7, R7, R6, RZ, 0x3c, !PT ;  /* 0x0000000607071212 */ /* 0x000fca00078e3cff */
[----:B------:R-:W2:Y:S01]  /*d6b0*/  @P1 LDG.E.U16 R9, desc[UR40][R6.64] ;  /* 0x0000002806091981 */ /* 0x000ea2000c1e1500 */
[----:B------:R-:W-:-:S03]  /*d6c0*/  PRMT R10, RZ, 0x7610, R10 ;  /* 0x00007610ff0a7816 */ /* 0x000fc6000000000a */
[----:B--2---:R0:W-:Y:S04]  /*d6d0*/  STL [R1+0x480], R9 ;  /* 0x0004800901007387 */ /* 0x0041e80000100800 */
[----:B0-----:R-:W2:Y:S04]  /*d6e0*/  LDL.LU R9, [R1+0x1118] ;  /* 0x0011180001097983 */ /* 0x001ea80000300800 */
[----:B------:R-:W2:Y:S01]  /*d6f0*/  LDL R7, [R1+0x72c] ;  /* 0x00072c0001077983 */ /* 0x000ea20000100800 */
[----:B----4-:R-:W-:-:S03]  /*d700*/  @P1 IMAD.MOV.U32 R6, RZ, RZ, R47 ;  /* 0x000000ffff061224 */ /* 0x010fc600078e002f */
[----:B------:R-:W4:Y:S04]  /*d710*/  LDL R47, [R1+0x708] ;  /* 0x00070800012f7983 */ /* 0x000f280000100800 */
[----:B--2---:R-:W2:Y:S04]  /*d720*/  @P1 LDG.E.U16 R10, desc[UR40][R6.64] ;  /* 0x00000028060a1981 */ /* 0x004ea8000c1e1500 */
        /* <DEDUP_REMOVED lines=13> */
[----:B------:R-:W-:-:S03]  /*d800*/  @P1 IMAD.MOV.U32 R6, RZ, RZ, R5 ;  /* 0x000000ffff061224 */ /* 0x000fc600078e0005 */
[----:B------:R-:W3:Y:S04]  /*d810*/  LDL R5, [R1+0x6f8] ;  /* 0x0006f80001057983 */ /* 0x000ee80000100800 */
[----:B--2---:R-:W2:Y:S01]  /*d820*/  @P1 LDG.E.U16 R3, desc[UR40][R6.64] ;  /* 0x0000002806031981 */ /* 0x004ea2000c1e1500 */
[----:B------:R-:W-:-:S03]  /*d830*/  ISETP.GT.AND P0, PT, R4, 0x1c, PT ;  /* 0x0000001c0400780c */ /* 0x000fc60003f04270 */
[----:B--2---:R0:W-:Y:S04]  /*d840*/  STL [R1+0x474], R3 ;  /* 0x0004740301007387 */ /* 0x0041e80000100800 */
[----:B0-----:R-:W2:Y:S04]  /*d850*/  LDL.LU R3, [R1+0x110c] ;  /* 0x00110c0001037983 */ /* 0x001ea80000300800 */
[----:B------:R-:W2:Y:S04]  /*d860*/  LDL R6, [R1+0x714] ;  /* 0x0007140001067983 */ /* 0x000ea80000100800 */
[----:B------:R-:W2:Y:S01]  /*d870*/  LDL R7, [R1+0x718] ;  /* 0x0007180001077983 */ /* 0x000ea20000100800 */
[----:B---3--:R-:W-:-:S02]  /*d880*/  PRMT R8, RZ, 0x7610, R8 ;  /* 0x00007610ff087816 */ /* 0x008fc40000000008 */
        /* <DEDUP_REMOVED lines=10> */
[----:B------:R4:W3:Y:S04]  /*d930*/  @P0 LDG.E.U16 R9, desc[UR40][R6.64] ;  /* 0x0000002806090981 */ /* 0x0008e8000c1e1500 */
[----:B------:R-:W2:Y:S01]  /*d940*/  LDL R7, [R1+0x704] ;  /* 0x0007040001077983 */ /* 0x000ea20000100800 */
[----:B------:R-:W-:Y:S01]  /*d950*/  PRMT R10, RZ, 0x7610, R10 ;  /* 0x00007610ff0a7816 */ /* 0x000fe2000000000a */
[----:B----4-:R-:W-:Y:S01]  /*d960*/  @P0 IMAD.MOV.U32 R6, RZ, RZ, R47 ;  /* 0x000000ffff060224 */ /* 0x010fe200078e002f */
[----:B------:R-:W-:Y:S01]  /*d970*/  PRMT R11, RZ, 0x7610, R11 ;  /* 0x00007610ff0b7816 */ /* 0x000fe2000000000b */
[----:B------:R-:W4:Y:S04]  /*d980*/  LDL R47, [R1+0x6e0] ;  /* 0x0006e000012f7983 */ /* 0x000f280000100800 */
[----:B--2---:R0:W2:Y:S04]  /*d990*/  @P0 LDG.E.U16 R10, desc[UR40][R6.64] ;  /* 0x00000028060a0981 */ /* 0x0040a8000c1e1500 */
[----:B------:R-:W0:Y:S04]  /*d9a0*/  LDL R6, [R1+0x6fc] ;  /* 0x0006fc0001067983 */ /* 0x000e280000100800 */
[----:B------:R-:W0:Y:S01]  /*d9b0*/  LDL R7, [R1+0x700] ;  /* 0x0007000001077983 */ /* 0x000e220000100800 */
[----:B------:R-:W-:-:S02]  /*d9c0*/  ISETP.GT.AND P1, PT, R4, 0x1d, PT ;  /* 0x0000001d0400780c */ /* 0x000fc40003f24270 */
[----:B0-----:R-:W-:-:S04]  /*d9d0*/  @P0 LOP3.LUT R7, R7, R6, RZ, 0x3c, !PT ;  /* 0x0000000607070212 */ /* 0x001fc800078e3cff */
[----:B------:R-:W-:-:S04]  /*d9e0*/  @P0 LOP3.LUT R6, R7, R6, RZ, 0x3c, !PT ;  /* 0x0000000607060212 */ /* 0x000fc800078e3cff */
[----:B------:R-:W-:-:S05]  /*d9f0*/  @P0 LOP3.LUT R7, R7, R6, RZ, 0x3c, !PT ;  /* 0x0000000607070212 */ /* 0x000fca00078e3cff */
[----:B------:R0:W2:Y:S04]  /*da00*/  @P0 LDG.E.U16 R11, desc[UR40][R6.64] ;  /* 0x00000028060b0981 */ /* 0x0000a8000c1e1500 */
[----:B------:R-:W2:Y:S01]  /*da10*/  LDL R7, [R1+0x6f4] ;  /* 0x0006f40001077983 */ /* 0x000ea20000100800 */
[----:B------:R-:W-:Y:S01]  /*da20*/  PRMT R3, RZ, 0x7610, R3 ;  /* 0x00007610ff037816 */ /* 0x000fe20000000003 */
[----:B0-----:R-:W-:Y:S01]  /*da30*/  @P1 IMAD.MOV.U32 R6, RZ, RZ, R5 ;  /* 0x000000ffff061224 */ /* 0x001fe200078e0005 */
        /* <DEDUP_REMOVED lines=24> */
[----:B--2---:R-:W2:Y:S01]  /*dbc0*/  @P1 LDG.E.U16 R54, desc[UR40][R6.64] ;  /* 0x0000002806361981 */ /* 0x004ea2000c1e1500 */
        /* <DEDUP_REMOVED lines=14> */
[----:B---3--:R-:W-:-:S03]  /*dcb0*/  @P0 IMAD.MOV.U32 R6, RZ, RZ, R5 ;  /* 0x000000ffff060224 */ /* 0x008fc600078e0005 */
[----:B------:R-:W3:Y:S04]  /*dcc0*/  LDL R5, [R1+0x6a8] ;  /* 0x0006a80001057983 */ /* 0x000ee80000100800 */
        /* <DEDUP_REMOVED lines=19> */
[----:B------:R-:W-:Y:S02]  /*de00*/  ISETP.GT.AND P1, PT, R4, 0x1f, PT ;  /* 0x0000001f0400780c */ /* 0x000fe40003f24270 */
[----:B------:R-:W-:Y:S01]  /*de10*/  PRMT R49, RZ, 0x7610, R49 ;  /* 0x00007610ff317816 */ /* 0x000fe20000000031 */
[----:B--2---:R0:W-:Y:S04]  /*de20*/  STL [R1+0x454], R50 ;  /* 0x0004543201007387 */ /* 0x0041e80000100800 */
[----:B0-----:R-:W2:Y:S04]  /*de30*/  LDL.LU R50, [R1+0x10f0] ;  /* 0x0010f00001327983 */ /* 0x001ea80000300800 */
[----:B------:R-:W2:Y:S02]  /*de40*/  LDL R7, [R1+0x6b4] ;  /* 0x0006b40001077983 */ /* 0x000ea40000100800 */
[----:B----4-:R-:W-:-:S05]  /*de50*/  @P1 IMAD.MOV.U32 R6, RZ, RZ, R47 ;  /* 0x000000ffff061224 */ /* 0x010fca00078e002f */
[----:B--2---:R-:W2:Y:S04]  /*de60*/  @P1 LDG.E.U16 R49, desc[UR40][R6.64] ;  /* 0x0000002806311981 */ /* 0x004ea8000c1e1500 */
[----:B--2---:R0:W-:Y:S04]  /*de70*/  STL [R1+0x450], R49 ;  /* 0x0004503101007387 */ /* 0x0041e80000100800 */
[----:B0-----:R-:W2:Y:S04]  /*de80*/  LDL.LU R49, [R1+0x10ec] ;  /* 0x0010ec0001317983 */ /* 0x001ea80000300800 */
[----:B------:R-:W4:Y:S04]  /*de90*/  LDL R6, [R1+0x6ac] ;  /* 0x0006ac0001067983 */ /* 0x000f280000100800 */
[----:B------:R-:W4:Y:S01]  /*dea0*/  LDL R7, [R1+0x6b0] ;  /* 0x0006b00001077983 */ /* 0x000f220000100800 */
[----:B------:R-:W-:Y:S01]  /*deb0*/  PRMT R48, RZ, 0x7610, R48 ;  /* 0x00007610ff307816 */ /* 0x000fe20000000030 */
[----:B------:R-:W0:Y:S01]  /*dec0*/  S2R R47, SR_TID.X ;  /* 0x00000000002f7919 */ /* 0x000e220000002100 */
[----:B----4-:R-:W-:-:S04]  /*ded0*/  @P1 LOP3.LUT R7, R7, R6, RZ, 0x3c, !PT ;  /* 0x0000000607071212 */ /* 0x010fc800078e3cff */
[----:B------:R-:W-:-:S04]  /*dee0*/  @P1 LOP3.LUT R6, R7, R6, RZ, 0x3c, !PT ;  /* 0x0000000607061212 */ /* 0x000fc800078e3cff */
[----:B------:R-:W-:-:S05]  /*def0*/  @P1 LOP3.LUT R7, R7, R6, RZ, 0x3c, !PT ;  /* 0x0000000607071212 */ /* 0x000fca00078e3cff */
[----:B------:R-:W4:Y:S01]  /*df00*/  @P1 LDG.E.U16 R48, desc[UR40][R6.64] ;  /* 0x0000002806301981 */ /* 0x000f22000c1e1500 */
[----:B0-----:R-:W-:-:S04]  /*df10*/  LOP3.LUT R47, R47, 0x1f, RZ, 0xc0, !PT ;  /* 0x0000001f2f2f7812 */ /* 0x001fc800078ec0ff */
[----:B------:R-:W-:Y:S01]  /*df20*/  ISETP.GE.AND P0, PT, R47, R4, PT ;  /* 0x000000042f00720c */ /* 0x000fe20003f06270 */
[----:B----4-:R0:W-:Y:S04]  /*df30*/  STL [R1+0x44c], R48 ;  /* 0x00044c3001007387 */ /* 0x0101e80000100800 */
[----:B0-----:R-:W4:Y:S04]  /*df40*/  LDL.LU R48, [R1+0x10e8] ;  /* 0x0010e80001307983 */ /* 0x001f280000300800 */
[----:B------:R-:W2:Y:S04]  /*df50*/  LDL.LU R47, [R1+0x10e4] ;  /* 0x0010e400012f7983 */ /* 0x000ea80000300800 */
[----:B------:R-:W3:Y:S01]  /*df60*/  LDL R4, [R1+0x6a4] ;  /* 0x0006a40001047983 */ /* 0x000ee20000100800 */
[----:B------:R-:W-:-:S02]  /*df70*/  PRMT R46, RZ, 0x7610, R46 ;  /* 0x00007610ff2e7816 */ /* 0x000fc4000000002e */
[----:B---3--:R-:W-:-:S04]  /*df80*/  @P1 LOP3.LUT R5, R5, R4, RZ, 0x3c, !PT ;  /* 0x0000000405051212 */ /* 0x008fc800078e3cff */
[----:B------:R-:W-:-:S04]  /*df90*/  @P1 LOP3.LUT R4, R5, R4, RZ, 0x3c, !PT ;  /* 0x0000000405041212 */ /* 0x000fc800078e3cff */
[----:B------:R-:W-:-:S05]  /*dfa0*/  @P1 LOP3.LUT R5, R5, R4, RZ, 0x3c, !PT ;  /* 0x0000000405051212 */ /* 0x000fca00078e3cff */
[----:B------:R-:W3:Y:S04]  /*dfb0*/  @P1 LDG.E.U16 R46, desc[UR40][R4.64] ;  /* 0x00000028042e1981 */ /* 0x000ee8000c1e1500 */
[----:B---3--:R0:W-:Y:S04]  /*dfc0*/  STL [R1+0x448], R46 ;  /* 0x0004482e01007387 */ /* 0x0081e80000100800 */
[----:B0-----:R-:W3:Y:S04]  /*dfd0*/  LDL.LU R46, [R1+0x10e0] ;  /* 0x0010e000012e7983 */ /* 0x001ee80000300800 */
[----:B------:R-:W2:Y:S04]  /*dfe0*/  LDL R4, [R1+0x69c] ;  /* 0x00069c0001047983 */ /* 0x000ea80000100800 */
[----:B------:R-:W2:Y:S01]  /*dff0*/  LDL R5, [R1+0x6a0] ;  /* 0x0006a00001057983 */ /* 0x000ea20000100800 */
[----:B------:R-:W-:-:S02]  /*e000*/  PRMT R45, RZ, 0x7610, R45 ;  /* 0x00007610ff2d7816 */ /* 0x000fc4000000002d */
[----:B--2---:R-:W-:-:S04]  /*e010*/  @P1 LOP3.LUT R5, R5, R4, RZ, 0x3c, !PT ;  /* 0x0000000405051212 */ /* 0x004fc800078e3cff */
[----:B------:R-:W-:-:S04]  /*e020*/  @P1 LOP3.LUT R4, R5, R4, RZ, 0x3c, !PT ;  /* 0x0000000405041212 */ /* 0x000fc800078e3cff */
[----:B------:R-:W-:-:S05]  /*e030*/  @P1 LOP3.LUT R5, R5, R4, RZ, 0x3c, !PT ;  /* 0x0000000405051212 */ /* 0x000fca00078e3cff */
[----:B------:R-:W2:Y:S01]  /*e040*/  @P1 LDG.E.U16 R45, desc[UR40][R4.64] ;  /* 0x00000028042d1981 */ /* 0x000ea2000c1e1500 */
[----:B------:R-:W-:Y:S01]  /*e050*/  PRMT R0, RZ, 0x7610, R0 ;  /* 0x00007610ff007816 */ /* 0x000fe20000000000 */
[----:B------:R-:W-:Y:S06]  /*e060*/  BAR.SYNC.DEFER_BLOCKING 0x0 ;  /* 0x0000000000007b1d */ /* 0x000fec0000010000 */
[----:B--2---:R0:W-:Y:S04]  /*e070*/  STL [R1+0x444], R45 ;  /* 0x0004442d01007387 */ /* 0x0041e80000100800 */
[----:B0-----:R-:W2:Y:S04]  /*e080*/  LDL.LU R45, [R1+0x10dc] ;  /* 0x0010dc00012d7983 */ /* 0x001ea80000300800 */
[----:B------:R-:W2:Y:S04]  /*e090*/  LDL R4, [R1+0x5d4] ;  /* 0x0005d40001047983 */ /* 0x000ea80000100800 */
[----:B------:R-:W2:Y:S02]  /*e0a0*/  LDL R5, [R1+0x5d8] ;  /* 0x0005d80001057983 */ /* 0x000ea40000100800 */
[----:B--2---:R-:W-:-:S04]  /*e0b0*/  @!P0 LOP3.LUT R5, R5, R4, RZ, 0x3c, !PT ;  /* 0x0000000405058212 */ /* 0x004fc800078e3cff */
[----:B------:R-:W-:-:S04]  /*e0c0*/  @!P0 LOP3.LUT R4, R5, R4, RZ, 0x3c, !PT ;  /* 0x0000000405048212 */ /* 0x000fc800078e3cff */
[----:B------:R-:W-:-:S05]  /*e0d0*/  @!P0 LOP3.LUT R5, R5, R4, RZ, 0x3c, !PT ;  /* 0x0000000405058212 */ /* 0x000fca00078e3cff */
[----:B------:R0:W2:Y:S04]  /*e0e0*/  @!P0 LDG.E.U16 R0, desc[UR40][R4.64] ;  /* 0x0000002804008981 */ /* 0x0000a8000c1e1500 */
[----:B------:R-:W0:Y:S04]  /*e0f0*/  LDL R4, [R1+0x698] ;  /* 0x0006980001047983 */ /* 0x000e280000100800 */
[----:B------:R-:W0:Y:S01]  /*e100*/  LDL R5, [R1+0xa90] ;  /* 0x000a900001057983 */ /* 0x000e220000100800 */
[----:B------:R-:W-:Y:S02]  /*e110*/  PRMT R44, RZ, 0x7610, R44 ;  /* 0x00007610ff2c7816 */ /* 0x000fe4000000002c */
[----:B0-----:R-:W-:-:S04]  /*e120*/  @!P0 LOP3.LUT R5, R5, R4, RZ, 0x3c, !PT ;  /* 0x0000000405058212 */ /* 0x001fc800078e3cff */
[----:B------:R-:W-:-:S04]  /*e130*/  @!P0 LOP3.LUT R4, R5, R4, RZ, 0x3c, !PT ;  /* 0x0000000405048212 */ /* 0x000fc800078e3cff */
[----:B------:R-:W-:-:S05]  /*e140*/  @!P0 LOP3.LUT R5, R5, R4, RZ, 0x3c, !PT ;  /* 0x0000000405058212 */ /* 0x000fca00078e3cff */
[----:B------:R-:W3:Y:S04]  /*e150*/  @!P0 LDG.E.U16 R44, desc[UR40][R4.64] ;  /* 0x00000028042c8981 */ /* 0x000ee8000c1e1500 */
[----:B--2---:R-:W-:Y:S04]  /*e160*/  STL [R1+0x1050], R0 ;  /* 0x0010500001007387 */ /* 0x004fe80000100800 */
[----:B---3--:R0:W-:Y:S04]  /*e170*/  STL [R1+0x43c], R44 ;  /* 0x00043c2c01007387 */ /* 0x0081e80000100800 */
[----:B0-----:R-:W2:Y:S04]  /*e180*/  LDL.LU R44, [R1+0x10d8] ;  /* 0x0010d800012c7983 */ /* 0x001ea80000300800 */
[----:B------:R-:W3:Y:S04]  /*e190*/  LDL R4, [R1+0xa8c] ;  /* 0x000a8c0001047983 */ /* 0x000ee80000100800 */
[----:B------:R-:W3:Y:S01]  /*e1a0*/  LDL R5, [R1+0xbbc] ;  /* 0x000bbc0001057983 */ /* 0x000ee20000100800 */
[----:B------:R-:W-:-:S02]  /*e1b0*/  PRMT R43, RZ, 0x7610, R43 ;  /* 0x00007610ff2b7816 */ /* 0x000fc4000000002b */
[----:B---3--:R-:W-:-:S04]  /*e1c0*/  @!P0 LOP3.LUT R5, R5, R4, RZ, 0x3c, !PT ;  /* 0x0000000405058212 */ /* 0x008fc800078e3cff */
[----:B------:R-:W-:-:S04]  /*e1d0*/  @!P0 LOP3.LUT R4, R5, R4, RZ, 0x3c, !PT ;  /* 0x0000000405048212 */ /* 0x000fc800078e3cff */
[----:B------:R-:W-:-:S05]  /*e1e0*/  @!P0 LOP3.LUT R5, R5, R4, RZ, 0x3c, !PT ;  /* 0x0000000405058212 */ /* 0x000fca00078e3cff */
[----:B------:R-:W3:Y:S04]  /*e1f0*/  @!P0 LDG.E.U16 R43, desc[UR40][R4.64] ;  /* 0x00000028042b8981 */ /* 0x000ee8000c1e1500 */
[----:B---3--:R0:W-:Y:S04]  /*e200*/  STL [R1+0x438], R43 ;  /* 0x0004382b01007387 */ /* 0x0081e80000100800 */
[----:B0-----:R-:W3:Y:S04]  /*e210*/  LDL.LU R43, [R1+0x10d4] ;  /* 0x0010d400012b7983 */ /* 0x001ee80000300800 */
[----:B------:R-:W2:Y:S04]  /*e220*/  LDL R4, [R1+0xb94] ;  /* 0x000b940001047983 */ /* 0x000ea80000100800 */
[----:B------:R-:W2:Y:S01]  /*e230*/  LDL R5, [R1+0xb98] ;  /* 0x000b980001057983 */ /* 0x000ea20000100800 */
[----:B------:R-:W-:-:S02]  /*e240*/  PRMT R42, RZ, 0x7610, R42 ;  /* 0x00007610ff2a7816 */ /* 0x000fc4000000002a */
[----:B--2---:R-:W-:-:S04]  /*e250*/  @!P0 LOP3.LUT R5, R5, R4, RZ, 0x3c, !PT ;  /* 0x0000000405058212 */ /* 0x004fc800078e3cff */
[----:B------:R-:W-:-:S04]  /*e260*/  @!P0 LOP3.LUT R4, R5, R4, RZ, 0x3c, !PT ;  /* 0x0000000405048212 */ /* 0x000fc800078e3cff */
[----:B------:R-:W-:-:S05]  /*e270*/  @!P0 LOP3.LUT R5, R5, R4, RZ, 0x3c, !PT ;  /* 0x0000000405058212 */ /* 0x000fca00078e3cff */
[----:B------:R-:W2:Y:S04]  /*e280*/  @!P0 LDG.E.U16 R42, desc[UR40][R4.64] ;  /* 0x00000028042a8981 */ /* 0x000ea8000c1e1500 */
[----:B--2---:R0:W-:Y:S04]  /*e290*/  STL [R1+0x434], R42 ;  /* 0x0004342a01007387 */ /* 0x0041e80000100800 */
[----:B0-----:R-:W2:Y:S04]  /*e2a0*/  LDL.LU R42, [R1+0x10d0] ;  /* 0x0010d000012a7983 */ /* 0x001ea80000300800 */
        /* <DEDUP_REMOVED lines=32> */
[----:B--2---:R0:W-:Y:S04]  /*e4b0*/  STL [R1+0x428], R56 ;  /* 0x0004283801007387 */ /* 0x0041e80000100800 */
[----:B0-----:R-:W2:Y:S04]  /*e4c0*/  LDL R56, [R1+0xad0] ;  /* 0x000ad00001387983 */ /* 0x001ea80000100800 */
[----:B---3--:R-:W-:Y:S04]  /*e4d0*/  STL [R1+0x424], R2 ;  /* 0x0004240201007387 */ /* 0x008fe80000100800 */
[----:B------:R-:W3:Y:S04]  /*e4e0*/  LDL R4, [R1+0xb0c] ;  /* 0x000b0c0001047983 */ /* 0x000ee80000100800 */
[----:B------:R-:W3:Y:S01]  /*e4f0*/  LDL R5, [R1+0xb10] ;  /* 0x000b100001057983 */ /* 0x000ee20000100800 */
[----:B------:R-:W-:-:S02]  /*e500*/  PRMT R0, RZ, 0x7610, R0 ;  /* 0x00007610ff007816 */ /* 0x000fc40000000000 */
[----:B---3--:R-:W-:-:S04]  /*e510*/  @!P0 LOP3.LUT R5, R5, R4, RZ, 0x3c, !PT ;  /* 0x0000000405058212 */ /* 0x008fc800078e3cff */
[----:B------:R-:W-:-:S04]  /*e520*/  @!P0 LOP3.LUT R4, R5, R4, RZ, 0x3c, !PT ;  /* 0x0000000405048212 */ /* 0x000fc800078e3cff */
[----:B------:R-:W-:-:S05]  /*e530*/  @!P0 LOP3.LUT R5, R5, R4, RZ, 0x3c, !PT ;  /* 0x0000000405058212 */ /* 0x000fca00078e3cff */
[----:B------:R-:W3:Y:S04]  /*e540*/  @!P0 LDG.E.U16 R0, desc[UR40][R4.64] ;  /* 0x0000002804008981 */ /* 0x000ee8000c1e1500 */
[----:B------:R-:W2:Y:S04]  /*e550*/  LDL R4, [R1+0xad4] ;  /* 0x000ad40001047983 */ /* 0x000ea80000100800 */
[----:B------:R-:W2:Y:S01]  /*e560*/  LDL R5, [R1+0xad8] ;  /* 0x000ad80001057983 */ /* 0x000ea20000100800 */
[----:B------:R-:W-:-:S03]  /*e570*/  PRMT R61, RZ, 0x7610, R61 ;  /* 0x00007610ff3d7816 */ /* 0x000fc6000000003d */
[----:B---3--:R0:W-:Y:S01]  /*e580*/  STL [R1+0x1054], R0 ;  /* 0x0010540001007387 */ /* 0x0081e20000100800 */
[----:B------:R-:W-:-:S03]  /*e590*/  PRMT R60, RZ, 0x7610, R60 ;  /* 0x00007610ff3c7816 */ /* 0x000fc6000000003c */
[----:B0-----:R-:W3:Y:S01]  /*e5a0*/  LDL R0, [R1+0xa98] ;  /* 0x000a980001007983 */ /* 0x001ee20000100800 */
[----:B--2---:R-:W-:-:S04]  /*e5b0*/  @!P0 LOP3.LUT R5, R5, R4, RZ, 0x3c, !PT ;  /* 0x0000000405058212 */ /* 0x004fc800078e3cff */
[----:B------:R-:W-:-:S04]  /*e5c0*/  @!P0 LOP3.LUT R4, R5, R4, RZ, 0x3c, !PT ;  /* 0x0000000405048212 */ /* 0x000fc800078e3cff */
[----:B------:R-:W-:-:S05]  /*e5d0*/  @!P0 LOP3.LUT R5, R5, R4, RZ, 0x3c, !PT ;  /* 0x0000000405058212 */ /* 0x000fca00078e3cff */
[----:B------:R0:W2:Y:S04]  /*e5e0*/  @!P0 LDG.E.U16 R61, desc[UR40][R4.64] ;  /* 0x00000028043d8981 */ /* 0x0000a8000c1e1500 */
[----:B------:R-:W3:Y:S01]  /*e5f0*/  LDL R5, [R1+0xacc] ;  /* 0x000acc0001057983 */ /* 0x000ee20000100800 */
[----:B0-----:R-:W-:-:S03]  /*e600*/  @!P0 IMAD.MOV.U32 R4, RZ, RZ, R56 ;  /* 0x000000ffff048224 */ /* 0x001fc600078e0038 */
[----:B--2---:R0:W-:Y:S01]  /*e610*/  STL [R1+0x1058], R61 ;  /* 0x0010583d01007387 */ /* 0x0041e20000100800 */
[----:B------:R-:W-:-:S03]  /*e620*/  PRMT R59, RZ, 0x7610, R59 ;  /* 0x00007610ff3b7816 */ /* 0x000fc6000000003b */
[----:B------:R-:W2:Y:S04]  /*e630*/  LDL R56, [R1+0x650] ;  /* 0x0006500001387983 */ /* 0x000ea80000100800 */
[----:B---3--:R1:W3:Y:S04]  /*e640*/  @!P0 LDG.E.U16 R60, desc[UR40][R4.64] ;  /* 0x00000028043c8981 */ /* 0x0082e8000c1e1500 */
[----:B0-----:R-:W2:Y:S04]  /*e650*/  LDL R61, [R1+0x64c] ;  /* 0x00064c00013d7983 */ /* 0x001ea80000100800 */
[----:B------:R-:W2:Y:S01]  /*e660*/  LDL R5, [R1+0xa94] ;  /* 0x000a940001057983 */ /* 0x000ea20000100800 */
[----:B-1----:R-:W-:-:S03]  /*e670*/  @!P0 IMAD.MOV.U32 R4, RZ, RZ, R0 ;  /* 0x000000ffff048224 */ /* 0x002fc600078e0000 */
[----:B---3--:R0:W-:Y:S01]  /*e680*/  STL [R1+0x105c], R60 ;  /* 0x00105c3c01007387 */ /* 0x0081e20000100800 */
[----:B------:R-:W-:-:S03]  /*e690*/  PRMT R58, RZ, 0x7610, R58 ;  /* 0x00007610ff3a7816 */ /* 0x000fc6000000003a */
[----:B------:R-:W3:Y:S04]  /*e6a0*/  LDL R0, [R1+0x648] ;  /* 0x0006480001007983 */ /* 0x000ee80000100800 */
[----:B--2---:R1:W2:Y:S04]  /*e6b0*/  @!P0 LDG.E.U16 R59, desc[UR40][R4.64] ;  /* 0x00000028043b8981 */ /* 0x0042a8000c1e1500 */
[----:B0-----:R-:W2:Y:S04]  /*e6c0*/  LDL R60, [R1+0x644] ;  /* 0x00064400013c7983 */ /* 0x001ea80000100800 */
[----:B------:R-:W1:Y:S04]  /*e6d0*/  LDL R4, [R1+0x684] ;  /* 0x0006840001047983 */ /* 0x000e680000100800 */
[----:B------:R-:W1:Y:S02]  /*e6e0*/  LDL R5, [R1+0x688] ;  /* 0x0006880001057983 */ /* 0x000e640000100800 */
[----:B-1----:R-:W-:-:S04]  /*e6f0*/  @!P0 LOP3.LUT R5, R5, R4, RZ, 0x3c, !PT ;  /* 0x0000000405058212 */ /* 0x002fc800078e3cff */
[----:B------:R-:W-:-:S04]  /*e700*/  @!P0 LOP3.LUT R4, R5, R4, RZ, 0x3c, !PT ;  /* 0x0000000405048212 */ /* 0x000fc800078e3cff */
[----:B------:R-:W-:-:S05]  /*e710*/  @!P0 LOP3.LUT R5, R5, R4, RZ, 0x3c, !PT ;  /* 0x0000000405058212 */ /* 0x000fca00078e3cff */
[----:B------:R0:W4:Y:S01]  /*e720*/  @!P0 LDG.E.U16 R58, desc[UR40][R4.64] ;  /* 0x00000028043a8981 */ /* 0x000122000c1e1500 */
[----:B------:R-:W-:Y:S02]  /*e730*/  PRMT R57, RZ, 0x7610, R57 ;  /* 0x00007610ff397816 */ /* 0x000fe40000000039 */
[----:B------:R-:W-:Y:S01]  /*e740*/  PRMT R55, RZ, 0x7610, R55 ;  /* 0x00007610ff377816 */ /* 0x000fe20000000037 */
[----:B0-----:R-:W-:Y:S02]  /*e750*/  @!P0 IMAD.MOV.U32 R4, RZ, RZ, R56 ;  /* 0x000000ffff048224 */ /* 0x001fe400078e0038 */
[----:B------:R-:W-:Y:S01]  /*e760*/  @!P0 IMAD.MOV.U32 R5, RZ, RZ, R61 ;  /* 0x000000ffff058224 */ /* 0x000fe200078e003d */
[----:B--2---:R0:W-:Y:S04]  /*e770*/  STL [R1+0x1060], R59 ;  /* 0x0010603b01007387 */ /* 0x0041e80000100800 */
[----:B------:R3:W2:Y:S04]  /*e780*/  @!P0 LDG.E.U16 R57, desc[UR40][R4.64] ;  /* 0x0000002804398981 */ /* 0x0006a8000c1e1500 */
[----:B0-----:R-:W2:Y:S01]  /*e790*/  LDL R59, [R1+0x610] ;  /* 0x00061000013b7983 */ /* 0x001ea20000100800 */
[----:B---3--:R-:W-:-:S02]  /*e7a0*/  @!P0 IMAD.MOV.U32 R4, RZ, RZ, R0 ;  /* 0x000000ffff048224 */ /* 0x008fc400078e0000 */
[----:B------:R-:W-:-:S05]  /*e7b0*/  @!P0 IMAD.MOV.U32 R5, RZ, RZ, R60 ;  /* 0x000000ffff058224 */ /* 0x000fca00078e003c */
[----:B------:R0:W3:Y:S04]  /*e7c0*/  @!P0 LDG.E.U16 R55, desc[UR40][R4.64] ;  /* 0x0000002804378981 */ /* 0x0000e8000c1e1500 */
[----:B----4-:R1:W-:Y:S04]  /*e7d0*/  STL [R1+0x1064], R58 ;  /* 0x0010643a01007387 */ /* 0x0103e80000100800 */
[----:B------:R-:W4:Y:S04]  /*e7e0*/  LDL R61, [R1+0x604] ;  /* 0x00060400013d7983 */ /* 0x000f280000100800 */
[----:B------:R-:W4:Y:S04]  /*e7f0*/  LDL R56, [R1+0x608] ;  /* 0x0006080001387983 */ /* 0x000f280000100800 */
[----:B-1----:R-:W4:Y:S04]  /*e800*/  LDL R58, [R1+0x60c] ;  /* 0x00060c00013a7983 */ /* 0x002f280000100800 */
[----:B--2---:R1:W-:Y:S04]  /*e810*/  STL [R1+0x1068], R57 ;  /* 0x0010683901007387 */ /* 0x0043e80000100800 */
[----:B------:R-:W2:Y:S04]  /*e820*/  LDL R60, [R1+0xa88] ;  /* 0x000a8800013c7983 */ /* 0x000ea80000100800 */
[----:B------:R-:W2:Y:S01]  /*e830*/  LDL R0, [R1+0xbb8] ;  /* 0x000bb80001007983 */ /* 0x000ea20000100800 */
[----:B------:R-:W-:Y:S01]  /*e840*/  PRMT R54, RZ, 0x7610, R54 ;  /* 0x00007610ff367816 */ /* 0x000fe20000000036 */
[----:B0-----:R-:W-:-:S02]  /*e850*/  @!P0 IMAD.MOV.U32 R4, RZ, RZ, R59 ;  /* 0x000000ffff048224 */ /* 0x001fc400078e003b */
[----:B---3--:R0:W-:Y:S04]  /*e860*/  STL [R1+0x106c], R55 ;  /* 0x00106c3701007387 */ /* 0x0081e80000100800 */
[----:B------:R-:W3:Y:S01]  /*e870*/  LDL R59, [R1+0x694] ;  /* 0x00069400013b7983 */ /* 0x000ee20000100800 */
[----:B----4-:R-:W-:-:S03]  /*e880*/  @!P0 IMAD.MOV.U32 R5, RZ, RZ, R58 ;  /* 0x000000ffff058224 */ /* 0x010fc600078e003a */
[----:B------:R-:W4:Y:S04]  /*e890*/  LDL R58, [R1+0xbb4] ;  /* 0x000bb400013a7983 */ /* 0x000f280000100800 */
[----:B------:R0:W4:Y:S01]  /*e8a0*/  @!P0 LDG.E.U16 R54, desc[UR40][R4.64] ;  /* 0x0000002804368981 */ /* 0x000122000c1e1500 */
[----:B------:R-:W-:Y:S01]  /*e8b0*/  PRMT R53, RZ, 0x7610, R53 ;  /* 0x00007610ff357816 */ /* 0x000fe20000000035 */
[----:B0-----:R-:W-:Y:S02]  /*e8c0*/  @!P0 IMAD.MOV.U32 R4, RZ, RZ, R56 ;  /* 0x000000ffff048224 */ /* 0x001fe400078e0038 */
[----:B------:R-:W-:-:S05]  /*e8d0*/  @!P0 IMAD.MOV.U32 R5, RZ, RZ, R61 ;  /* 0x000000ffff058224 */ /* 0x000fca00078e003d */
[----:B------:R2:W4:Y:S01]  /*e8e0*/  @!P0 LDG.E.U16 R53, desc[UR40][R4.64] ;  /* 0x0000002804358981 */ /* 0x000522000c1e1500 */
[----:B------:R-:W-:Y:S02]  /*e8f0*/  PRMT R52, RZ, 0x7610, R52 ;  /* 0x00007610ff347816 */ /* 0x000fe40000000034 */
[----:B------:R-:W-:Y:S01]  /*e900*/  PRMT R51, RZ, 0x7610, R51 ;  /* 0x00007610ff337816 */ /* 0x000fe20000000033 */
[----:B--2---:R-:W-:Y:S02]  /*e910*/  @!P0 IMAD.MOV.U32 R4, RZ, RZ, R0 ;  /* 0x000000ffff048224 */ /* 0x004fe400078e0000 */
[----:B------:R-:W-:-:S05]  /*e920*/  @!P0 IMAD.MOV.U32 R5, RZ, RZ, R60 ;  /* 0x000000ffff058224 */ /* 0x000fca00078e003c */
[----:B------:R3:W2:Y:S02]  /*e930*/  @!P0 LDG.E.U16 R52, desc[UR40][R4.64] ;  /* 0x0000002804348981 */ /* 0x0006a4000c1e1500 */
[----:B---3--:R-:W-:Y:S02]  /*e940*/  @!P0 IMAD.MOV.U32 R5, RZ, RZ, R59 ;  /* 0x000000ffff058224 */ /* 0x008fe400078e003b */
[----:B----4-:R-:W-:Y:S01]  /*e950*/  @!P0 IMAD.MOV.U32 R4, RZ, RZ, R58 ;  /* 0x000000ffff048224 */ /* 0x010fe200078e003a */
[----:B------:R0:W-:Y:S04]  /*e960*/  STL [R1+0x1070], R54 ;  /* 0x0010703601007387 */ /* 0x0001e80000100800 */
[----:B-1----:R-:W3:Y:S04]  /*e970*/  LDL R57, [R1+0xb84] ;  /* 0x000b840001397983 */ /* 0x002ee80000100800 */
[----:B------:R-:W4:Y:S04]  /*e980*/  LDL R56, [R1+0xb88] ;  /* 0x000b880001387983 */ /* 0x000f280000100800 */
[----:B------:R3:W4:Y:S04]  /*e990*/  @!P0 LDG.E.U16 R51, desc[UR40][R4.64] ;  /* 0x0000002804338981 */ /* 0x000728000c1e1500 */
[----:B------:R1:W-:Y:S04]  /*e9a0*/  STL [R1+0x1074], R53 ;  /* 0x0010743501007387 */ /* 0x0003e80000100800 */
[----:B------:R-:W4:Y:S04]  /*e9b0*/  LDL R55, [R1+0xb7c] ;  /* 0x000b7c0001377983 */ /* 0x000f280000100800 */
[----:B------:R-:W4:Y:S01]  /*e9c0*/  LDL R0, [R1+0xb80] ;  /* 0x000b800001007983 */ /* 0x000f220000100800 */
[----:B------:R-:W-:-:S03]  /*e9d0*/  PRMT R50, RZ, 0x7610, R50 ;  /* 0x00007610ff327816 */ /* 0x000fc60000000032 */
[----:B--2---:R2:W-:Y:S04]  /*e9e0*/  STL [R1+0x1078], R52 ;  /* 0x0010783401007387 */ /* 0x0045e80000100800 */
[----:B0-----:R-:W4:Y:S04]  /*e9f0*/  LDL R54, [R1+0xb44] ;  /* 0x000b440001367983 */ /* 0x001f280000100800 */
[----:B-1----:R-:W4:Y:S01]  /*ea00*/  LDL R53, [R1+0xb48] ;  /* 0x000b480001357983 */ /* 0x002f220000100800 */
[----:B---3--:R-:W-:Y:S02]  /*ea10*/  @!P0 IMAD.MOV.U32 R5, RZ, RZ, R57 ;  /* 0x000000ffff058224 */ /* 0x008fe400078e0039 */
[----:B----4-:R-:W-:Y:S01]  /*ea20*/  @!P0 IMAD.MOV.U32 R4, RZ, RZ, R56 ;  /* 0x000000ffff048224 */ /* 0x010fe200078e0038 */
[----:B------:R0:W-:Y:S04]  /*ea30*/  STL [R1+0x107c], R51 ;  /* 0x00107c3301007387 */ /* 0x0001e80000100800 */
[----:B--2---:R-:W2:Y:S04]  /*ea40*/  LDL R52, [R1+0xb3c] ;  /* 0x000b3c0001347983 */ /* 0x004ea80000100800 */
[----:B------:R1:W3:Y:S04]  /*ea50*/  @!P0 LDG.E.U16 R50, desc[UR40][R4.64] ;  /* 0x0000002804328981 */ /* 0x0002e8000c1e1500 */
[----:B0-----:R-:W4:Y:S01]  /*ea60*/  LDL R51, [R1+0xb40] ;  /* 0x000b400001337983 */ /* 0x001f220000100800 */
[----:B------:R-:W-:Y:S01]  /*ea70*/  PRMT R49, RZ, 0x7610, R49 ;  /* 0x00007610ff317816 */ /* 0x000fe20000000031 */
[----:B-1----:R-:W-:-:S02]  /*ea80*/  @!P0 IMAD.MOV.U32 R4, RZ, RZ, R0 ;  /* 0x000000ffff048224 */ /* 0x002fc400078e0000 */
[----:B------:R-:W-:-:S05]  /*ea90*/  @!P0 IMAD.MOV.U32 R5, RZ, RZ, R55 ;  /* 0x000000ffff058224 */ /* 0x000fca00078e0037 */
[----:B------:R0:W4:Y:S01]  /*eaa0*/  @!P0 LDG.E.U16 R49, desc[UR40][R4.64] ;  /* 0x0000002804318981 */ /* 0x000122000c1e1500 */
[----:B------:R-:W-:Y:S02]  /*eab0*/  PRMT R48, RZ, 0x7610, R48 ;  /* 0x00007610ff307816 */ /* 0x000fe40000000030 */
[----:B------:R-:W-:Y:S01]  /*eac0*/  PRMT R47, RZ, 0x7610, R47 ;  /* 0x00007610ff2f7816 */ /* 0x000fe2000000002f */
[----:B0-----:R-:W-:Y:S02]  /*ead0*/  @!P0 IMAD.MOV.U32 R4, RZ, RZ, R53 ;  /* 0x000000ffff048224 */ /* 0x001fe400078e0035 */
[----:B------:R-:W-:-:S05]  /*eae0*/  @!P0 IMAD.MOV.U32 R5, RZ, RZ, R54 ;  /* 0x000000ffff058224 */ /* 0x000fca00078e0036 */
[----:B------:R2:W4:Y:S02]  /*eaf0*/  @!P0 LDG.E.U16 R48, desc[UR40][R4.64] ;  /* 0x0000002804308981 */ /* 0x000524000c1e1500 */
[----:B--2---:R-:W-:Y:S02]  /*eb00*/  @!P0 IMAD.MOV.U32 R5, RZ, RZ, R52 ;  /* 0x000000ffff058224 */ /* 0x004fe400078e0034 */
[----:B---3--:R0:W-:Y:S01]  /*eb10*/  STL [R1+0x1080], R50 ;  /* 0x0010803201007387 */ /* 0x0081e20000100800 */
[----:B----4-:R-:W-:-:S03]  /*eb20*/  @!P0 IMAD.MOV.U32 R4, RZ, RZ, R51 ;  /* 0x000000ffff048224 */ /* 0x010fc600078e0033 */
[----:B------:R-:W2:Y:S04]  /*eb30*/  LDL R0, [R1+0xb08] ;  /* 0x000b080001007983 */ /* 0x000ea80000100800 */
[----:B------:R-:W3:Y:S04]  /*eb40*/  @!P0 LDG.E.U16 R47, desc[UR40][R4.64] ;  /* 0x00000028042f8981 */ /* 0x000ee8000c1e1500 */
[----:B0-----:R-:W4:Y:S04]  /*eb50*/  LDL R50, [R1+0xb04] ;  /* 0x000b040001327983 */ /* 0x001f280000100800 */
[----:B------:R-:W-:Y:S04]  /*eb60*/  STL [R1+0x1084], R49 ;  /* 0x0010843101007387 */ /* 0x000fe80000100800 */
[----:B------:R-:W2:Y:S04]  /*eb70*/  LDL R54, [R1+0xafc] ;  /* 0x000afc0001367983 */ /* 0x000ea80000100800 */
[----:B------:R-:W2:Y:S04]  /*eb80*/  LDL R53, [R1+0xb00] ;  /* 0x000b000001357983 */ /* 0x000ea80000100800 */
[----:B------:R0:W-:Y:S04]  /*eb90*/  STL [R1+0x1088], R48 ;  /* 0x0010883001007387 */ /* 0x0001e80000100800 */
[----:B------:R-:W2:Y:S04]  /*eba0*/  LDL R52, [R1+0xac4] ;  /* 0x000ac40001347983 */ /* 0x000ea80000100800 */
[----:B0-----:R-:W2:Y:S04]  /*ebb0*/  LDL R48, [R1+0xac8] ;  /* 0x000ac80001307983 */ /* 0x001ea80000100800 */
[----:B---3--:R0:W-:Y:S01]  /*ebc0*/  STL [R1+0x108c], R47 ;  /* 0x00108c2f01007387 */ /* 0x0081e20000100800 */
[----:B----4-:R-:W-:-:S03]  /*ebd0*/  @!P0 IMAD.MOV.U32 R5, RZ, RZ, R50 ;  /* 0x000000ffff058224 */ /* 0x010fc600078e0032 */
[----:B------:R-:W3:Y:S04]  /*ebe0*/  LDL R51, [R1+0xabc] ;  /* 0x000abc0001337983 */ /* 0x000ee80000100800 */
[----:B------:R-:W4:Y:S01]  /*ebf0*/  LDL R50, [R1+0xac0] ;  /* 0x000ac00001327983 */ /* 0x000f220000100800 */
[----:B------:R-:W-:Y:S01]  /*ec00*/  PRMT R46, RZ, 0x7610, R46 ;  /* 0x00007610ff2e7816 */ /* 0x000fe2000000002e */
[----:B--2---:R-:W-:Y:S01]  /*ec10*/  @!P0 IMAD.MOV.U32 R4, RZ, RZ, R0 ;  /* 0x000000ffff048224 */ /* 0x004fe200078e0000 */
[----:B------:R-:W-:Y:S01]  /*ec20*/  PRMT R45, RZ, 0x7610, R45 ;  /* 0x00007610ff2d7816 */ /* 0x000fe2000000002d */
[----:B------:R-:W2:Y:S04]  /*ec30*/  LDL R49, [R1+0x67c] ;  /* 0x00067c0001317983 */ /* 0x000ea80000100800 */
[----:B------:R1:W2:Y:S01]  /*ec40*/  @!P0 LDG.E.U16 R46, desc[UR40][R4.64] ;  /* 0x00000028042e8981 */ /* 0x0002a2000c1e1500 */
[----:B------:R-:W-:-:S02]  /*ec50*/  PRMT R44, RZ, 0x7610, R44 ;  /* 0x00007610ff2c7816 */ /* 0x000fc4000000002c */
[----:B------:R-:W-:Y:S01]  /*ec60*/  PRMT R43, RZ, 0x7610, R43 ;  /* 0x00007610ff2b7816 */ /* 0x000fe2000000002b */
[----:B------:R-:W2:Y:S01]  /*ec70*/  LDL R0, [R1+0x680] ;  /* 0x0006800001007983 */ /* 0x000ea20000100800 */
[----:B-1----:R-:W-:Y:S02]  /*ec80*/  @!P0 IMAD.MOV.U32 R4, RZ, RZ, R53 ;  /* 0x000000ffff048224 */ /* 0x002fe400078e0035 */
[----:B------:R-:W-:-:S05]  /*ec90*/  @!P0 IMAD.MOV.U32 R5, RZ, RZ, R54 ;  /* 0x000000ffff058224 */ /* 0x000fca00078e0036 */
[----:B------:R1:W2:Y:S02]  /*eca0*/  @!P0 LDG.E.U16 R45, desc[UR40][R4.64] ;  /* 0x00000028042d8981 */ /* 0x0002a4000c1e1500 */
[----:B-1----:R-:W-:Y:S02]  /*ecb0*/  @!P0 IMAD.MOV.U32 R4, RZ, RZ, R48 ;  /* 0x000000ffff048224 */ /* 0x002fe400078e0030 */
[----:B------:R-:W-:-:S05]  /*ecc0*/  @!P0 IMAD.MOV.U32 R5, RZ, RZ, R52 ;  /* 0x000000ffff058224 */ /* 0x000fca00078e0034 */
[----:B------:R3:W2:Y:S02]  /*ecd0*/  @!P0 LDG.E.U16 R44, desc[UR40][R4.64] ;  /* 0x00000028042c8981 */ /* 0x0006a4000c1e1500 */
[----:B---3--:R-:W-:Y:S02]  /*ece0*/  @!P0 IMAD.MOV.U32 R5, RZ, RZ, R51 ;  /* 0x000000ffff058224 */ /* 0x008fe400078e0033 */
[----:B----4-:R-:W-:-:S05]  /*ecf0*/  @!P0 IMAD.MOV.U32 R4, RZ, RZ, R50 ;  /* 0x000000ffff048224 */ /* 0x010fca00078e0032 */
[----:B------:R1:W3:Y:S04]  /*ed00*/  @!P0 LDG.E.U16 R43, desc[UR40][R4.64] ;  /* 0x00000028042b8981 */ /* 0x0002e8000c1e1500 */
[----:B--2---:R2:W-:Y:S04]  /*ed10*/  STL [R1+0x1090], R46 ;  /* 0x0010902e01007387 */ /* 0x0045e80000100800 */
[----:B0-----:R-:W4:Y:S04]  /*ed20*/  LDL R47, [R1+0x678] ;  /* 0x00067800012f7983 */ /* 0x001f280000100800 */
[----:B------:R0:W-:Y:S04]  /*ed30*/  STL [R1+0x1094], R45 ;  /* 0x0010942d01007387 */ /* 0x0001e80000100800 */
[----:B------:R-:W4:Y:S04]  /*ed40*/  LDL R48, [R1+0x674] ;  /* 0x0006740001307983 */ /* 0x000f280000100800 */
[----:B--2---:R-:W2:Y:S04]  /*ed50*/  LDL R46, [R1+0x63c] ;  /* 0x00063c00012e7983 */ /* 0x004ea80000100800 */
[----:B0-----:R-:W2:Y:S04]  /*ed60*/  LDL R45, [R1+0x640] ;  /* 0x00064000012d7983 */ /* 0x001ea80000100800 */
[----:B------:R-:W-:Y:S01]  /*ed70*/  STL [R1+0x1098], R44 ;  /* 0x0010982c01007387 */ /* 0x000fe20000100800 */
[----:B------:R-:W-:Y:S01]  /*ed80*/  PRMT R42, RZ, 0x7610, R42 ;  /* 0x00007610ff2a7816 */ /* 0x000fe2000000002a */
[----:B-1----:R-:W-:-:S02]  /*ed90*/  @!P0 IMAD.MOV.U32 R4, RZ, RZ, R0 ;  /* 0x000000ffff048224 */ /* 0x002fc400078e0000 */
[----:B------:R-:W-:-:S05]  /*eda0*/  @!P0 IMAD.MOV.U32 R5, RZ, RZ, R49 ;  /* 0x000000ffff058224 */ /* 0x000fca00078e0031 */
[----:B------:R4:W2:Y:S04]  /*edb0*/  @!P0 LDG.E.U16 R42, desc[UR40][R4.64] ;  /* 0x00000028042a8981 */ /* 0x0008a8000c1e1500 */
[----:B---3--:R0:W-:Y:S04]  /*edc0*/  STL [R1+0x109c], R43 ;  /* 0x00109c2b01007387 */ /* 0x0081e80000100800 */
[----:B------:R-:W3:Y:S01]  /*edd0*/  LDL R51, [R1+0x634] ;  /* 0x0006340001337983 */ /* 0x000ee20000100800 */
[----:B------:R-:W1:Y:S03]  /*ede0*/  S2R R2, SR_TID.X ;  /* 0x0000000000027919 */ /* 0x000e660000002100 */
[----:B0-----:R-:W3:Y:S01]  /*edf0*/  LDL R43, [R1+0x638] ;  /* 0x00063800012b7983 */ /* 0x001ee20000100800 */
[----:B------:R-:W-:Y:S01]  /*ee00*/  PRMT R41, RZ, 0x7610, R41 ;  /* 0x00007610ff297816 */ /* 0x000fe20000000029 */
[----:B----4-:R-:W-:Y:S01]  /*ee10*/  @!P0 IMAD.MOV.U32 R4, RZ, RZ, R47 ;  /* 0x000000ffff048224 */ /* 0x010fe200078e002f */
[----:B------:R-:W-:Y:S01]  /*ee20*/  PRMT R40, RZ, 0x7610, R40 ;  /* 0x00007610ff287816 */ /* 0x000fe20000000028 */
[----:B------:R-:W4:Y:S04]  /*ee30*/  LDL R50, [R1+0x5fc] ;  /* 0x0005fc0001327983 */ /* 0x000f280000100800 */
[----:B------:R-:W4:Y:S01]  /*ee40*/  LDL R0, [R1+0x600] ;  /* 0x0006000001007983 */ /* 0x000f220000100800 */
[----:B------:R-:W-:-:S05]  /*ee50*/  @!P0 IMAD.MOV.U32 R5, RZ, RZ, R48 ;  /* 0x000000ffff058224 */ /* 0x000fca00078e0030 */
[----:B------:R2:W4:Y:S01]  /*ee60*/  @!P0 LDG.E.U16 R41, desc[UR40][R4.64] ;  /* 0x0000002804298981 */ /* 0x000522000c1e1500 */
[----:B-1----:R-:W-:Y:S01]  /*ee70*/  LOP3.LUT R2, R2, 0x1f, RZ, 0xc0, !PT ;  /* 0x0000001f02027812 */ /* 0x002fe200078ec0ff */
[----:B--2---:R-:W-:Y:S02]  /*ee80*/  @!P0 IMAD.MOV.U32 R4, RZ, RZ, R45 ;  /* 0x000000ffff048224 */ /* 0x004fe400078e002d */
[----:B------:R-:W-:Y:S02]  /*ee90*/  @!P0 IMAD.MOV.U32 R5, RZ, RZ, R46 ;  /* 0x000000ffff058224 */ /* 0x000fe400078e002e */
[----:B------:R-:W-:-:S03]  /*eea0*/  IMAD.SHL.U32 R2, R2, 0x2, RZ ;  /* 0x0000000202027824 */ /* 0x000fc600078e00ff */
[----:B------:R3:W2:Y:S04]  /*eeb0*/  @!P0 LDG.E.U16 R40, desc[UR40][R4.64] ;  /* 0x0000002804288981 */ /* 0x0006a8000c1e1500 */
[----:B------:R0:W-:Y:S02]  /*eec0*/  STS.U16 [R2+UR5+0xc0], R39 ;  /* 0x0000c02702007988 */ /* 0x0001e40008000405 */
[----:B0-----:R-:W-:Y:S02]  /*eed0*/  PRMT R39, RZ, 0x7610, R39 ;  /* 0x00007610ff277816 */ /* 0x001fe40000000027 */
[----:B------:R-:W-:Y:S04]  /*eee0*/  STL [R1+0x10a0], R42 ;  /* 0x0010a02a01007387 */ /* 0x000fe80000100800 */
[----:B------:R-:W2:Y:S04]  /*eef0*/  LDL R49, [R1+0x5f4] ;  /* 0x0005f40001317983 */ /* 0x000ea80000100800 */
[----:B------:R-:W2:Y:S01]  /*ef00*/  LDL R48, [R1+0x5f8] ;  /* 0x0005f80001307983 */ /* 0x000ea20000100800 */
[----:B---3--:R-:W-:-:S02]  /*ef10*/  @!P0 IMAD.MOV.U32 R5, RZ, RZ, R51 ;  /* 0x000000ffff058224 */ /* 0x008fc400078e0033 */
[----:B------:R-:W-:-:S05]  /*ef20*/  @!P0 IMAD.MOV.U32 R4, RZ, RZ, R43 ;  /* 0x000000ffff048224 */ /* 0x000fca00078e002b */
[----:B------:R0:W3:Y:S04]  /*ef30*/  @!P0 LDG.E.U16 R39, desc[UR40][R4.64] ;  /* 0x0000002804278981 */ /* 0x0000e8000c1e1500 */
[----:B----4-:R-:W-:Y:S04]  /*ef40*/  STL [R1+0x10a4], R41 ;  /* 0x0010a42901007387 */ /* 0x010fe80000100800 */
[----:B------:R-:W4:Y:S04]  /*ef50*/  LDL R47, [R1+0x690] ;  /* 0x00069000012f7983 */ /* 0x000f280000100800 */
[----:B------:R-:W4:Y:S04]  /*ef60*/  LDL R46, [R1+0xbb0] ;  /* 0x000bb000012e7983 */ /* 0x000f280000100800 */
[----:B------:R-:W4:Y:S04]  /*ef70*/  LDL R45, [R1+0x68c] ;  /* 0x00068c00012d7983 */ /* 0x000f280000100800 */
[----:B------:R-:W4:Y:S04]  /*ef80*/  LDL R44, [R1+0xbac] ;  /* 0x000bac00012c7983 */ /* 0x000f280000100800 */
[----:B--2---:R1:W-:Y:S04]  /*ef90*/  STL [R1+0x10a8], R40 ;  /* 0x0010a82801007387 */ /* 0x0043e80000100800 */
[----:B------:R-:W2:Y:S01]  /*efa0*/  LDL R43, [R1+0xb74] ;  /* 0x000b7400012b7983 */ /* 0x000ea20000100800 */
[----:B0-----:R-:W-:-:S03]  /*efb0*/  @!P0 IMAD.MOV.U32 R4, RZ, RZ, R0 ;  /* 0x000000ffff048224 */ /* 0x001fc600078e0000 */
[----:B-1----:R-:W2:Y:S01]  /*efc0*/  LDL R40, [R1+0xb78] ;  /* 0x000b780001287983 */ /* 0x002ea20000100800 */
[----:B------:R-:W-:-:S03]  /*efd0*/  @!P0 IMAD.MOV.U32 R5, RZ, RZ, R50 ;  /* 0x000000ffff058224 */ /* 0x000fc600078e0032 */
[----:B------:R0:W-:Y:S04]  /*efe0*/  STS.U16 [R2+UR5+0x80], R38 ;  /* 0x0000802602007988 */ /* 0x0001e80008000405 */
[----:B------:R1:W-:Y:S01]  /*eff0*/  STS.U16 [R2+UR5+0x40], R37 ;  /* 0x0000402502007988 */ /* 0x0003e20008000405 */
[----:B0-----:R-:W-:Y:S02]  /*f000*/  PRMT R38, RZ, 0x7610, R38 ;  /* 0x00007610ff267816 */ /* 0x001fe40000000026 */
[----:B-1----:R-:W-:-:S04]  /*f010*/  PRMT R37, RZ, 0x7610, R37 ;  /* 0x00007610ff257816 */ /* 0x002fc80000000025 */
[----:B------:R0:W2:Y:S02]  /*f020*/  @!P0 LDG.E.U16 R38, desc[UR40][R4.64] ;  /* 0x0000002804268981 */ /* 0x0000a4000c1e1500 */
[----:B0-----:R-:W-:Y:S02]  /*f030*/  @!P0 IMAD.MOV.U32 R4, RZ, RZ, R48 ;  /* 0x000000ffff048224 */ /* 0x001fe400078e0030 */
[----:B------:R-:W-:-:S05]  /*f040*/  @!P0 IMAD.MOV.U32 R5, RZ, RZ, R49 ;  /* 0x000000ffff058224 */ /* 0x000fca00078e0031 */
[----:B------:R4:W2:Y:S04]  /*f050*/  @!P0 LDG.E.U16 R37, desc[UR40][R4.64] ;  /* 0x0000002804258981 */ /* 0x0008a8000c1e1500 */
[----:B---3--:R-:W-:Y:S04]  /*f060*/  STL [R1+0x10ac], R39 ;  /* 0x0010ac2701007387 */ /* 0x008fe80000100800 */
[----:B------:R-:W3:Y:S04]  /*f070*/  LDL R42, [R1+0xb6c] ;  /* 0x000b6c00012a7983 */ /* 0x000ee80000100800 */
[----:B------:R-:W3:Y:S04]  /*f080*/  LDL R0, [R1+0xb70] ;  /* 0x000b700001007983 */ /* 0x000ee80000100800 */
[----:B------:R0:W-:Y:S01]  /*f090*/  STS.U16 [R2+UR5], R36 ;  /* 0x0000002402007988 */ /* 0x0001e20008000405 */
[----:B----4-:R-:W-:-:S02]  /*f0a0*/  @!P0 IMAD.MOV.U32 R5, RZ, RZ, R47 ;  /* 0x000000ffff058224 */ /* 0x010fc400078e002f */
[----:B------:R-:W-:Y:S01]  /*f0b0*/  @!P0 IMAD.MOV.U32 R4, RZ, RZ, R46 ;  /* 0x000000ffff048224 */ /* 0x000fe200078e002e */
[----:B0-----:R-:W-:Y:S01]  /*f0c0*/  PRMT R36, RZ, 0x7610, R36 ;  /* 0x00007610ff247816 */ /* 0x001fe20000000024 */
[----:B------:R0:W-:Y:S05]  /*f0d0*/  STS.U16 [R2+UR5+0x480], R35 ;  /* 0x0004802302007988 */ /* 0x0001ea0008000405 */
[----:B------:R1:W4:Y:S01]  /*f0e0*/  @!P0 LDG.E.U16 R36, desc[UR40][R4.64] ;  /* 0x0000002804248981 */ /* 0x000322000c1e1500 */
[----:B0-----:R-:W-:-:S03]  /*f0f0*/  PRMT R35, RZ, 0x7610, R35 ;  /* 0x00007610ff237816 */ /* 0x001fc60000000023 */
[----:B------:R0:W-:Y:S01]  /*f100*/  STS.U16 [R2+UR5+0x4c0], R34 ;  /* 0x0004c02202007988 */ /* 0x0001e20008000405 */
[----:B-1----:R-:W-:Y:S02]  /*f110*/  @!P0 IMAD.MOV.U32 R4, RZ, RZ, R44 ;  /* 0x000000ffff048224 */ /* 0x002fe400078e002c */
[----:B------:R-:W-:Y:S01]  /*f120*/  @!P0 IMAD.MOV.U32 R5, RZ, RZ, R45 ;  /* 0x000000ffff058224 */ /* 0x000fe200078e002d */
[----:B0-----:R-:W-:-:S04]  /*f130*/  PRMT R34, RZ, 0x7610, R34 ;  /* 0x00007610ff227816 */ /* 0x001fc80000000022 */
[----:B------:R2:W4:Y:S04]  /*f140*/  @!P0 LDG.E.U16 R35, desc[UR40][R4.64] ;  /* 0x0000002804238981 */ /* 0x000528000c1e1500 */
[----:B------:R0:W-:Y:S01]  /*f150*/  STS.U16 [R2+UR5+0x400], R33 ;  /* 0x0004002102007988 */ /* 0x0001e20008000405 */
[----:B--2---:R-:W-:Y:S02]  /*f160*/  @!P0 IMAD.MOV.U32 R4, RZ, RZ, R40 ;  /* 0x000000ffff048224 */ /* 0x004fe400078e0028 */
[----:B------:R-:W-:Y:S01]  /*f170*/  @!P0 IMAD.MOV.U32 R5, RZ, RZ, R43 ;  /* 0x000000ffff058224 */ /* 0x000fe200078e002b */
[----:B0-----:R-:W-:-:S04]  /*f180*/  PRMT R33, RZ, 0x7610, R33 ;  /* 0x00007610ff217816 */ /* 0x001fc80000000021 */
[----:B------:R3:W2:Y:S04]  /*f190*/  @!P0 LDG.E.U16 R34, desc[UR40][R4.64] ;  /* 0x0000002804228981 */ /* 0x0006a8000c1e1500 */
[----:B------:R0:W-:Y:S04]  /*f1a0*/  STL [R1+0x10b0], R38 ;  /* 0x0010b02601007387 */ /* 0x0001e80000100800 */
[----:B------:R-:W2:Y:S04]  /*f1b0*/  LDL R41, [R1+0xb34] ;  /* 0x000b340001297983 */ /* 0x000ea80000100800 */
[----:B------:R-:W2:Y:S04]  /*f1c0*/  LDL R39, [R1+0xb38] ;  /* 0x000b380001277983 */ /* 0x000ea80000100800 */
[----:B------:R1:W-:Y:S04]  /*f1d0*/  STL [R1+0x10b4], R37 ;  /* 0x0010b42501007387 */ /* 0x0003e80000100800 */
[----:B0-----:R-:W2:Y:S04]  /*f1e0*/  LDL R38, [R1+0xb2c] ;  /* 0x000b2c0001267983 */ /* 0x001ea80000100800 */
[----:B-1----:R-:W2:Y:S01]  /*f1f0*/  LDL R37, [R1+0xb30] ;  /* 0x000b300001257983 */ /* 0x002ea20000100800 */
[----:B---3--:R-:W-:-:S02]  /*f200*/  @!P0 IMAD.MOV.U32 R5, RZ, RZ, R42 ;  /* 0x000000ffff058224 */ /* 0x008fc400078e002a */
[----:B------:R-:W-:-:S05]  /*f210*/  @!P0 IMAD.MOV.U32 R4, RZ, RZ, R0 ;  /* 0x000000ffff048224 */ /* 0x000fca00078e0000 */
[----:B------:R0:W3:Y:S04]  /*f220*/  @!P0 LDG.E.U16 R33, desc[UR40][R4.64] ;  /* 0x0000002804218981 */ /* 0x0000e8000c1e1500 */
[----:B----4-:R1:W-:Y:S04]  /*f230*/  STL [R1+0x10b8], R36 ;  /* 0x0010b82401007387 */ /* 0x0103e80000100800 */
[----:B-1----:R-:W4:Y:S04]  /*f240*/  LDL R36, [R1+0xaf8] ;  /* 0x000af80001247983 */ /* 0x002f280000100800 */
[----:B------:R-:W-:Y:S04]  /*f250*/  STL [R1+0x10bc], R35 ;  /* 0x0010bc2301007387 */ /* 0x000fe80000100800 */
[----:B------:R-:W4:Y:S04]  /*f260*/  LDL R40, [R1+0xaf4] ;  /* 0x000af40001287983 */ /* 0x000f280000100800 */
[----:B------:R-:W4:Y:S04]  /*f270*/  LDL.LU R59, [R1+0x574] ;  /* 0x00057400013b7983 */ /* 0x000f280000300800 */
[----:B------:R1:W-:Y:S04]  /*f280*/  STS.U16 [R2+UR5+0x440], R32 ;  /* 0x0004402002007988 */ /* 0x0003e80008000405 */
[----:B--2---:R2:W-:Y:S04]  /*f290*/  STL [R1+0x10c0], R34 ;  /* 0x0010c02201007387 */ /* 0x0045e80000100800 */
[----:B------:R-:W4:Y:S01]  /*f2a0*/  LDL R0, [R1+0xaf0] ;  /* 0x000af00001007983 */ /* 0x000f220000100800 */
[----:B-1----:R-:W-:-:S03]  /*f2b0*/  PRMT R32, RZ, 0x7610, R32 ;  /* 0x00007610ff207816 */ /* 0x002fc60000000020 */
[----:B--2---:R-:W2:Y:S01]  /*f2c0*/  LDL R34, [R1+0xaec] ;  /* 0x000aec0001227983 */ /* 0x004ea20000100800 */
[----:B0-----:R-:W-:-:S03]  /*f2d0*/  @!P0 IMAD.MOV.U32 R5, RZ, RZ, R41 ;  /* 0x000000ffff058224 */ /* 0x001fc600078e0029 */
[----:B------:R-:W2:Y:S01]  /*f2e0*/  LDL.LU R60, [R1+0x578] ;  /* 0x00057800013c7983 */ /* 0x000ea20000300800 */
[----:B------:R-:W-:-:S03]  /*f2f0*/  @!P0 IMAD.MOV.U32 R4, RZ, RZ, R39 ;  /* 0x000000ffff048224 */ /* 0x000fc600078e0027 */
[----:B------:R-:W2:Y:S04]  /*f300*/  LDL.LU R57, [R1+0x57c] ;  /* 0x00057c0001397983 */ /* 0x000ea80000300800 */
[----:B------:R0:W2:Y:S02]  /*f310*/  @!P0 LDG.E.U16 R32, desc[UR40][R4.64] ;  /* 0x0000002804208981 */ /* 0x0000a4000c1e1500 */
[----:B0-----:R-:W-:Y:S02]  /*f320*/  @!P0 IMAD.MOV.U32 R4, RZ, RZ, R37 ;  /* 0x000000ffff048224 */ /* 0x001fe400078e0025 */
[----:B------:R-:W-:Y:S01]  /*f330*/  @!P0 IMAD.MOV.U32 R5, RZ, RZ, R38 ;  /* 0x000000ffff058224 */ /* 0x000fe200078e0026 */
[----:B---3--:R0:W-:Y:S04]  /*f340*/  STL [R1+0x10c4], R33 ;  /* 0x0010c42101007387 */ /* 0x0081e80000100800 */
[----:B------:R-:W3:Y:S04]  /*f350*/  LDL R39, [R1+0xab4] ;  /* 0x000ab40001277983 */ /* 0x000ee80000100800 */
[----:B------:R-:W3:Y:S04]  /*f360*/  LDL R35, [R1+0xab8] ;  /* 0x000ab80001237983 */ /* 0x000ee80000100800 */
[----:B------:R-:W3:Y:S04]  /*f370*/  LDL.LU R61, [R1+0x580] ;  /* 0x00058000013d7983 */ /* 0x000ee80000300800 */
[----:B------:R-:W3:Y:S04]  /*f380*/  LDL R38, [R1+0xaac] ;  /* 0x000aac0001267983 */ /* 0x000ee80000100800 */
[----:B------:R-:W3:Y:S04]  /*f390*/  LDL R37, [R1+0xab0] ;  /* 0x000ab00001257983 */ /* 0x000ee80000100800 */
[----:B------:R-:W3:Y:S04]  /*f3a0*/  LDL.LU R58, [R1+0x544] ;  /* 0x00054400013a7983 */ /* 0x000ee80000300800 */
[----:B0-----:R-:W3:Y:S04]  /*f3b0*/  LDL R33, [R1+0x670] ;  /* 0x0006700001217983 */ /* 0x001ee80000100800 */
[----:B------:R0:W-:Y:S01]  /*f3c0*/  STS.U16 [R2+UR5+0x8c0], R31 ;  /* 0x0008c01f02007988 */ /* 0x0001e20008000405 */
[----:B------:R-:W-:-:S03]  /*f3d0*/  LOP3.LUT R56, R2, 0x10, RZ, 0x3c, !PT ;  /* 0x0000001002387812 */ /* 0x000fc600078e3cff */
[----:B------:R1:W-:Y:S01]  /*f3e0*/  STS.U16 [R2+UR5+0x880], R30 ;  /* 0x0008801e02007988 */ /* 0x0003e20008000405 */
[----:B0-----:R-:W-:Y:S02]  /*f3f0*/  PRMT R31, RZ, 0x7610, R31 ;  /* 0x00007610ff1f7816 */ /* 0x001fe4000000001f */
[----:B-1----:R-:W-:-:S04]  /*f400*/  PRMT R30, RZ, 0x7610, R30 ;  /* 0x00007610ff1e7816 */ /* 0x002fc8000000001e */
[----:B------:R4:W3:Y:S04]  /*f410*/  @!P0 LDG.E.U16 R31, desc[UR40][R4.64] ;  /* 0x00000028041f8981 */ /* 0x0008e8000c1e1500 */
[----:B------:R-:W-:Y:S01]  /*f420*/  STS.U16 [R2+UR5+0x800], R28 ;  /* 0x0008001c02007988 */ /* 0x000fe20008000405 */
[----:B----4-:R-:W-:Y:S02]  /*f430*/  @!P0 IMAD.MOV.U32 R4, RZ, RZ, R36 ;  /* 0x000000ffff048224 */ /* 0x010fe400078e0024 */
[----:B------:R-:W-:Y:S01]  /*f440*/  @!P0 IMAD.MOV.U32 R5, RZ, RZ, R40 ;  /* 0x000000ffff058224 */ /* 0x000fe200078e0028 */
[----:B------:R-:W4:Y:S04]  /*f450*/  LDL R36, [R1+0x66c] ;  /* 0x00066c0001247983 */ /* 0x000f280000100800 */
[----:B------:R0:W-:Y:S04]  /*f460*/  STS.U16 [R2+UR5+0x840], R29 ;  /* 0x0008401d02007988 */ /* 0x0001e80008000405 */
[----:B------:R-:W-:Y:S04]  /*f470*/  STS.U16 [R2+UR5+0xc40], R24 ;  /* 0x000c401802007988 */ /* 0x000fe80008000405 */
[----:B------:R-:W-:Y:S01]  /*f480*/  STS.U16 [R2+UR5+0xc00], R25 ;  /* 0x000c001902007988 */ /* 0x000fe20008000405 */
[----:B0-----:R-:W-:-:S03]  /*f490*/  PRMT R29, RZ, 0x7610, R29 ;  /* 0x00007610ff1d7816 */ /* 0x001fc6000000001d */
[----:B------:R-:W-:Y:S04]  /*f4a0*/  STS.U16 [R2+UR5+0xcc0], R26 ;  /* 0x000cc01a02007988 */ /* 0x000fe80008000405 */
        /* <DEDUP_REMOVED lines=17> */
[----:B------:R0:W4:Y:S04]  /*f5c0*/  @!P0 LDG.E.U16 R30, desc[UR40][R4.64] ;  /* 0x00000028041e8981 */ /* 0x000128000c1e1500 */
[----:B------:R1:W-:Y:S01]  /*f5d0*/  STS.U16 [R56+UR5+0x100], R59 ;  /* 0x0001003b38007988 */ /* 0x0003e20008000405 */
[----:B------:R-:W-:Y:S01]  /*f5e0*/  PRMT R28, RZ, 0x7610, R28 ;  /* 0x00007610ff1c7816 */ /* 0x000fe2000000001c */
[----:B0-----:R-:W-:-:S02]  /*f5f0*/  @!P0 IMAD.MOV.U32 R4, RZ, RZ, R0 ;  /* 0x000000ffff048224 */ /* 0x001fc400078e0000 */
[----:B--2---:R-:W-:Y:S01]  /*f600*/  @!P0 IMAD.MOV.U32 R5, RZ, RZ, R34 ;  /* 0x000000ffff058224 */ /* 0x004fe200078e0022 */
[----:B-1----:R-:W2:Y:S04]  /*f610*/  LDL.LU R59, [R1+0x548] ;  /* 0x00054800013b7983 */ /* 0x002ea80000300800 */
[----:B------:R-:W2:Y:S04]  /*f620*/  LDL R34, [R1+0x664] ;  /* 0x0006640001227983 */ /* 0x000ea80000100800 */
[----:B------:R-:W2:Y:S04]  /*f630*/  LDL R0, [R1+0x668] ;  /* 0x0006680001007983 */ /* 0x000ea80000100800 */
[----:B------:R3:W2:Y:S01]  /*f640*/  @!P0 LDG.E.U16 R29, desc[UR40][R4.64] ;  /* 0x00000028041d8981 */ /* 0x0006a2000c1e1500 */
[----:B------:R-:W-:-:S03]  /*f650*/  PRMT R27, RZ, 0x7610, R27 ;  /* 0x00007610ff1b7816 */ /* 0x000fc6000000001b */
[----:B------:R0:W-:Y:S04]  /*f660*/  STS.U16 [R56+UR5+0x140], R60 ;  /* 0x0001403c38007988 */ /* 0x0001e80008000405 */
[----:B------:R-:W-:Y:S01]  /*f670*/  STS.U16 [R56+UR5+0x180], R57 ;  /* 0x0001803938007988 */ /* 0x000fe20008000405 */
[----:B---3--:R-:W-:Y:S02]  /*f680*/  @!P0 IMAD.MOV.U32 R5, RZ, RZ, R39 ;  /* 0x000000ffff058224 */ /* 0x008fe400078e0027 */
[----:B------:R-:W-:Y:S02]  /*f690*/  @!P0 IMAD.MOV.U32 R4, RZ, RZ, R35 ;  /* 0x000000ffff048224 */ /* 0x000fe400078e0023 */
[----:B------:R-:W3:Y:S04]  /*f6a0*/  LDL R35, [R1+0x630] ;  /* 0x0006300001237983 */ /* 0x000ee80000100800 */
[----:B------:R1:W3:Y:S04]  /*f6b0*/  @!P0 LDG.E.U16 R28, desc[UR40][R4.64] ;  /* 0x00000028041c8981 */ /* 0x0002e8000c1e1500 */
[----:B0-----:R-:W3:Y:S01]  /*f6c0*/  LDL.LU R60, [R1+0x54c] ;  /* 0x00054c00013c7983 */ /* 0x001ee20000300800 */
[----:B-1----:R-:W-:-:S02]  /*f6d0*/  @!P0 IMAD.MOV.U32 R4, RZ, RZ, R37 ;  /* 0x000000ffff048224 */ /* 0x002fc400078e0025 */
[----:B------:R-:W-:Y:S02]  /*f6e0*/  @!P0 IMAD.MOV.U32 R5, RZ, RZ, R38 ;  /* 0x000000ffff058224 */ /* 0x000fe400078e0026 */
[----:B------:R-:W3:Y:S04]  /*f6f0*/  LDL R38, [R1+0x62c] ;  /* 0x00062c0001267983 */ /* 0x000ee80000100800 */
[----:B------:R-:W3:Y:S04]  /*f700*/  LDL.LU R55, [R1+0x550] ;  /* 0x0005500001377983 */ /* 0x000ee80000300800 */
[----:B------:R0:W3:Y:S04]  /*f710*/  @!P0 LDG.E.U16 R27, desc[UR40][R4.64] ;  /* 0x00000028041b8981 */ /* 0x0000e8000c1e1500 */
[----:B------:R1:W-:Y:S01]  /*f720*/  STS.U16 [R56+UR5+0x1c0], R61 ;  /* 0x0001c03d38007988 */ /* 0x0003e20008000405 */
[----:B0-----:R-:W-:-:S03]  /*f730*/  @!P0 IMAD.MOV.U32 R4, RZ, RZ, R33 ;  /* 0x000000ffff048224 */ /* 0x001fc600078e0021 */
[----:B-1----:R-:W3:Y:S04]  /*f740*/  LDL.LU R61, [R1+0x524] ;  /* 0x00052400013d7983 */ /* 0x002ee80000300800 */
[----:B------:R-:W3:Y:S01]  /*f750*/  LDL R33, [R1+0x628] ;  /* 0x0006280001217983 */ /* 0x000ee20000100800 */
[----:B------:R-:W-:-:S03]  /*f760*/  PRMT R26, RZ, 0x7610, R26 ;  /* 0x00007610ff1a7816 */ /* 0x000fc6000000001a */
[----:B------:R-:W3:Y:S01]  /*f770*/  LDL R37, [R1+0x624] ;  /* 0x0006240001257983 */ /* 0x000ee20000100800 */
[----:B----4-:R-:W-:-:S03]  /*f780*/  @!P0 IMAD.MOV.U32 R5, RZ, RZ, R36 ;  /* 0x000000ffff058224 */ /* 0x010fc600078e0024 */
[----:B------:R-:W4:Y:S04]  /*f790*/  LDL.LU R57, [R1+0x528] ;  /* 0x0005280001397983 */ /* 0x000f280000300800 */
[----:B------:R2:W4:Y:S04]  /*f7a0*/  @!P0 LDG.E.U16 R26, desc[UR40][R4.64] ;  /* 0x00000028041a8981 */ /* 0x000528000c1e1500 */
[----:B------:R-:W4:Y:S01]  /*f7b0*/  LDL R36, [R1+0x5ec] ;  /* 0x0005ec0001247983 */ /* 0x000f220000100800 */
[----:B------:R-:W-:-:S03]  /*f7c0*/  PRMT R25, RZ, 0x7610, R25 ;  /* 0x00007610ff197816 */ /* 0x000fc60000000019 */
[----:B------:R0:W-:Y:S01]  /*f7d0*/  STS.U16 [R56+UR5+0x540], R58 ;  /* 0x0005403a38007988 */ /* 0x0001e20008000405 */
[----:B------:R-:W-:Y:S01]  /*f7e0*/  PRMT R24, RZ, 0x7610, R24 ;  /* 0x00007610ff187816 */ /* 0x000fe20000000018 */
[----:B--2---:R-:W-:Y:S02]  /*f7f0*/  @!P0 IMAD.MOV.U32 R5, RZ, RZ, R34 ;  /* 0x000000ffff058224 */ /* 0x004fe400078e0022 */
[----:B------:R-:W2:Y:S01]  /*f800*/  LDL R34, [R1+0x5f0] ;  /* 0x0005f00001227983 */ /* 0x000ea20000100800 */
[----:B------:R-:W-:-:S03]  /*f810*/  @!P0 IMAD.MOV.U32 R4, RZ, RZ, R0 ;  /* 0x000000ffff048224 */ /* 0x000fc600078e0000 */
[----:B------:R-:W2:Y:S04]  /*f820*/  LDL R0, [R1+0x5e8] ;  /* 0x0005e80001007983 */ /* 0x000ea80000100800 */
[----:B0-----:R-:W2:Y:S04]  /*f830*/  LDL.LU R58, [R1+0x530] ;  /* 0x00053000013a7983 */ /* 0x001ea80000300800 */
[----:B------:R-:W2:Y:S04]  /*f840*/  LDL R39, [R1+0x5e4] ;  /* 0x0005e40001277983 */ /* 0x000ea80000100800 */
[----:B------:R3:W2:Y:S04]  /*f850*/  @!P0 LDG.E.U16 R25, desc[UR40][R4.64] ;  /* 0x0000002804198981 */ /* 0x0006a8000c1e1500 */
[----:B------:R0:W-:Y:S01]  /*f860*/  STS.U16 [R56+UR5+0x500], R59 ;  /* 0x0005003b38007988 */ /* 0x0001e20008000405 */
[----:B---3--:R-:W-:-:S03]  /*f870*/  @!P0 IMAD.MOV.U32 R4, RZ, RZ, R35 ;  /* 0x000000ffff048224 */ /* 0x008fc600078e0023 */
[----:B------:R-:W3:Y:S01]  /*f880*/  LDL R35, [R1+0xba8] ;  /* 0x000ba80001237983 */ /* 0x000ee20000100800 */
[----:B------:R-:W-:-:S03]  /*f890*/  @!P0 IMAD.MOV.U32 R5, RZ, RZ, R38 ;  /* 0x000000ffff058224 */ /* 0x000fc600078e0026 */
[----:B------:R-:W3:Y:S04]  /*f8a0*/  LDL R38, [R1+0xba4] ;  /* 0x000ba40001267983 */ /* 0x000ee80000100800 */
[----:B------:R1:W3:Y:S04]  /*f8b0*/  @!P0 LDG.E.U16 R24, desc[UR40][R4.64] ;  /* 0x0000002804188981 */ /* 0x0002e8000c1e1500 */
[----:B0-----:R-:W3:Y:S01]  /*f8c0*/  LDL.LU R59, [R1+0x534] ;  /* 0x00053400013b7983 */ /* 0x001ee20000300800 */
[----:B-1----:R-:W-:-:S03]  /*f8d0*/  @!P0 IMAD.MOV.U32 R4, RZ, RZ, R33 ;  /* 0x000000ffff048224 */ /* 0x002fc600078e0021 */
[----:B------:R-:W3:Y:S01]  /*f8e0*/  LDL R33, [R1+0xba0] ;  /* 0x000ba00001217983 */ /* 0x000ee20000100800 */
[----:B------:R-:W-:Y:S01]  /*f8f0*/  PRMT R23, RZ, 0x7610, R23 ;  /* 0x00007610ff177816 */ /* 0x000fe20000000017 */
[----:B------:R-:W-:Y:S01]  /*f900*/  @!P0 IMAD.MOV.U32 R5, RZ, RZ, R37 ;  /* 0x000000ffff058224 */ /* 0x000fe200078e0025 */
[----:B------:R-:W-:Y:S01]  /*f910*/  PRMT R22, RZ, 0x7610, R22 ;  /* 0x00007610ff167816 */ /* 0x000fe20000000016 */
[----:B------:R-:W3:Y:S04]  /*f920*/  LDL R37, [R1+0xb9c] ;  /* 0x000b9c0001257983 */ /* 0x000ee80000100800 */
[----:B------:R4:W3:Y:S01]  /*f930*/  @!P0 LDG.E.U16 R23, desc[UR40][R4.64] ;  /* 0x0000002804178981 */ /* 0x0008e2000c1e1500 */
[----:B------:R-:W-:-:S03]  /*f940*/  PRMT R21, RZ, 0x7610, R21 ;  /* 0x00007610ff157816 */ /* 0x000fc60000000015 */
[----:B------:R0:W-:Y:S01]  /*f950*/  STS.U16 [R56+UR5+0x5c0], R60 ;  /* 0x0005c03c38007988 */ /* 0x0001e20008000405 */
[----:B----4-:R-:W-:-:S03]  /*f960*/  @!P0 IMAD.MOV.U32 R5, RZ, RZ, R36 ;  /* 0x000000ffff058224 */ /* 0x010fc600078e0024 */
[----:B0-----:R-:W4:Y:S04]  /*f970*/  LDL.LU R60, [R1+0x504] ;  /* 0x00050400013c7983 */ /* 0x001f280000300800 */
[----:B------:R-:W4:Y:S01]  /*f980*/  LDL R36, [R1+0xb64] ;  /* 0x000b640001247983 */ /* 0x000f220000100800 */
[----:B------:R-:W-:-:S03]  /*f990*/  PRMT R20, RZ, 0x7610, R20 ;  /* 0x00007610ff147816 */ /* 0x000fc60000000014 */
[----:B------:R-:W-:Y:S04]  /*f9a0*/  STS.U16 [R56+UR5+0x580], R55 ;  /* 0x0005803738007988 */ /* 0x000fe80008000405 */
[----:B------:R0:W-:Y:S01]  /*f9b0*/  STS.U16 [R56+UR5+0x900], R61 ;  /* 0x0009003d38007988 */ /* 0x0001e20008000405 */
[----:B--2---:R-:W-:-:S03]  /*f9c0*/  @!P0 IMAD.MOV.U32 R4, RZ, RZ, R34 ;  /* 0x000000ffff048224 */ /* 0x004fc600078e0022 */
[----:B------:R-:W2:Y:S04]  /*f9d0*/  LDL R34, [R1+0xb68] ;  /* 0x000b680001227983 */ /* 0x000ea80000100800 */
[----:B------:R1:W2:Y:S02]  /*f9e0*/  @!P0 LDG.E.U16 R22, desc[UR40][R4.64] ;  /* 0x0000002804168981 */ /* 0x0002a4000c1e1500 */
[----:B-1----:R-:W-:Y:S02]  /*f9f0*/  @!P0 IMAD.MOV.U32 R4, RZ, RZ, R0 ;  /* 0x000000ffff048224 */ /* 0x002fe400078e0000 */
[----:B------:R-:W-:Y:S01]  /*fa00*/  @!P0 IMAD.MOV.U32 R5, RZ, RZ, R39 ;  /* 0x000000ffff058224 */ /* 0x000fe200078e0027 */
[----:B------:R-:W2:Y:S04]  /*fa10*/  LDL R0, [R1+0xb60] ;  /* 0x000b600001007983 */ /* 0x000ea80000100800 */
[----:B------:R3:W2:Y:S04]  /*fa20*/  @!P0 LDG.E.U16 R21, desc[UR40][R4.64] ;  /* 0x0000002804158981 */ /* 0x0006a8000c1e1500 */
[----:B0-----:R-:W2:Y:S01]  /*fa30*/  LDL.LU R61, [R1+0x508] ;  /* 0x00050800013d7983 */ /* 0x001ea20000300800 */
[----:B---3--:R-:W-:-:S03]  /*fa40*/  @!P0 IMAD.MOV.U32 R4, RZ, RZ, R35 ;  /* 0x000000ffff048224 */ /* 0x008fc600078e0023 */
[----:B------:R-:W3:Y:S04]  /*fa50*/  LDL R35, [R1+0xb5c] ;  /* 0x000b5c0001237983 */ /* 0x000ee80000100800 */
[----:B------:R-:W3:Y:S01]  /*fa60*/  LDL.LU R54, [R1+0x50c] ;  /* 0x00050c0001367983 */ /* 0x000ee20000300800 */
[----:B------:R-:W-:-:S05]  /*fa70*/  @!P0 IMAD.MOV.U32 R5, RZ, RZ, R38 ;  /* 0x000000ffff058224 */ /* 0x000fca00078e0026 */
[----:B------:R0:W3:Y:S02]  /*fa80*/  @!P0 LDG.E.U16 R20, desc[UR40][R4.64] ;  /* 0x0000002804148981 */ /* 0x0000e4000c1e1500 */
[----:B0-----:R-:W-:Y:S02]  /*fa90*/  @!P0 IMAD.MOV.U32 R4, RZ, RZ, R33 ;  /* 0x000000ffff048224 */ /* 0x001fe400078e0021 */
[----:B------:R-:W3:Y:S01]  /*faa0*/  LDL R33, [R1+0xb28] ;  /* 0x000b280001217983 */ /* 0x000ee20000100800 */
[----:B------:R-:W-:Y:S01]  /*fab0*/  PRMT R19, RZ, 0x7610, R19 ;  /* 0x00007610ff137816 */ /* 0x000fe20000000013 */
[----:B------:R-:W-:Y:S02]  /*fac0*/  @!P0 IMAD.MOV.U32 R5, RZ, RZ, R37 ;  /* 0x000000ffff058224 */ /* 0x000fe400078e0025 */
[----:B------:R-:W3:Y:S01]  /*fad0*/  LDL R37, [R1+0xb24] ;  /* 0x000b240001257983 */ /* 0x000ee20000100800 */
[----:B------:R-:W-:-:S03]  /*fae0*/  PRMT R18, RZ, 0x7610, R18 ;  /* 0x00007610ff127816 */ /* 0x000fc60000000012 */
[----:B------:R0:W-:Y:S04]  /*faf0*/  STS.U16 [R56+UR5+0x940], R57 ;  /* 0x0009403938007988 */ /* 0x0001e80008000405 */
[----:B------:R-:W3:Y:S04]  /*fb00*/  LDL.LU R55, [R1+0x510] ;  /* 0x0005100001377983 */ /* 0x000ee80000300800 */
[----:B------:R4:W3:Y:S04]  /*fb10*/  @!P0 LDG.E.U16 R19, desc[UR40][R4.64] ;  /* 0x0000002804138981 */ /* 0x0008e8000c1e1500 */
[----:B0-----:R-:W3:Y:S01]  /*fb20*/  LDL.LU R57, [R1+0x4d4] ;  /* 0x0004d40001397983 */ /* 0x001ee20000300800 */
[----:B------:R-:W-:Y:S01]  /*fb30*/  PRMT R17, RZ, 0x7610, R17 ;  /* 0x00007610ff117816 */ /* 0x000fe20000000011 */
[----:B----4-:R-:W-:-:S02]  /*fb40*/  @!P0 IMAD.MOV.U32 R5, RZ, RZ, R36 ;  /* 0x000000ffff058224 */ /* 0x010fc400078e0024 */
[----:B------:R-:W4:Y:S04]  /*fb50*/  LDL R36, [R1+0xb1c] ;  /* 0x000b1c0001247983 */ /* 0x000f280000100800 */
[----:B------:R0:W-:Y:S04]  /*fb60*/  STS.U16 [R56+UR5+0x980], R58 ;  /* 0x0009803a38007988 */ /* 0x0001e80008000405 */
[----:B------:R1:W-:Y:S04]  /*fb70*/  STS.U16 [R56+UR5+0x9c0], R59 ;  /* 0x0009c03b38007988 */ /* 0x0003e80008000405 */
[----:B------:R0:W-:Y:S01]  /*fb80*/  STS.U16 [R56+UR5+0xd40], R60 ;  /* 0x000d403c38007988 */ /* 0x0001e20008000405 */
[----:B--2---:R-:W-:-:S03]  /*fb90*/  @!P0 IMAD.MOV.U32 R4, RZ, RZ, R34 ;  /* 0x000000ffff048224 */ /* 0x004fc600078e0022 */
[----:B------:R-:W2:Y:S04]  /*fba0*/  LDL R34, [R1+0xb20] ;  /* 0x000b200001227983 */ /* 0x000ea80000100800 */
[----:B------:R1:W2:Y:S04]  /*fbb0*/  @!P0 LDG.E.U16 R18, desc[UR40][R4.64] ;  /* 0x0000002804128981 */ /* 0x0002a8000c1e1500 */
[----:B0-----:R-:W2:Y:S04]  /*fbc0*/  LDL.LU R58, [R1+0x4d8] ;  /* 0x0004d800013a7983 */ /* 0x001ea80000300800 */
[----:B-1----:R-:W2:Y:S01]  /*fbd0*/  LDL.LU R59, [R1+0x4e0] ;  /* 0x0004e000013b7983 */ /* 0x002ea20000300800 */
[----:B------:R-:W-:-:S03]  /*fbe0*/  @!P0 IMAD.MOV.U32 R4, RZ, RZ, R0 ;  /* 0x000000ffff048224 */ /* 0x000fc600078e0000 */
[----:B------:R-:W2:Y:S04]  /*fbf0*/  LDL R40, [R1+0xae4] ;  /* 0x000ae40001287983 */ /* 0x000ea80000100800 */
[----:B------:R-:W2:Y:S01]  /*fc00*/  LDL R0, [R1+0xae0] ;  /* 0x000ae00001007983 */ /* 0x000ea20000100800 */
[----:B---3--:R-:W-:-:S03]  /*fc10*/  @!P0 IMAD.MOV.U32 R5, RZ, RZ, R35 ;  /* 0x000000ffff058224 */ /* 0x008fc600078e0023 */
[----:B------:R-:W3:Y:S04]  /*fc20*/  LDL R35, [R1+0xae8] ;  /* 0x000ae80001237983 */ /* 0x000ee80000100800 */
[----:B------:R0:W3:Y:S04]  /*fc30*/  @!P0 LDG.E.U16 R17, desc[UR40][R4.64] ;  /* 0x0000002804118981 */ /* 0x0000e8000c1e1500 */
[----:B------:R-:W3:Y:S01]  /*fc40*/  LDL.LU R60, [R1+0x4e4] ;  /* 0x0004e400013c7983 */ /* 0x000ee20000300800 */
[----:B------:R-:W-:-:S03]  /*fc50*/  PRMT R16, RZ, 0x7610, R16 ;  /* 0x00007610ff107816 */ /* 0x000fc60000000010 */
[----:B------:R-:W3:Y:S04]  /*fc60*/  LDL R39, [R1+0xaa4] ;  /* 0x000aa40001277983 */ /* 0x000ee80000100800 */
[----:B------:R-:W3:Y:S01]  /*fc70*/  LDL R38, [R1+0xaa8] ;  /* 0x000aa80001267983 */ /* 0x000ee20000100800 */
[----:B0-----:R-:W-:-:S03]  /*fc80*/  @!P0 IMAD.MOV.U32 R4, RZ, RZ, R33 ;  /* 0x000000ffff048224 */ /* 0x001fc600078e0021 */
[----:B------:R-:W3:Y:S01]  /*fc90*/  LDL R33, [R1+0xadc] ;  /* 0x000adc0001217983 */ /* 0x000ee20000100800 */
[----:B------:R-:W-:Y:S01]  /*fca0*/  @!P0 IMAD.MOV.U32 R5, RZ, RZ, R37 ;  /* 0x000000ffff058224 */ /* 0x000fe200078e0025 */
[----:B------:R-:W-:Y:S02]  /*fcb0*/  PRMT R15, RZ, 0x7610, R15 ;  /* 0x00007610ff0f7816 */ /* 0x000fe4000000000f */
[----:B------:R0:W-:Y:S04]  /*fcc0*/  STS.U16 [R56+UR5+0xd00], R61 ;  /* 0x000d003d38007988 */ /* 0x0001e80008000405 */
[----:B------:R4:W3:Y:S01]  /*fcd0*/  @!P0 LDG.E.U16 R16, desc[UR40][R4.64] ;  /* 0x0000002804108981 */ /* 0x0008e2000c1e1500 */
[----:B------:R-:W-:-:S03]  /*fce0*/  PRMT R14, RZ, 0x7610, R14 ;  /* 0x00007610ff0e7816 */ /* 0x000fc6000000000e */
[----:B0-----:R-:W3:Y:S04]  /*fcf0*/  LDL.LU R61, [R1+0x4c0] ;  /* 0x0004c000013d7983 */ /* 0x001ee80000300800 */
[----:B------:R-:W3:Y:S01]  /*fd00*/  LDL R37, [R1+0xa9c] ;  /* 0x000a9c0001257983 */ /* 0x000ee20000100800 */
[----:B----4-:R-:W-:-:S03]  /*fd10*/  @!P0 IMAD.MOV.U32 R5, RZ, RZ, R36 ;  /* 0x000000ffff058224 */ /* 0x010fc600078e0024 */
[----:B------:R-:W4:Y:S01]  /*fd20*/  LDL R36, [R1+0xaa0] ;  /* 0x000aa00001247983 */ /* 0x000f220000100800 */
[----:B--2---:R-:W-:-:S03]  /*fd30*/  @!P0 IMAD.MOV.U32 R4, RZ, RZ, R34 ;  /* 0x000000ffff048224 */ /* 0x004fc600078e0022 */
[----:B------:R-:W2:Y:S04]  /*fd40*/  LDL R34, [R1+0x660] ;  /* 0x0006600001227983 */ /* 0x000ea80000100800 */
[----:B------:R0:W2:Y:S02]  /*fd50*/  @!P0 LDG.E.U16 R15, desc[UR40][R4.64] ;  /* 0x00000028040f8981 */ /* 0x0000a4000c1e1500 */
[----:B0-----:R-:W-:Y:S02]  /*fd60*/  @!P0 IMAD.MOV.U32 R5, RZ, RZ, R40 ;  /* 0x000000ffff058224 */ /* 0x001fe400078e0028 */
[----:B---3--:R-:W-:Y:S02]  /*fd70*/  @!P0 IMAD.MOV.U32 R4, RZ, RZ, R35 ;  /* 0x000000ffff048224 */ /* 0x008fe400078e0023 */
[----:B------:R-:W3:Y:S04]  /*fd80*/  LDL R35, [R1+0x65c] ;  /* 0x00065c0001237983 */ /* 0x000ee80000100800 */
[----:B------:R0:W3:Y:S02]  /*fd90*/  @!P0 LDG.E.U16 R14, desc[UR40][R4.64] ;  /* 0x00000028040e8981 */ /* 0x0000e4000c1e1500 */
[----:B0-----:R-:W-:-:S02]  /*fda0*/  @!P0 IMAD.MOV.U32 R4, RZ, RZ, R0 ;  /* 0x000000ffff048224 */ /* 0x001fc400078e0000 */
[----:B------:R-:W3:Y:S01]  /*fdb0*/  LDL R0, [R1+0x658] ;  /* 0x0006580001007983 */ /* 0x000ee20000100800 */
[----:B------:R-:W-:-:S03]  /*fdc0*/  @!P0 IMAD.MOV.U32 R5, RZ, RZ, R33 ;  /* 0x000000ffff058224 */ /* 0x000fc600078e0021 */
[----:B------:R-:W3:Y:S01]  /*fdd0*/  LDL R33, [R1+0x654] ;  /* 0x0006540001217983 */ /* 0x000ee20000100800 */
[----:B------:R-:W-:Y:S02]  /*fde0*/  PRMT R13, RZ, 0x7610, R13 ;  /* 0x00007610ff0d7816 */ /* 0x000fe4000000000d */
[----:B------:R-:W-:Y:S01]  /*fdf0*/  PRMT R12, RZ, 0x7610, R12 ;  /* 0x00007610ff0c7816 */ /* 0x000fe2000000000c */
[----:B------:R-:W3:Y:S04]  /*fe00*/  LDL.LU R43, [R1+0x4c8] ;  /* 0x0004c800012b7983 */ /* 0x000ee80000300800 */
[----:B------:R0:W3:Y:S01]  /*fe10*/  @!P0 LDG.E.U16 R13, desc[UR40][R4.64] ;  /* 0x00000028040d8981 */ /* 0x0000e2000c1e1500 */
[----:B------:R-:W-:Y:S01]  /*fe20*/  PRMT R11, RZ, 0x7610, R11 ;  /* 0x00007610ff0b7816 */ /* 0x000fe2000000000b */
[----:B0-----:R-:W-:-:S02]  /*fe30*/  @!P0 IMAD.MOV.U32 R4, RZ, RZ, R38 ;  /* 0x000000ffff048224 */ /* 0x001fc400078e0026 */
[----:B------:R-:W-:-:S05]  /*fe40*/  @!P0 IMAD.MOV.U32 R5, RZ, RZ, R39 ;  /* 0x000000ffff058224 */ /* 0x000fca00078e0027 */
[----:B------:R4:W3:Y:S01]  /*fe50*/  @!P0 LDG.E.U16 R12, desc[UR40][R4.64] ;  /* 0x00000028040c8981 */ /* 0x0008e2000c1e1500 */
[----:B------:R-:W-:Y:S01]  /*fe60*/  PRMT R10, RZ, 0x7610, R10 ;  /* 0x00007610ff0a7816 */ /* 0x000fe2000000000a */
[----:B----4-:R-:W-:Y:S02]  /*fe70*/  @!P0 IMAD.MOV.U32 R4, RZ, RZ, R36 ;  /* 0x000000ffff048224 */ /* 0x010fe400078e0024 */
[----:B------:R-:W-:Y:S02]  /*fe80*/  @!P0 IMAD.MOV.U32 R5, RZ, RZ, R37 ;  /* 0x000000ffff058224 */ /* 0x000fe400078e0025 */
[----:B------:R-:W4:Y:S04]  /*fe90*/  LDL R37, [R1+0x620] ;  /* 0x0006200001257983 */ /* 0x000f280000100800 */
[----:B------:R2:W4:Y:S04]  /*fea0*/  @!P0 LDG.E.U16 R11, desc[UR40][R4.64] ;  /* 0x00000028040b8981 */ /* 0x000528000c1e1500 */
[----:B------:R-:W4:Y:S04]  /*feb0*/  LDL.LU R44, [R1+0x4d0] ;  /* 0x0004d000012c7983 */ /* 0x000f280000300800 */
[----:B------:R-:W4:Y:S04]  /*fec0*/  LDL.LU R45, [R1+0x4c4] ;  /* 0x0004c400012d7983 */ /* 0x000f280000300800 */
[----:B------:R-:W4:Y:S04]  /*fed0*/  LDL.LU R46, [R1+0x4a0] ;  /* 0x0004a000012e7983 */ /* 0x000f280000300800 */
[----:B------:R-:W4:Y:S04]  /*fee0*/  LDL.LU R47, [R1+0x49c] ;  /* 0x00049c00012f7983 */ /* 0x000f280000300800 */
[----:B------:R-:W4:Y:S04]  /*fef0*/  LDL.LU R48, [R1+0x498] ;  /* 0x0004980001307983 */ /* 0x000f280000300800 */
[----:B------:R-:W4:Y:S04]  /*ff00*/  LDL.LU R49, [R1+0x494] ;  /* 0x0004940001317983 */ /* 0x000f280000300800 */
[----:B------:R-:W4:Y:S04]  /*ff10*/  LDL R38, [R1+0x61c] ;  /* 0x00061c0001267983 */ /* 0x000f280000100800 */
[----:B------:R-:W4:Y:S01]  /*ff20*/  LDL R36, [R1+0x614] ;  /* 0x0006140001247983 */ /* 0x000f220000100800 */
[----:B--2---:R-:W-:-:S03]  /*ff30*/  @!P0 IMAD.MOV.U32 R4, RZ, RZ, R34 ;  /* 0x000000ffff048224 */ /* 0x004fc600078e0022 */
[----:B------:R-:W2:Y:S01]  /*ff40*/  LDL R34, [R1+0x5dc] ;  /* 0x0005dc0001227983 */ /* 0x000ea20000100800 */
[----:B---3--:R-:W-:-:S03]  /*ff50*/  @!P0 IMAD.MOV.U32 R5, RZ, RZ, R35 ;  /* 0x000000ffff058224 */ /* 0x008fc600078e0023 */
[----:B------:R-:W3:Y:S04]  /*ff60*/  LDL R35, [R1+0x618] ;  /* 0x0006180001237983 */ /* 0x000ee80000100800 */
[----:B------:R0:W2:Y:S02]  /*ff70*/  @!P0 LDG.E.U16 R10, desc[UR40][R4.64] ;  /* 0x00000028040a8981 */ /* 0x0000a4000c1e1500 */
[----:B0-----:R-:W-:Y:S02]  /*ff80*/  @!P0 IMAD.MOV.U32 R4, RZ, RZ, R0 ;  /* 0x000000ffff048224 */ /* 0x001fe400078e0000 */
[----:B------:R-:W-:Y:S02]  /*ff90*/  @!P0 IMAD.MOV.U32 R5, RZ, RZ, R33 ;  /* 0x000000ffff058224 */ /* 0x000fe400078e0021 */
[----:B------:R-:W2:Y:S04]  /*ffa0*/  LDL R33, [R1+0x5e0] ;  /* 0x0005e00001217983 */ /* 0x000ea80000100800 */
[----:B------:R-:W2:Y:S04]  /*ffb0*/  LDL.LU R0, [R1+0x46c] ;  /* 0x00046c0001007983 */ /* 0x000ea80000300800 */
[----:B------:R-:W3:Y:S04]  /*ffc0*/  LDL.LU R50, [R1+0x468] ;  /* 0x0004680001327983 */ /* 0x000ee80000300800 */
[----:B------:R-:W3:Y:S04]  /*ffd0*/  LDL.LU R51, [R1+0x464] ;  /* 0x0004640001337983 */ /* 0x000ee80000300800 */
[----:B------:R-:W3:Y:S04]  /*ffe0*/  LDL.LU R52, [R1+0x5c0] ;  /* 0x0005c00001347983 */ /* 0x000ee80000300800 */
[----:B------:R0:W-:Y:S04]  /*fff0*/  STS.U16 [R56+UR5+0xdc0], R54 ;  /* 0x000dc03638007988 */ /* 0x0001e80008000405 */
[----:B------:R-:W3:Y:S04]  /*10000*/  LDL.LU R53, [R1+0x5bc] ;  /* 0x0005bc0001357983 */ /* 0x000ee80000300800 */
[----:B------:R1:W-:Y:S04]  /*10010*/  STS.U16 [R56+UR5+0xd80], R55 ;  /* 0x000d803738007988 */ /* 0x0003e80008000405 */
[----:B0-----:R-:W3:Y:S04]  /*10020*/  LDL.LU R54, [R1+0x5b8] ;  /* 0x0005b80001367983 */ /* 0x001ee80000300800 */
[----:B-1----:R-:W3:Y:S04]  /*10030*/  LDL.LU R55, [R1+0x5b4] ;  /* 0x0005b40001377983 */ /* 0x002ee80000300800 */
[----:B------:R0:W-:Y:S04]  /*10040*/  STS.U16 [R56+UR5+0x1100], R57 ;  /* 0x0011003938007988 */ /* 0x0001e80008000405 */
[----:B------:R1:W-:Y:S04]  /*10050*/  STS.U16 [R56+UR5+0x1140], R58 ;  /* 0x0011403a38007988 */ /* 0x0003e80008000405 */
[----:B------:R0:W-:Y:S04]  /*10060*/  STS.U16 [R56+UR5+0x1180], R59 ;  /* 0x0011803b38007988 */ /* 0x0001e80008000405 */
[----:B------:R0:W-:Y:S04]  /*10070*/  STS.U16 [R56+UR5+0x11c0], R60 ;  /* 0x0011c03c38007988 */ /* 0x0001e80008000405 */
[----:B------:R0:W-:Y:S04]  /*10080*/  STS.U16 [R56+UR5+0x1540], R61 ;  /* 0x0015403d38007988 */ /* 0x0001e80008000405 */
[----:B------:R-:W-:Y:S04]  /*10090*/  STS.U16 [R56+UR5+0x1500], R43 ;  /* 0x0015002b38007988 */ /* 0x000fe80008000405 */
[----:B----4-:R-:W-:Y:S04]  /*100a0*/  STS.U16 [R56+UR5+0x15c0], R44 ;  /* 0x0015c02c38007988 */ /* 0x010fe80008000405 */
[----:B------:R-:W-:Y:S04]  /*100b0*/  STS.U16 [R56+UR5+0x1580], R45 ;  /* 0x0015802d38007988 */ /* 0x000fe80008000405 */
[----:B------:R-:W-:Y:S04]  /*100c0*/  STS.U16 [R56+UR5+0x1900], R46 ;  /* 0x0019002e38007988 */ /* 0x000fe80008000405 */
[----:B0-----:R-:W4:Y:S04]  /*100d0*/  LDL.LU R57, [R1+0x5a0] ;  /* 0x0005a00001397983 */ /* 0x001f280000300800 */
[----:B------:R-:W-:Y:S04]  /*100e0*/  STS.U16 [R56+UR5+0x1940], R47 ;  /* 0x0019402f38007988 */ /* 0x000fe80008000405 */
[----:B-1----:R-:W4:Y:S04]  /*100f0*/  LDL.LU R58, [R1+0x59c] ;  /* 0x00059c00013a7983 */ /* 0x002f280000300800 */
[----:B------:R-:W-:Y:S04]  /*10100*/  STS.U16 [R56+UR5+0x1980], R48 ;  /* 0x0019803038007988 */ /* 0x000fe80008000405 */
[----:B------:R-:W4:Y:S04]  /*10110*/  LDL.LU R59, [R1+0x598] ;  /* 0x00059800013b7983 */ /* 0x000f280000300800 */
[----:B------:R-:W-:Y:S04]  /*10120*/  STS.U16 [R56+UR5+0x19c0], R49 ;  /* 0x0019c03138007988 */ /* 0x000fe80008000405 */
[----:B------:R-:W4:Y:S04]  /*10130*/  LDL.LU R60, [R1+0x594] ;  /* 0x00059400013c7983 */ /* 0x000f280000300800 */
[----:B------:R-:W-:Y:S04]  /*10140*/  STS.U16 [R56+UR5+0x1d40], R3 ;  /* 0x001d400338007988 */ /* 0x000fe80008000405 */
[----:B------:R-:W4:Y:S04]  /*10150*/  LDL.LU R61, [R1+0x570] ;  /* 0x00057000013d7983 */ /* 0x000f280000300800 */
[----:B--2---:R0:W-:Y:S04]  /*10160*/  STS.U16 [R56+UR5+0x1d00], R0 ;  /* 0x001d000038007988 */ /* 0x0041e80008000405 */
[----:B0-----:R-:W2:Y:S01]  /*10170*/  LDL.LU R0, [R1+0x56c] ;  /* 0x00056c0001007983 */ /* 0x001ea20000300800 */
[----:B------:R-:W-:-:S02]  /*10180*/  PRMT R9, RZ, 0x7610, R9 ;  /* 0x00007610ff097816 */ /* 0x000fc40000000009 */
[----:B------:R-:W-:-:S04]  /*10190*/  PRMT R8, RZ, 0x7610, R8 ;  /* 0x00007610ff087816 */ /* 0x000fc80000000008 */
[----:B------:R0:W2:Y:S01]  /*101a0*/  @!P0 LDG.E.U16 R9, desc[UR40][R4.64] ;  /* 0x0000002804098981 */ /* 0x0000a2000c1e1500 */
[----:B------:R-:W-:Y:S01]  /*101b0*/  PRMT R7, RZ, 0x7610, R7 ;  /* 0x00007610ff077816 */ /* 0x000fe20000000007 */
[----:B0-----:R-:W-:Y:S02]  /*101c0*/  @!P0 IMAD.MOV.U32 R4, RZ, RZ, R37 ;  /* 0x000000ffff048224 */ /* 0x001fe400078e0025 */
[----:B------:R-:W-:-:S05]  /*101d0*/  @!P0 IMAD.MOV.U32 R5, RZ, RZ, R38 ;  /* 0x000000ffff058224 */ /* 0x000fca00078e0026 */
[----:B------:R3:W2:Y:S01]  /*101e0*/  @!P0 LDG.E.U16 R8, desc[UR40][R4.64] ;  /* 0x0000002804088981 */ /* 0x0006a2000c1e1500 */
[----:B------:R-:W-:Y:S01]  /*101f0*/  PRMT R6, RZ, 0x7610, R6 ;  /* 0x00007610ff067816 */ /* 0x000fe20000000006 */
[----:B---3--:R-:W-:Y:S02]  /*10200*/  @!P0 IMAD.MOV.U32 R4, RZ, RZ, R35 ;  /* 0x000000ffff048224 */ /* 0x008fe400078e0023 */
[----:B------:R-:W-:-:S05]  /*10210*/  @!P0 IMAD.MOV.U32 R5, RZ, RZ, R36 ;  /* 0x000000ffff058224 */ /* 0x000fca00078e0024 */
[----:B------:R0:W3:Y:S02]  /*10220*/  @!P0 LDG.E.U16 R7, desc[UR40][R4.64] ;  /* 0x0000002804078981 */ /* 0x0000e4000c1e1500 */
[----:B0-----:R-:W-:Y:S02]  /*10230*/  @!P0 IMAD.MOV.U32 R4, RZ, RZ, R33 ;  /* 0x000000ffff048224 */ /* 0x001fe400078e0021 */
[----:B------:R-:W-:-:S05]  /*10240*/  @!P0 IMAD.MOV.U32 R5, RZ, RZ, R34 ;  /* 0x000000ffff058224 */ /* 0x000fca00078e0022 */
[----:B------:R0:W3:Y:S04]  /*10250*/  @!P0 LDG.E.U16 R6, desc[UR40][R4.64] ;  /* 0x0000002804068981 */ /* 0x0000e8000c1e1500 */
[----:B------:R-:W3:Y:S04]  /*10260*/  LDL.LU R5, [R1+0x568] ;  /* 0x0005680001057983 */ /* 0x000ee80000300800 */
        /* <DEDUP_REMOVED lines=9> */
[----:B------:R-:W3:Y:S01]  /*10300*/  LDL.LU R42, [R1+0x4cc] ;  /* 0x0004cc00012a7983 */ /* 0x000ee20000300800 */
[----:B------:R-:W-:-:S03]  /*10310*/  LOP3.LUT R3, R2, 0x20, RZ, 0x3c, !PT ;  /* 0x0000002002037812 */ /* 0x000fc600078e3cff */
[----:B------:R-:W3:Y:S04]  /*10320*/  LDL.LU R43, [R1+0x4bc] ;  /* 0x0004bc00012b7983 */ /* 0x000ee80000300800 */
[----:B------:R-:W3:Y:S04]  /*10330*/  LDL.LU R44, [R1+0x4b8] ;  /* 0x0004b800012c7983 */ /* 0x000ee80000300800 */
[----:B------:R-:W3:Y:S04]  /*10340*/  LDL.LU R45, [R1+0x4b4] ;  /* 0x0004b400012d7983 */ /* 0x000ee80000300800 */
[----:B------:R-:W3:Y:S04]  /*10350*/  LDL.LU R46, [R1+0x490] ;  /* 0x00049000012e7983 */ /* 0x000ee80000300800 */
[----:B------:R-:W3:Y:S04]  /*10360*/  LDL.LU R47, [R1+0x48c] ;  /* 0x00048c00012f7983 */ /* 0x000ee80000300800 */
[----:B------:R-:W3:Y:S04]  /*10370*/  LDL.LU R48, [R1+0x488] ;  /* 0x0004880001307983 */ /* 0x000ee80000300800 */
[----:B------:R1:W-:Y:S04]  /*10380*/  STS.U16 [R56+UR5+0x1dc0], R50 ;  /* 0x001dc03238007988 */ /* 0x0003e80008000405 */
[----:B------:R-:W3:Y:S04]  /*10390*/  LDL.LU R49, [R1+0x484] ;  /* 0x0004840001317983 */ /* 0x000ee80000300800 */
[----:B------:R0:W-:Y:S04]  /*103a0*/  STS.U16 [R56+UR5+0x1d80], R51 ;  /* 0x001d803338007988 */ /* 0x0001e80008000405 */
[----:B-1----:R-:W3:Y:S04]  /*103b0*/  LDL.LU R50, [R1+0x460] ;  /* 0x0004600001327983 */ /* 0x002ee80000300800 */
[----:B------:R1:W-:Y:S04]  /*103c0*/  STS.U16 [R3+UR5+0x200], R52 ;  /* 0x0002003403007988 */ /* 0x0003e80008000405 */
[----:B0-----:R-:W3:Y:S04]  /*103d0*/  LDL.LU R51, [R1+0x45c] ;  /* 0x00045c0001337983 */ /* 0x001ee80000300800 */
[----:B------:R0:W-:Y:S04]  /*103e0*/  STS.U16 [R3+UR5+0x240], R53 ;  /* 0x0002403503007988 */ /* 0x0001e80008000405 */
[----:B-1----:R-:W3:Y:S04]  /*103f0*/  LDL.LU R52, [R1+0x458] ;  /* 0x0004580001347983 */ /* 0x002ee80000300800 */
[----:B------:R1:W-:Y:S04]  /*10400*/  STS.U16 [R3+UR5+0x280], R54 ;  /* 0x0002803603007988 */ /* 0x0003e80008000405 */
[----:B0-----:R-:W3:Y:S04]  /*10410*/  LDL.LU R53, [R1+0x454] ;  /* 0x0004540001357983 */ /* 0x001ee80000300800 */
[----:B------:R0:W-:Y:S04]  /*10420*/  STS.U16 [R3+UR5+0x2c0], R55 ;  /* 0x0002c03703007988 */ /* 0x0001e80008000405 */
[----:B-1----:R-:W3:Y:S04]  /*10430*/  LDL.LU R54, [R1+0x5b0] ;  /* 0x0005b00001367983 */ /* 0x002ee80000300800 */
[----:B0-----:R-:W3:Y:S04]  /*10440*/  LDL.LU R55, [R1+0x5ac] ;  /* 0x0005ac0001377983 */ /* 0x001ee80000300800 */
[----:B----4-:R0:W-:Y:S04]  /*10450*/  STS.U16 [R3+UR5+0x640], R57 ;  /* 0x0006403903007988 */ /* 0x0101e80008000405 */
[----:B------:R1:W-:Y:S04]  /*10460*/  STS.U16 [R3+UR5+0x600], R58 ;  /* 0x0006003a03007988 */ /* 0x0003e80008000405 */
[----:B------:R4:W-:Y:S04]  /*10470*/  STS.U16 [R3+UR5+0x6c0], R59 ;  /* 0x0006c03b03007988 */ /* 0x0009e80008000405 */
[----:B0-----:R-:W3:Y:S04]  /*10480*/  LDL.LU R57, [R1+0x5a8] ;  /* 0x0005a80001397983 */ /* 0x001ee80000300800 */
[----:B-1----:R-:W3:Y:S04]  /*10490*/  LDL.LU R58, [R1+0x5a4] ;  /* 0x0005a400013a7983 */ /* 0x002ee80000300800 */
[----:B------:R0:W-:Y:S04]  /*104a0*/  STS.U16 [R3+UR5+0x680], R60 ;  /* 0x0006803c03007988 */ /* 0x0001e80008000405 */
[----:B----4-:R-:W4:Y:S04]  /*104b0*/  LDL.LU R59, [R1+0x590] ;  /* 0x00059000013b7983 */ /* 0x010f280000300800 */
[----:B------:R1:W-:Y:S04]  /*104c0*/  STS.U16 [R3+UR5+0xa00], R61 ;  /* 0x000a003d03007988 */ /* 0x0003e80008000405 */
[----:B0-----:R-:W4:Y:S04]  /*104d0*/  LDL.LU R60, [R1+0x58c] ;  /* 0x00058c00013c7983 */ /* 0x001f280000300800 */
[----:B-1----:R-:W4:Y:S04]  /*104e0*/  LDL.LU R61, [R1+0x588] ;  /* 0x00058800013d7983 */ /* 0x002f280000300800 */
[----:B--2---:R0:W-:Y:S04]  /*104f0*/  STS.U16 [R3+UR5+0xa40], R0 ;  /* 0x000a400003007988 */ /* 0x0041e80008000405 */
[----:B0-----:R-:W2:Y:S01]  /*10500*/  LDL.LU R0, [R1+0x584] ;  /* 0x0005840001007983 */ /* 0x001ea20000300800 */
[----:B------:R-:W-:-:S03]  /*10510*/  LOP3.LUT R4, R2, 0x30, RZ, 0x3c, !PT ;  /* 0x0000003002047812 */ /* 0x000fc600078e3cff */
[----:B---3--:R-:W-:Y:S04]  /*10520*/  STS.U16 [R3+UR5+0xa80], R5 ;  /* 0x000a800503007988 */ /* 0x008fe80008000405 */
[----:B------:R0:W-:Y:S04]  /*10530*/  STS.U16 [R3+UR5+0xac0], R33 ;  /* 0x000ac02103007988 */ /* 0x0001e80008000405 */
[----:B------:R1:W-:Y:S04]  /*10540*/  STS.U16 [R3+UR5+0xe40], R34 ;  /* 0x000e402203007988 */ /* 0x0003e80008000405 */
[----:B------:R3:W-:Y:S04]  /*10550*/  STS.U16 [R3+UR5+0xe00], R35 ;  /* 0x000e002303007988 */ /* 0x0007e80008000405 */
[----:B0-----:R-:W2:Y:S04]  /*10560*/  LDL.LU R33, [R1+0x560] ;  /* 0x0005600001217983 */ /* 0x001ea80000300800 */
[----:B-1----:R-:W2:Y:S04]  /*10570*/  LDL.LU R34, [R1+0x55c] ;  /* 0x00055c0001227983 */ /* 0x002ea80000300800 */
[----:B------:R0:W-:Y:S04]  /*10580*/  STS.U16 [R3+UR5+0xec0], R36 ;  /* 0x000ec02403007988 */ /* 0x0001e80008000405 */
[----:B---3--:R-:W3:Y:S04]  /*10590*/  LDL.LU R35, [R1+0x558] ;  /* 0x0005580001237983 */ /* 0x008ee80000300800 */
        /* <DEDUP_REMOVED lines=38> */
[----:B-1----:R-:W3:Y:S04]  /*10800*/  LDL.LU R55, [R1+0x448] ;  /* 0x0004480001377983 */ /* 0x002ee80000300800 */
[----:B------:R-:W3:Y:S04]  /*10810*/  LDL.LU R2, [R1+0x444] ;  /* 0x0004440001027983 */ /* 0x000ee80000300800 */
[----:B------:R0:W-:Y:S04]  /*10820*/  STS.U16 [R4+UR5+0x380], R57 ;  /* 0x0003803904007988 */ /* 0x0001e80008000405 */
[----:B------:R1:W-:Y:S04]  /*10830*/  STS.U16 [R4+UR5+0x3c0], R58 ;  /* 0x0003c03a04007988 */ /* 0x0003e80008000405 */
[----:B----4-:R4:W-:Y:S04]  /*10840*/  STS.U16 [R4+UR5+0x740], R59 ;  /* 0x0007403b04007988 */ /* 0x0109e80008000405 */
        /* <DEDUP_REMOVED lines=8> */
[----:B0-----:R-:W2:Y:S04]  /*108d0*/  LDL.LU R0, [R1+0x428] ;  /* 0x0004280001007983 */ /* 0x001ea80000300800 */
[----:B------:R-:W2:Y:S04]  /*108e0*/  LDL.LU R5, [R1+0x424] ;  /* 0x0004240001057983 */ /* 0x000ea80000300800 */
[----:B------:R0:W-:Y:S04]  /*108f0*/  STS.U16 [R4+UR5+0xb00], R33 ;  /* 0x000b002104007988 */ /* 0x0001e80008000405 */
[----:B------:R1:W-:Y:S04]  /*10900*/  STS.U16 [R4+UR5+0xb40], R34 ;  /* 0x000b402204007988 */ /* 0x0003e80008000405 */
[----:B0-----:R-:W2:Y:S04]  /*10910*/  LDL.LU R33, [R1+0x10c4] ;  /* 0x0010c40001217983 */ /* 0x001ea80000300800 */
[----:B---3--:R0:W-:Y:S04]  /*10920*/  STS.U16 [R4+UR5+0xb80], R35 ;  /* 0x000b802304007988 */ /* 0x0081e80008000405 */
        /* <DEDUP_REMOVED lines=38> */
[----:B------:R-:W-:Y:S04]  /*10b90*/  STS.U16 [R4+UR5+0x1fc0], R55 ;  /* 0x001fc03704007988 */ /* 0x000fe80008000405 */
[----:B------:R1:W-:Y:S04]  /*10ba0*/  STS.U16 [R4+UR5+0x1f80], R2 ;  /* 0x001f800204007988 */ /* 0x0003e80008000405 */
[----:B0-----:R-:W3:Y:S04]  /*10bb0*/  LDL.LU R53, [R1+0x1074] ;  /* 0x0010740001357983 */ /* 0x001ee80000300800 */
[----:B-1----:R-:W3:Y:S01]  /*10bc0*/  LDL.LU R54, [R1+0x1070] ;  /* 0x0010700001367983 */ /* 0x002ee20000300800 */
[----:B------:R-:W0:Y:S03]  /*10bd0*/  S2R R2, SR_TID.X ;  /* 0x0000000000027919 */ /* 0x000e260000002100 */
[----:B------:R-:W3:Y:S01]  /*10be0*/  LDL.LU R55, [R1+0x106c] ;  /* 0x00106c0001377983 */ /* 0x000ee20000300800 */
[----:B0-----:R-:W-:-:S05]  /*10bf0*/  LOP3.LUT R2, R2, 0x1f, RZ, 0xc0, !PT ;  /* 0x0000001f02027812 */ /* 0x001fca00078ec0ff */
[----:B------:R-:W-:-:S05]  /*10c00*/  IMAD.SHL.U32 R2, R2, 0x2, RZ ;  /* 0x0000000202027824 */ /* 0x000fca00078e00ff */
[----:B------:R0:W-:Y:S04]  /*10c10*/  STS.U16 [R2+UR5+0x2000], R57 ;  /* 0x0020003902007988 */ /* 0x0001e80008000405 */
[----:B------:R1:W-:Y:S04]  /*10c20*/  STS.U16 [R2+UR5+0x2040], R58 ;  /* 0x0020403a02007988 */ /* 0x0003e80008000405 */
[----:B----4-:R4:W-:Y:S04]  /*10c30*/  STS.U16 [R2+UR5+0x2200], R59 ;  /* 0x0022003b02007988 */ /* 0x0109e80008000405 */
[----:B0-----:R-:W3:Y:S04]  /*10c40*/  LDL.LU R57, [R1+0x1068] ;  /* 0x0010680001397983 */ /* 0x001ee80000300800 */
[----:B-1----:R-:W3:Y:S04]  /*10c50*/  LDL.LU R58, [R1+0x1064] ;  /* 0x00106400013a7983 */ /* 0x002ee80000300800 */
[----:B----4-:R-:W4:Y:S04]  /*10c60*/  LDL.LU R59, [R1+0x1060] ;  /* 0x00106000013b7983 */ /* 0x010f280000300800 */
[----:B------:R0:W-:Y:S04]  /*10c70*/  STS.U16 [R2+UR5+0x2240], R60 ;  /* 0x0022403c02007988 */ /* 0x0001e80008000405 */
[----:B------:R1:W-:Y:S04]  /*10c80*/  STS.U16 [R2+UR5+0x2400], R61 ;  /* 0x0024003d02007988 */ /* 0x0003e80008000405 */
[----:B--2---:R2:W-:Y:S04]  /*10c90*/  STS.U16 [R2+UR5+0x2440], R0 ;  /* 0x0024400002007988 */ /* 0x0045e80008000405 */
[----:B0-----:R-:W3:Y:S04]  /*10ca0*/  LDL.LU R60, [R1+0x105c] ;  /* 0x00105c00013c7983 */ /* 0x001ee80000300800 */
[----:B-1----:R-:W3:Y:S04]  /*10cb0*/  LDL.LU R61, [R1+0x1058] ;  /* 0x00105800013d7983 */ /* 0x002ee80000300800 */
[----:B--2---:R-:W2:Y:S04]  /*10cc0*/  LDL.LU R0, [R1+0x1054] ;  /* 0x0010540001007983 */ /* 0x004ea80000300800 */
[----:B------:R-:W-:Y:S04]  /*10cd0*/  STS.U16 [R2+UR5+0x2600], R5 ;  /* 0x0026000502007988 */ /* 0x000fe80008000405 */
[----:B--2---:R0:W-:Y:S04]  /*10ce0*/  STS.U16 [R2+UR5+0x2640], R0 ;  /* 0x0026400002007988 */ /* 0x0041e80008000405 */
[----:B0-----:R-:W2:Y:S04]  /*10cf0*/  LDL.LU R0, [R1+0x1050] ;  /* 0x0010500001007983 */ /* 0x001ea80000300800 */
[----:B---3--:R0:W-:Y:S04]  /*10d00*/  STS.U16 [R2+UR5+0x2800], R61 ;  /* 0x0028003d02007988 */ /* 0x0081e80008000405 */
[----:B------:R-:W-:Y:S04]  /*10d10*/  STS.U16 [R2+UR5+0x2840], R60 ;  /* 0x0028403c02007988 */ /* 0x000fe80008000405 */
[----:B----4-:R-:W-:Y:S04]  /*10d20*/  STS.U16 [R2+UR5+0x2a00], R59 ;  /* 0x002a003b02007988 */ /* 0x010fe80008000405 */
        /* <DEDUP_REMOVED lines=17> */
[----:B------:R-:W-:Y:S01]  /*10e40*/  STS.U16 [R56+UR5+0x2c80], R40 ;  /* 0x002c802838007988 */ /* 0x000fe20008000405 */
[----:B0-----:R-:W0:Y:S03]  /*10e50*/  S2R R61, SR_TID.X ;  /* 0x00000000003d7919 */ /* 0x001e260000002100 */
[----:B------:R-:W-:Y:S04]  /*10e60*/  STS.U16 [R56+UR5+0x2cc0], R39 ;  /* 0x002cc02738007988 */ /* 0x000fe80008000405 */
[----:B------:R-:W-:Y:S04]  /*10e70*/  STS.U16 [R56+UR5+0x2e80], R38 ;  /* 0x002e802638007988 */ /* 0x000fe80008000405 */
[----:B------:R1:W-:Y:S04]  /*10e80*/  STS.U16 [R56+UR5+0x2ec0], R37 ;  /* 0x002ec02538007988 */ /* 0x0003e80008000405 */
[----:B-1----:R-:W3:Y:S04]  /*10e90*/  LDL.LU.64 R56, [R1+0x2f0] ;  /* 0x0002f00001387983 */ /* 0x002ee80000300a00 */
[----:B------:R-:W3:Y:S04]  /*10ea0*/  LDL.LU.64 R58, [R1+0x2f8] ;  /* 0x0002f800013a7983 */ /* 0x000ee80000300a00 */
        /* <DEDUP_REMOVED lines=14> */
[----:B0-----:R-:W-:-:S03]  /*10f90*/  LOP3.LUT R60, R61, 0x7, RZ, 0xc0, !PT ;  /* 0x000000073d3c7812 */ /* 0x001fc600078ec0ff */
[----:B------:R-:W-:Y:S04]  /*10fa0*/  STS.U16 [R3+UR5+0x2f00], R22 ;  /* 0x002f001603007988 */ /* 0x000fe80008000405 */
[----:B------:R0:W-:Y:S01]  /*10fb0*/  STS.U16 [R3+UR5+0x2f40], R21 ;  /* 0x002f401503007988 */ /* 0x0001e20008000405 */
[----:B------:R-:W-:-:S03]  /*10fc0*/  IMAD.SHL.U32 R5, R61, 0x80, RZ ;  /* 0x000000803d057824 */ /* 0x000fc600078e00ff */
[----:B------:R-:W4:Y:S04]  /*10fd0*/  LDL.LU.64 R48, [R1+0x50] ;  /* 0x0000500001307983 */ /* 0x000f280000300a00 */
[----:B------:R-:W4:Y:S01]  /*10fe0*/  LDL.LU.64 R50, [R1+0x58] ;  /* 0x0000580001327983 */ /* 0x000f220000300a00 */
[----:B0-----:R-:W-:-:S03]  /*10ff0*/  IMAD.SHL.U32 R3, R61, 0x2, RZ ;  /* 0x000000023d037824 */ /* 0x001fc600078e00ff */
[----:B--2---:R0:W-:Y:S04]  /*11000*/  STS.U16 [R4+UR5+0x2fc0], R0 ;  /* 0x002fc00004007988 */ /* 0x0041e80008000405 */
[----:B------:R-:W-:Y:S04]  /*11010*/  STS.U16 [R4+UR5+0x2180], R20 ;  /* 0x0021801404007988 */ /* 0x000fe80008000405 */
[----:B------:R-:W-:Y:S04]  /*11020*/  STS.U16 [R4+UR5+0x21c0], R19 ;  /* 0x0021c01304007988 */ /* 0x000fe80008000405 */
[----:B------:R-:W-:Y:S01]  /*11030*/  STS.U16 [R4+UR5+0x2380], R18 ;  /* 0x0023801204007988 */ /* 0x000fe20008000405 */
[----:B0-----:R-:W-:-:S03]  /*11040*/  IMAD R0, R60, 0x110, RZ ;  /* 0x000001103c007824 */ /* 0x001fc600078e02ff */
[----:B------:R-:W-:Y:S04]  /*11050*/  STS.U16 [R4+UR5+0x23c0], R17 ;  /* 0x0023c01104007988 */ /* 0x000fe80008000405 */
[----:B------:R-:W-:Y:S04]  /*11060*/  STS.U16 [R4+UR5+0x2580], R16 ;  /* 0x0025801004007988 */ /* 0x000fe80008000405 */
[----:B------:R-:W-:Y:S04]  /*11070*/  STS.U16 [R4+UR5+0x25c0], R15 ;  /* 0x0025c00f04007988 */ /* 0x000fe80008000405 */
[----:B------:R-:W-:Y:S01]  /*11080*/  STS.U16 [R4+UR5+0x2780], R14 ;  /* 0x0027800e04007988 */ /* 0x000fe20008000405 */
[----:B------:R-:W-:-:S03]  /*11090*/  LOP3.LUT R0, R0, 0x10, R3, 0x78, !PT ;  /* 0x0000001000007812 */ /* 0x000fc600078e7803 */
[----:B------:R-:W-:Y:S04]  /*110a0*/  STS.U16 [R4+UR5+0x27c0], R13 ;  /* 0x0027c00d04007988 */ /* 0x000fe80008000405 */
[----:B------:R0:W-:Y:S04]  /*110b0*/  STS.U16 [R4+UR5+0x2980], R12 ;  /* 0x0029800c04007988 */ /* 0x0001e80008000405 */
[----:B------:R-:W-:Y:S04]  /*110c0*/  STS.U16 [R4+UR5+0x29c0], R11 ;  /* 0x0029c00b04007988 */ /* 0x000fe80008000405 */
[----:B------:R-:W-:Y:S01]  /*110d0*/  STS.U16 [R4+UR5+0x2b80], R10 ;  /* 0x002b800a04007988 */ /* 0x000fe20008000405 */
[----:B------:R-:W-:-:S03]  /*110e0*/  LOP3.LUT R0, R0, 0x800, R5, 0xf8, !PT ;  /* 0x0000080000007812 */ /* 0x000fc600078ef805 */
[----:B------:R-:W-:Y:S04]  /*110f0*/  STS.U16 [R4+UR5+0x2bc0], R9 ;  /* 0x002bc00904007988 */ /* 0x000fe80008000405 */
[----:B------:R-:W-:Y:S04]  /*11100*/  STS.U16 [R4+UR5+0x2d80], R8 ;  /* 0x002d800804007988 */ /* 0x000fe80008000405 */
[----:B------:R-:W-:Y:S04]  /*11110*/  STS.U16 [R4+UR5+0x2dc0], R7 ;  /* 0x002dc00704007988 */ /* 0x000fe80008000405 */
[----:B------:R1:W-:Y:S04]  /*11120*/  STS.U16 [R4+UR5+0x2f80], R6 ;  /* 0x002f800604007988 */ /* 0x0003e80008000405 */
[----:B0-----:R-:W2:Y:S01]  /*11130*/  LDL.LU.64 R12, [R1+0x40] ;  /* 0x00004000010c7983 */ /* 0x001ea20000300a00 */
[----:B------:R-:W-:Y:S06]  /*11140*/  BAR.SYNC.DEFER_BLOCKING 0x0 ;  /* 0x0000000000007b1d */ /* 0x000fec0000010000 */
[----:B-1----:R-:W2:Y:S04]  /*11150*/  LDL.LU.64 R4, [R1+0x70] ;  /* 0x0000700001047983 */ /* 0x002ea80000300a00 */
[----:B------:R-:W2:Y:S04]  /*11160*/  LDL.LU.64 R6, [R1+0x78] ;  /* 0x0000780001067983 */ /* 0x000ea80000300a00 */
[----:B------:R-:W2:Y:S01]  /*11170*/  LDL.LU.64 R14, [R1+0x48] ;  /* 0x00004800010e7983 */ /* 0x000ea20000300a00 */
[----:B------:R-:W-:-:S05]  /*11180*/  IMAD.SHL.U32 R61, R61, 0x8, RZ ;  /* 0x000000083d3d7824 */ /* 0x000fca00078e00ff */
[----:B------:R-:W-:Y:S01]  /*11190*/  LOP3.LUT R61, R61, 0x30, RZ, 0xc0, !PT ;  /* 0x000000303d3d7812 */ /* 0x000fe200078ec0ff */
[----:B------:R-:W-:Y:S04]  /*111a0*/  LDSM.16.MT88.4 R52, [R0+UR5] ;  /* 0x000000050034783b */ /* 0x000fe80008004200 */
[----:B------:R-:W-:-:S05]  /*111b0*/  IMAD R2, R60, 0x40, R61 ;  /* 0x000000403c027824 */ /* 0x000fca00078e023d */
[----:B------:R-:W-:-:S05]  /*111c0*/  LOP3.LUT R2, R2, 0x30, R3, 0x78, !PT ;  /* 0x0000003002027812 */ /* 0x000fca00078e7803 */
[----:B------:R-:W3:Y:S04]  /*111d0*/  LDSM.16.M88.4 R44, [R2+UR5+0x2000] ;  /* 0x00200005022c783b */ /* 0x000ee80008000200 */
[----:B------:R-:W0:Y:S04]  /*111e0*/  LDSM.16.M88.4 R32, [R2+UR5+0x2600] ;  /* 0x002600050220783b */ /* 0x000e280008000200 */
[----:B------:R-:W1:Y:S04]  /*111f0*/  LDSM.16.M88.4 R24, [R2+UR5+0x2a00] ;  /* 0x002a00050218783b */ /* 0x000e680008000200 */
[----:B------:R-:W-:Y:S04]  /*11200*/  LDSM.16.M88.4 R40, [R2+UR5+0x2200] ;  /* 0x002200050228783b */ /* 0x000fe80008000200 */
[----:B------:R-:W1:Y:S04]  /*11210*/  LDSM.16.M88.4 R20, [R2+UR5+0x2c00] ;  /* 0x002c00050214783b */ /* 0x000e680008000200 */
[----:B------:R-:W4:Y:S04]  /*11220*/  LDSM.16.M88.4 R36, [R2+UR5+0x2400] ;  /* 0x002400050224783b */ /* 0x000f280008000200 */
[----:B------:R-:W-:Y:S01]  /*11230*/  LDSM.16.M88.4 R28, [R2+UR5+0x2800] ;  /* 0x00280005021c783b */ /* 0x000fe20008000200 */
[C---:B---3--:R-:W-:Y:S03]  /*11240*/  HMMA.16816.F32.BF16 R16, R52.reuse, R44, R56 ;  /* 0x0000002c3410723c */ /* 0x048fe60000041838 */
[----:B------:R-:W-:Y:S04]  /*11250*/  STL [R1+0xe74], R46 ;  /* 0x000e742e01007387 */ /* 0x000fe80000100800 */
[----:B------:R-:W-:Y:S04]  /*11260*/  STL [R1+0xe70], R47 ;  /* 0x000e702f01007387 */ /* 0x000fe80000100800 */
[----:B0-----:R-:W-:Y:S04]  /*11270*/  STL [R1+0xe54], R34 ;  /* 0x000e542201007387 */ /* 0x001fe80000100800 */
[----:B------:R-:W-:Y:S04]  /*11280*/  STL [R1+0xe50], R35 ;  /* 0x000e502301007387 */ /* 0x000fe80000100800 */
[----:B-1----:R-:W-:Y:S04]  /*11290*/  STL [R1+0xe58], R26 ;  /* 0x000e581a01007387 */ /* 0x002fe80000100800 */
[----:B------:R-:W-:Y:S04]  /*112a0*/  STL [R1+0xe2c], R27 ;  /* 0x000e2c1b01007387 */ /* 0x000fe80000100800 */
[----:B------:R-:W3:Y:S04]  /*112b0*/  LDL.LU.64 R8, [R1+0x2e0] ;  /* 0x0002e00001087983 */ /* 0x000ee80000300a00 */
[----:B------:R-:W3:Y:S04]  /*112c0*/  LDL.LU.64 R10, [R1+0x2e8] ;  /* 0x0002e800010a7983 */ /* 0x000ee80000300a00 */
[----:B------:R-:W-:Y:S04]  /*112d0*/  STL.64 [R1+0x2f0], R16 ;  /* 0x0002f01001007387 */ /* 0x000fe80000100a00 */
[----:B------:R-:W-:Y:S04]  /*112e0*/  STL.64 [R1+0x2f8], R18 ;  /* 0x0002f81201007387 */ /* 0x000fe80000100a00 */
[----:B------:R-:W0:Y:S04]  /*112f0*/  LDSM.16.M88.4 R16, [R2+UR5+0x2e00] ;  /* 0x002e00050210783b */ /* 0x000e280008000200 */
[----:B------:R-:W-:Y:S01]  /*11300*/  STL [R1+0xe28], R23 ;  /* 0x000e281701007387 */ /* 0x000fe20000100800 */
[C---:B----4-:R-:W-:Y:S03]  /*11310*/  HMMA.16816.F32.BF16 R48, R52.reuse, R36, R48 ;  /* 0x000000243430723c */ /* 0x050fe60000041830 */
[----:B0-----:R-:W-:Y:S05]  /*11320*/  STL [R1+0xe78], R18 ;  /* 0x000e781201007387 */ /* 0x001fea0000100800 */
[----:B--2---:R-:W-:-:S15]  /*11330*/  HMMA.16816.F32.BF16 R4, R52, R40, R4 ;  /* 0x000000283404723c */ /* 0x004fde0000041804 */
[----:B------:R-:W-:-:S04]  /*11340*/  NOP ;  /* 0x0000000000007918 */ /* 0x000fc80000000000 */
[----:B------:R-:W-:Y:S04]  /*11350*/  STL.64 [R1+0x70], R4 ;  /* 0x0000700401007387 */ /* 0x000fe80000100a00 */
[----:B------:R0:W-:Y:S02]  /*11360*/  STL.64 [R1+0x78], R6 ;  /* 0x0000780601007387 */ /* 0x0001e40000100a00 */
[----:B0-----:R-:W-:Y:S02]  /*11370*/  HMMA.16816.F32.BF16 R4, R52, R32, R12 ;  /* 0x000000203404723c */ /* 0x001fe4000004180c */
[----:B------:R-:W-:Y:S04]  /*11380*/  STL [R1+0xe5c], R19 ;  /* 0x000e5c1301007387 */ /* 0x000fe80000100800 */
[----:B------:R0:W-:Y:S04]  /*11390*/  STL.64 [R1+0x50], R48 ;  /* 0x0000503001007387 */ /* 0x0001e80000100a00 */
[----:B------:R1:W-:Y:S09]  /*113a0*/  STL.64 [R1+0x58], R50 ;  /* 0x0000583201007387 */ /* 0x0003f20000100a00 */
[----:B------:R-:W-:-:S02]  /*113b0*/  IMAD.MOV.U32 R47, RZ, RZ, R7 ;  /* 0x000000ffff2f7224 */ /* 0x000fc400078e0007 */
[----:B------:R-:W-:Y:S02]  /*113c0*/  IMAD.MOV.U32 R46, RZ, RZ, R6 ;  /* 0x000000ffff2e7224 */ /* 0x000fe400078e0006 */
[----:B------:R-:W-:Y:S01]  /*113d0*/  IMAD.MOV.U32 R18, RZ, RZ, R5 ;  /* 0x000000ffff127224 */ /* 0x000fe200078e0005 */
[----:B------:R-:W-:Y:S04]  /*113e0*/  STL [R1+0x40], R4 ;  /* 0x0000400401007387 */ /* 0x000fe80000100800 */
[----:B------:R-:W-:Y:S04]  /*113f0*/  STL [R1+0xe84], R47 ;  /* 0x000e842f01007387 */ /* 0x000fe80000100800 */
[----:B------:R-:W-:Y:S04]  /*11400*/  STL [R1+0xe80], R46 ;  /* 0x000e802e01007387 */ /* 0x000fe80000100800 */
[----:B------:R-:W-:Y:S04]  /*11410*/  STL [R1+0xe7c], R18 ;  /* 0x000e7c1201007387 */ /* 0x000fe80000100800 */
[----:B------:R-:W2:Y:S04]  /*11420*/  LDL.LU.64 R12, [R1+0x2d0] ;  /* 0x0002d000010c7983 */ /* 0x000ea80000300a00 */
[----:B------:R-:W2:Y:S04]  /*11430*/  LDL.LU.64 R14, [R1+0x2d8] ;  /* 0x0002d800010e7983 */ /* 0x000ea80000300a00 */
[----:B0-----:R-:W4:Y:S04]  /*11440*/  LDL.LU.64 R48, [R1+0x2c0] ;  /* 0x0002c00001307983 */ /* 0x001f280000300a00 */
[----:B-1----:R-:W4:Y:S01]  /*11450*/  LDL.LU.64 R50, [R1+0x2c8] ;  /* 0x0002c80001327983 */ /* 0x002f220000300a00 */
[----:B------:R-:W0:Y:S01]  /*11460*/  S2R R59, SR_TID.X ;  /* 0x00000000003b7919 */ /* 0x000e220000002100 */
[----:B---3--:R-:W-:Y:S02]  /*11470*/  HMMA.16816.F32.BF16 R8, R52, R28, R8 ;  /* 0x0000001c3408723c */ /* 0x008fe40000041808 */
[----:B------:R1:W-:Y:S01]  /*11480*/  LDSM.16.MT88.4 R4, [R0+UR5+0x80] ;  /* 0x000080050004783b */ /* 0x0003e20008004200 */
[C---:B0-----:R-:W-:Y:S01]  /*11490*/  LOP3.LUT R57, R59.reuse, 0x7, RZ, 0xc0, !PT ;  /* 0x000000073b397812 */ /* 0x041fe200078ec0ff */
[----:B------:R-:W-:-:S04]  /*114a0*/  IMAD.SHL.U32 R58, R59, 0x2, RZ ;  /* 0x000000023b3a7824 */ /* 0x000fc800078e00ff */
[----:B------:R-:W-:Y:S02]  /*114b0*/  IMAD R60, R57, 0x110, RZ ;  /* 0x00000110393c7824 */ /* 0x000fe400078e02ff */
[----:B------:R-:W-:-:S03]  /*114c0*/  IMAD.SHL.U32 R59, R59, 0x80, RZ ;  /* 0x000000803b3b7824 */ /* 0x000fc600078e00ff */
[----:B------:R-:W-:-:S04]  /*114d0*/  LOP3.LUT R60, R60, 0x10, R58, 0x78, !PT ;  /* 0x000000103c3c7812 */ /* 0x000fc800078e783a */
[----:B------:R-:W-:-:S04]  /*114e0*/  LOP3.LUT R60, R60, 0x800, R59, 0xf8, !PT ;  /* 0x000008003c3c7812 */ /* 0x000fc800078ef83b */
[----:B------:R-:W-:Y:S01]  /*114f0*/  LOP3.LUT R60, R60, 0x20, RZ, 0x3c, !PT ;  /* 0x000000203c3c7812 */ /* 0x000fe200078e3cff */
[----:B------:R-:W-:Y:S02]  /*11500*/  IMAD.MOV.U32 R61, RZ, RZ, R8 ;  /* 0x000000ffff3d7224 */ /* 0x000fe400078e0008 */
[----:B------:R-:W-:Y:S02]  /*11510*/  IMAD.MOV.U32 R3, RZ, RZ, R9 ;  /* 0x000000ffff037224 */ /* 0x000fe400078e0009 */
[----:B------:R-:W-:Y:S02]  /*11520*/  IMAD.MOV.U32 R2, RZ, RZ, R10 ;  /* 0x000000ffff027224 */ /* 0x000fe400078e000a */
[----:B-1----:R-:W-:Y:S02]  /*11530*/  IMAD.MOV.U32 R0, RZ, RZ, R11 ;  /* 0x000000ffff007224 */ /* 0x002fe400078e000b */
[----:B------:R-:W0:Y:S04]  /*11540*/  LDSM.16.MT88.4 R8, [R60+UR5] ;  /* 0x000000053c08783b */ /* 0x000e280008004200 */
[----:B------:R-:W-:Y:S04]  /*11550*/  STL [R1+0xe94], R0 ;  /* 0x000e940001007387 */ /* 0x000fe80000100800 */
[----:B------:R-:W-:Y:S04]  /*11560*/  STL [R1+0xe90], R2 ;  /* 0x000e900201007387 */ /* 0x000fe80000100800 */
[----:B------:R-:W-:Y:S04]  /*11570*/  STL [R1+0xe8c], R3 ;  /* 0x000e8c0301007387 */ /* 0x000fe80000100800 */
[----:B------:R-:W-:Y:S04]  /*11580*/  STL [R1+0xe88], R61 ;  /* 0x000e883d01007387 */ /* 0x000fe80000100800 */
[----:B0-----:R-:W-:Y:S04]  /*11590*/  STL.64 [R1+0x1028], R10 ;  /* 0x0010280a01007387 */ /* 0x001fe80000100a00 */
[----:B------:R4:W-:Y:S01]  /*115a0*/  STL.64 [R1+0x1020], R8 ;  /* 0x0010200801007387 */ /* 0x0009e20000100a00 */
[----:B--2---:R-:W-:-:S15]  /*115b0*/  HMMA.16816.F32.BF16 R12, R52, R24, R12 ;  /* 0x00000018340c723c */ /* 0x004fde000004180c */
[----:B------:R-:W-:-:S04]  /*115c0*/  NOP ;  /* 0x0000000000007918 */ /* 0x000fc80000000000 */
[----:B------:R-:W-:Y:S01]  /*115d0*/  IMAD.MOV.U32 R27, RZ, RZ, R12 ;  /* 0x000000ffff1b7224 */ /* 0x000fe200078e000c */
[----:B------:R-:W-:Y:S01]  /*115e0*/  STL.64 [R1+0x2d8], R14 ;  /* 0x0002d80e01007387 */ /* 0x000fe20000100a00 */
[----:B------:R-:W-:-:S03]  /*115f0*/  IMAD.MOV.U32 R23, RZ, RZ, R13 ;  /* 0x000000ffff177224 */ /* 0x000fc600078e000d */
[----:B------:R-:W0:Y:S04]  /*11600*/  LDSM.16.MT88.4 R12, [R60+UR5+0x80] ;  /* 0x000080053c0c783b */ /* 0x000e280008004200 */
[----:B------:R-:W-:Y:S01]  /*11610*/  STL [R1+0xe98], R27 ;  /* 0x000e981b01007387 */ /* 0x000fe20000100800 */
[----:B----4-:R-:W-:Y:S03]  /*11620*/  HMMA.16816.F32.BF16 R8, R52, R20, R48 ;  /* 0x000000143408723c */ /* 0x010fe60000041830 */
[----:B0-----:R-:W-:Y:S04]  /*11630*/  STL.64 [R1+0x1008], R14 ;  /* 0x0010080e01007387 */ /* 0x001fe80000100a00 */
[----:B------:R0:W-:Y:S04]  /*11640*/  STL.64 [R1+0x1000], R12 ;  /* 0x0010000c01007387 */ /* 0x0001e80000100a00 */
[----:B0-----:R-:W2:Y:S04]  /*11650*/  LDL.LU.64 R12, [R1+0x280] ;  /* 0x00028000010c7983 */ /* 0x001ea80000300a00 */
[----:B------:R-:W2:Y:S04]  /*11660*/  LDL.LU.64 R14, [R1+0x288] ;  /* 0x00028800010e7983 */ /* 0x000ea80000300a00 */
[----:B------:R-:W-:-:S02]  /*11670*/  IMAD.MOV.U32 R19, RZ, RZ, R8 ;  /* 0x000000ffff137224 */ /* 0x000fc400078e0008 */
[----:B------:R-:W-:Y:S02]  /*11680*/  IMAD.MOV.U32 R26, RZ, RZ, R9 ;  /* 0x000000ffff1a7224 */ /* 0x000fe400078e0009 */
[----:B------:R-:W-:Y:S01]  /*11690*/  IMAD.MOV.U32 R34, RZ, RZ, R10 ;  /* 0x000000ffff227224 */ /* 0x000fe200078e000a */
[----:B------:R-:W3:Y:S01]  /*116a0*/  LDL.LU.64 R8, [R1+0x1f0] ;  /* 0x0001f00001087983 */ /* 0x000ee20000300a00 */
[----:B------:R-:W-:-:S03]  /*116b0*/  IMAD.MOV.U32 R35, RZ, RZ, R11 ;  /* 0x000000ffff237224 */ /* 0x000fc600078e000b */
[----:B------:R-:W3:Y:S01]  /*116c0*/  LDL.LU.64 R10, [R1+0x1f8] ;  /* 0x0001f800010a7983 */ /* 0x000ee20000300a00 */
[----:B------:R-:W-:-:S05]  /*116d0*/  IMAD R18, R57, 0x110, RZ ;  /* 0x0000011039127824 */ /* 0x000fca00078e02ff */
[----:B------:R-:W-:-:S04]  /*116e0*/  LOP3.LUT R18, R18, 0x10, R58, 0x78, !PT ;  /* 0x0000001012127812 */ /* 0x000fc800078e783a */
[----:B------:R-:W-:-:S04]  /*116f0*/  LOP3.LUT R18, R18, 0x800, R59, 0xf8, !PT ;  /* 0x0000080012127812 */ /* 0x000fc800078ef83b */
[----:B------:R-:W-:-:S05]  /*11700*/  LOP3.LUT R18, R18, 0x40, RZ, 0x3c, !PT ;  /* 0x0000004012127812 */ /* 0x000fca00078e3cff */
[----:B------:R-:W0:Y:S04]  /*11710*/  LDSM.16.MT88.4 R48, [R18+UR5] ;  /* 0x000000051230783b */ /* 0x000e280008004200 */
[----:B------:R-:W-:Y:S04]  /*11720*/  STL.64 [R1+0x1038], R22 ;  /* 0x0010381601007387 */ /* 0x000fe80000100a00 */
[----:B------:R-:W-:Y:S04]  /*11730*/  STL.64 [R1+0x1030], R20 ;  /* 0x0010301401007387 */ /* 0x000fe80000100a00 */
[----:B------:R1:W-:Y:S04]  /*11740*/  STL [R1+0xea8], R35 ;  /* 0x000ea82301007387 */ /* 0x0003e80000100800 */
[----:B------:R4:W-:Y:S04]  /*11750*/  STL [R1+0xea4], R34 ;  /* 0x000ea42201007387 */ /* 0x0009e80000100800 */
[----:B------:R0:W-:Y:S04]  /*11760*/  STL [R1+0xea0], R26 ;  /* 0x000ea01a01007387 */ /* 0x0001e80000100800 */
[----:B------:R0:W-:Y:S04]  /*11770*/  STL [R1+0xe9c], R19 ;  /* 0x000e9c1301007387 */ /* 0x0001e80000100800 */
[----:B0-----:R-:W-:Y:S04]  /*11780*/  STL.64 [R1+0xfc8], R50 ;  /* 0x000fc83201007387 */ /* 0x001fe80000100a00 */
[----:B------:R-:W-:Y:S01]  /*11790*/  STL.64 [R1+0xfc0], R48 ;  /* 0x000fc03001007387 */ /* 0x000fe20000100a00 */
[----:B--2---:R-:W-:Y:S03]  /*117a0*/  HMMA.16816.F32.BF16 R12, R52, R16, R12 ;  /* 0x00000010340c723c */ /* 0x004fe6000004180c */
[----:B------:R-:W0:Y:S05]  /*117b0*/  LDSM.16.MT88.4 R52, [R18+UR5+0x80] ;  /* 0x000080051234783b */ /* 0x000e2a0008004200 */
[----:B---3--:R-:W-:Y:S11]  /*117c0*/  HMMA.16816.F32.BF16 R8, R4, R44, R8 ;  /* 0x0000002c0408723c */ /* 0x008ff60000041808 */
[----:B------:R-:W-:-:S02]  /*117d0*/  IMAD.MOV.U32 R27, RZ, RZ, R12 ;  /* 0x000000ffff1b7224 */ /* 0x000fc400078e000c */
[----:B------:R-:W-:Y:S02]  /*117e0*/  IMAD.MOV.U32 R0, RZ, RZ, R13 ;  /* 0x000000ffff007224 */ /* 0x000fe400078e000d */
[----:B------:R-:W-:Y:S01]  /*117f0*/  IMAD.MOV.U32 R2, RZ, RZ, R14 ;  /* 0x000000ffff027224 */ /* 0x000fe200078e000e */
[----:B------:R-:W2:Y:S01]  /*11800*/  LDL.LU.64 R12, [R1+0x1e0] ;  /* 0x0001e000010c7983 */ /* 0x000ea20000300a00 */
[----:B------:R-:W-:-:S03]  /*11810*/  IMAD.MOV.U32 R3, RZ, RZ, R15 ;  /* 0x000000ffff037224 */ /* 0x000fc600078e000f */
[----:B------:R-:W2:Y:S01]  /*11820*/  LDL.LU.64 R14, [R1+0x1e8] ;  /* 0x0001e800010e7983 */ /* 0x000ea20000300a00 */
[----:B-1----:R-:W-:Y:S02]  /*11830*/  IMAD.MOV.U32 R35, RZ, RZ, R8 ;  /* 0x000000ffff237224 */ /* 0x002fe400078e0008 */
[----:B----4-:R-:W-:Y:S02]  /*11840*/  IMAD.MOV.U32 R34, RZ, RZ, R9 ;  /* 0x000000ffff227224 */ /* 0x010fe400078e0009 */
[----:B------:R-:W-:Y:S02]  /*11850*/  IMAD.MOV.U32 R26, RZ, RZ, R10 ;  /* 0x000000ffff1a7224 */ /* 0x000fe400078e000a */
[----:B------:R-:W-:Y:S01]  /*11860*/  IMAD.MOV.U32 R19, RZ, RZ, R11 ;  /* 0x000000ffff137224 */ /* 0x000fe200078e000b */
[----:B0-----:R-:W-:Y:S04]  /*11870*/  STL.64 [R1+0xf58], R54 ;  /* 0x000f583601007387 */ /* 0x001fe80000100a00 */
[----:B------:R0:W-:Y:S04]  /*11880*/  STL.64 [R1+0xf50], R52 ;  /* 0x000f503401007387 */ /* 0x0001e80000100a00 */
[----:B------:R-:W3:Y:S04]  /*11890*/  LDL.LU.64 R8, [R1+0x1d0] ;  /* 0x0001d00001087983 */ /* 0x000ee80000300a00 */
[----:B------:R-:W3:Y:S04]  /*118a0*/  LDL.LU.64 R10, [R1+0x1d8] ;  /* 0x0001d800010a7983 */ /* 0x000ee80000300a00 */
[----:B------:R-:W-:Y:S04]  /*118b0*/  STL.64 [R1+0x1048], R26 ;  /* 0x0010481a01007387 */ /* 0x000fe80000100a00 */
[----:B------:R1:W-:Y:S04]  /*118c0*/  STL.64 [R1+0x1040], R24 ;  /* 0x0010401801007387 */ /* 0x0003e80000100a00 */
[----:B0-----:R-:W4:Y:S04]  /*118d0*/  LDL.LU.64 R52, [R1+0x1c0] ;  /* 0x0001c00001347983 */ /* 0x001f280000300a00 */
[----:B------:R-:W4:Y:S04]  /*118e0*/  LDL.LU.64 R54, [R1+0x1c8] ;  /* 0x0001c80001367983 */ /* 0x000f280000300a00 */
[----:B-1----:R-:W4:Y:S04]  /*118f0*/  LDL.LU.64 R24, [R1+0x1b0] ;  /* 0x0001b00001187983 */ /* 0x002f280000300a00 */
[----:B------:R-:W4:Y:S04]  /*11900*/  LDL.LU.64 R26, [R1+0x1b8] ;  /* 0x0001b800011a7983 */ /* 0x000f280000300a00 */
[----:B------:R-:W4:Y:S04]  /*11910*/  LDL.LU.64 R20, [R1+0x1a0] ;  /* 0x0001a00001147983 */ /* 0x000f280000300a00 */
[----:B------:R-:W4:Y:S04]  /*11920*/  LDL.LU.64 R22, [R1+0x1a8] ;  /* 0x0001a80001167983 */ /* 0x000f280000300a00 */
[----:B------:R-:W4:Y:S04]  /*11930*/  LDL.LU.64 R48, [R1+0x190] ;  /* 0x0001900001307983 */ /* 0x000f280000300a00 */
[----:B------:R-:W4:Y:S01]  /*11940*/  LDL.LU.64 R50, [R1+0x198] ;  /* 0x0001980001327983 */ /* 0x000f220000300a00 */
[----:B--2---:R-:W-:-:S15]  /*11950*/  HMMA.16816.F32.BF16 R12, R4, R40, R12 ;  /* 0x00000028040c723c */ /* 0x004fde000004180c */
[----:B------:R-:W-:-:S04]  /*11960*/  NOP ;  /* 0x0000000000007918 */ /* 0x000fc80000000000 */
[----:B------:R-:W-:Y:S02]  /*11970*/  IMAD.MOV.U32 R61, RZ, RZ, R12 ;  /* 0x000000ffff3d7224 */ /* 0x000fe400078e000c */
[----:B------:R-:W-:Y:S02]  /*11980*/  IMAD.MOV.U32 R47, RZ, RZ, R13 ;  /* 0x000000ffff2f7224 */ /* 0x000fe400078e000d */
[----:B------:R-:W-:Y:S02]  /*11990*/  IMAD.MOV.U32 R46, RZ, RZ, R14 ;  /* 0x000000ffff2e7224 */ /* 0x000fe400078e000e */
[----:B------:R-:W-:Y:S02]  /*119a0*/  IMAD.MOV.U32 R18, RZ, RZ, R15 ;  /* 0x000000ffff127224 */ /* 0x000fe400078e000f */
[C---:B---3--:R-:W-:Y:S01]  /*119b0*/  HMMA.16816.F32.BF16 R12, R4.reuse, R36, R8 ;  /* 0x00000024040c723c */ /* 0x048fe20000041808 */
[----:B------:R-:W2:Y:S04]  /*119c0*/  LDL.LU.64 R8, [R1+0x120] ;  /* 0x0001200001087983 */ /* 0x000ea80000300a00 */
[----:B------:R-:W2:Y:S03]  /*119d0*/  LDL.LU.64 R10, [R1+0x128] ;  /* 0x00012800010a7983 */ /* 0x000ea60000300a00 */
[C---:B----4-:R-:W-:Y:S08]  /*119e0*/  HMMA.16816.F32.BF16 R52, R4.reuse, R32, R52 ;  /* 0x000000200434723c */ /* 0x050ff00000041834 */
[C---:B------:R-:W-:Y:S03]  /*119f0*/  HMMA.16816.F32.BF16 R24, R4.reuse, R28, R24 ;  /* 0x0000001c0418723c */ /* 0x040fe60000041818 */
[----:B------:R0:W-:Y:S04]  /*11a00*/  STL.64 [R1+0x1d0], R12 ;  /* 0x0001d00c01007387 */ /* 0x0001e80000100a00 */
[----:B------:R1:W-:Y:S04]  /*11a10*/  STL.64 [R1+0x1d8], R14 ;  /* 0x0001d80e01007387 */ /* 0x0003e80000100a00 */
[----:B------:R-:W3:Y:S04]  /*11a20*/  LDL.LU.64 R56, [R1+0x170] ;  /* 0x0001700001387983 */ /* 0x000ee80000300a00 */
[----:B------:R-:W3:Y:S04]  /*11a30*/  LDL.LU.64 R58, [R1+0x178] ;  /* 0x00017800013a7983 */ /* 0x000ee80000300a00 */
[----:B0-----:R-:W4:Y:S04]  /*11a40*/  LDL.LU.64 R12, [R1+0x160] ;  /* 0x00016000010c7983 */ /* 0x001f280000300a00 */
[----:B-1----:R-:W4:Y:S04]  /*11a50*/  LDL.LU.64 R14, [R1+0x168] ;  /* 0x00016800010e7983 */ /* 0x002f280000300a00 */
[----:B------:R0:W-:Y:S04]  /*11a60*/  STL.64 [R1+0x1c0], R52 ;  /* 0x0001c03401007387 */ /* 0x0001e80000100a00 */
[----:B------:R1:W-:Y:S04]  /*11a70*/  STL.64 [R1+0x1c8], R54 ;  /* 0x0001c83601007387 */ /* 0x0003e80000100a00 */
[----:B0-----:R-:W2:Y:S04]  /*11a80*/  LDL.LU.64 R52, [R1+0x150] ;  /* 0x0001500001347983 */ /* 0x001ea80000300a00 */
[----:B-1----:R-:W2:Y:S04]  /*11a90*/  LDL.LU.64 R54, [R1+0x158] ;  /* 0x0001580001367983 */ /* 0x002ea80000300a00 */
[----:B------:R-:W-:Y:S04]  /*11aa0*/  STL.64 [R1+0x1b0], R24 ;  /* 0x0001b01801007387 */ /* 0x000fe80000100a00 */
[----:B------:R0:W-:Y:S04]  /*11ab0*/  STL.64 [R1+0x1b8], R26 ;  /* 0x0001b81a01007387 */ /* 0x0001e80000100a00 */
[----:B0-----:R-:W2:Y:S04]  /*11ac0*/  LDL.LU.64 R26, [R1+0x1048] ;  /* 0x00104800011a7983 */ /* 0x001ea80000300a00 */
[----:B------:R-:W2:Y:S02]  /*11ad0*/  LDL.LU.64 R24, [R1+0x1040] ;  /* 0x0010400001187983 */ /* 0x000ea40000300a00 */
[----:B--2---:R-:W-:-:S15]  /*11ae0*/  HMMA.16816.F32.BF16 R20, R4, R24, R20 ;  /* 0x000000180414723c */ /* 0x004fde0000041814 */
[----:B------:R-:W-:-:S04]  /*11af0*/  NOP ;  /* 0x0000000000007918 */ /* 0x000fc80000000000 */
[----:B------:R-:W-:Y:S04]  /*11b00*/  STL.64 [R1+0x1a0], R20 ;  /* 0x0001a01401007387 */ /* 0x000fe80000100a00 */
[----:B------:R0:W-:Y:S04]  /*11b10*/  STL.64 [R1+0x1a8], R22 ;  /* 0x0001a81601007387 */ /* 0x0001e80000100a00 */
[----:B0-----:R-:W2:Y:S04]  /*11b20*/  LDL.LU.64 R22, [R1+0x1038] ;  /* 0x0010380001167983 */ /* 0x001ea80000300a00 */
[----:B------:R-:W2:Y:S02]  /*11b30*/  LDL.LU.64 R20, [R1+0x1030] ;  /* 0x0010300001147983 */ /* 0x000ea40000300a00 */
[C---:B--2---:R-:W-:Y:S08]  /*11b40*/  HMMA.16816.F32.BF16 R48, R4.reuse, R20, R48 ;  /* 0x000000140430723c */ /* 0x044ff00000041830 */
[----:B------:R-:W-:Y:S11]  /*11b50*/  HMMA.16816.F32.BF16 R4, R4, R16, R8 ;  /* 0x000000100404723c */ /* 0x000ff60000041808 */
[----:B------:R0:W-:Y:S04]  /*11b60*/  STL.64 [R1+0x190], R48 ;  /* 0x0001903001007387 */ /* 0x0001e80000100a00 */
[----:B------:R1:W-:Y:S04]  /*11b70*/  STL.64 [R1+0x198], R50 ;  /* 0x0001983201007387 */ /* 0x0003e80000100a00 */
[----:B0-----:R-:W2:Y:S04]  /*11b80*/  LDL.LU.64 R48, [R1+0x140] ;  /* 0x0001400001307983 */ /* 0x001ea80000300a00 */
[----:B-1----:R-:W2:Y:S04]  /*11b90*/  LDL.LU.64 R50, [R1+0x148] ;  /* 0x0001480001327983 */ /* 0x002ea80000300a00 */
[----:B------:R-:W-:Y:S04]  /*11ba0*/  STL.64 [R1+0x1018], R22 ;  /* 0x0010181601007387 */ /* 0x000fe80000100a00 */
[----:B------:R0:W-:Y:S04]  /*11bb0*/  STL.64 [R1+0x1010], R20 ;  /* 0x0010101401007387 */ /* 0x0001e80000100a00 */
[----:B0-----:R-:W2:Y:S04]  /*11bc0*/  LDL.LU.64 R20, [R1+0x2b0] ;  /* 0x0002b00001147983 */ /* 0x001ea80000300a00 */
[----:B------:R-:W2:Y:S04]  /*11bd0*/  LDL.LU.64 R22, [R1+0x2b8] ;  /* 0x0002b80001167983 */ /* 0x000ea80000300a00 */
[----:B------:R-:W3:Y:S04]  /*11be0*/  LDL.LU.64 R10, [R1+0x1028] ;  /* 0x00102800010a7983 */ /* 0x000ee80000300a00 */
[----:B------:R-:W3:Y:S04]  /*11bf0*/  LDL.LU.64 R8, [R1+0x1020] ;  /* 0x0010200001087983 */ /* 0x000ee80000300a00 */
[----:B------:R0:W-:Y:S04]  /*11c00*/  STL.64 [R1+0x120], R4 ;  /* 0x0001200401007387 */ /* 0x0001e80000100a00 */
[----:B------:R1:W-:Y:S04]  /*11c10*/  STL.64 [R1+0x128], R6 ;  /* 0x0001280601007387 */ /* 0x0003e80000100a00 */
[----:B0-----:R-:W2:Y:S04]  /*11c20*/  LDL.LU.64 R4, [R1+0x270] ;  /* 0x0002700001047983 */ /* 0x001ea80000300a00 */
[----:B-1----:R-:W2:Y:S01]  /*11c30*/  LDL.LU.64 R6, [R1+0x278] ;  /* 0x0002780001067983 */ /* 0x002ea20000300a00 */
[C---:B---3--:R-:W-:Y:S08]  /*11c40*/  HMMA.16816.F32.BF16 R56, R8.reuse, R44, R56 ;  /* 0x0000002c0838723c */ /* 0x048ff00000041838 */
[C---:B------:R-:W-:Y:S11]  /*11c50*/  HMMA.16816.F32.BF16 R52, R8.reuse, R36, R52 ;  /* 0x000000240834723c */ /* 0x040ff60000041834 */
[----:B------:R-:W-:Y:S04]  /*11c60*/  STL.64 [R1+0x170], R56 ;  /* 0x0001703801007387 */ /* 0x000fe80000100a00 */
[----:B------:R4:W-:Y:S01]  /*11c70*/  STL.64 [R1+0x178], R58 ;  /* 0x0001783a01007387 */ /* 0x0009e20000100a00 */
[C---:B--2---:R-:W-:Y:S08]  /*11c80*/  HMMA.16816.F32.BF16 R48, R8.reuse, R32, R48 ;  /* 0x000000200830723c */ /* 0x044ff00000041830 */
[C---:B----4-:R-:W-:Y:S01]  /*11c90*/  HMMA.16816.F32.BF16 R56, R8.reuse, R40, R12 ;  /* 0x000000280838723c */ /* 0x050fe2000004180c */
[----:B------:R-:W2:Y:S04]  /*11ca0*/  LDL.LU.64 R12, [R1+0x370] ;  /* 0x00037000010c7983 */ /* 0x000ea80000300a00 */
[----:B------:R-:W2:Y:S03]  /*11cb0*/  LDL.LU.64 R14, [R1+0x378] ;  /* 0x00037800010e7983 */ /* 0x000ea60000300a00 */
[C---:B------:R-:W-:Y:S08]  /*11cc0*/  HMMA.16816.F32.BF16 R4, R8.reuse, R28, R4 ;  /* 0x0000001c0804723c */ /* 0x040ff00000041804 */
[C---:B------:R-:W-:Y:S03]  /*11cd0*/  HMMA.16816.F32.BF16 R20, R8.reuse, R24, R20 ;  /* 0x000000180814723c */ /* 0x040fe60000041814 */
[----:B------:R0:W-:Y:S04]  /*11ce0*/  STL.64 [R1+0x160], R56 ;  /* 0x0001603801007387 */ /* 0x0001e80000100a00 */
[----:B------:R1:W-:Y:S04]  /*11cf0*/  STL.64 [R1+0x168], R58 ;  /* 0x0001683a01007387 */ /* 0x0003e80000100a00 */
[----:B0-----:R-:W3:Y:S04]  /*11d00*/  LDL.LU.64 R56, [R1+0x3e0] ;  /* 0x0003e00001387983 */ /* 0x001ee80000300a00 */
[----:B-1----:R-:W3:Y:S04]  /*11d10*/  LDL.LU.64 R58, [R1+0x3e8] ;  /* 0x0003e800013a7983 */ /* 0x002ee80000300a00 */
[----:B------:R0:W-:Y:S04]  /*11d20*/  STL.64 [R1+0x150], R52 ;  /* 0x0001503401007387 */ /* 0x0001e80000100a00 */
[----:B------:R1:W-:Y:S04]  /*11d30*/  STL.64 [R1+0x158], R54 ;  /* 0x0001583601007387 */ /* 0x0003e80000100a00 */
[----:B0-----:R-:W4:Y:S04]  /*11d40*/  LDL.LU.64 R52, [R1+0x3d0] ;  /* 0x0003d00001347983 */ /* 0x001f280000300a00 */
[----:B-1----:R-:W4:Y:S04]  /*11d50*/  LDL.LU.64 R54, [R1+0x3d8] ;  /* 0x0003d80001367983 */ /* 0x002f280000300a00 */
[----:B------:R0:W-:Y:S04]  /*11d60*/  STL.64 [R1+0x140], R48 ;  /* 0x0001403001007387 */ /* 0x0001e80000100a00 */
[----:B------:R1:W-:Y:S04]  /*11d70*/  STL.64 [R1+0x148], R50 ;  /* 0x0001483201007387 */ /* 0x0003e80000100a00 */
[----:B0-----:R-:W2:Y:S04]  /*11d80*/  LDL.LU.64 R48, [R1+0x3c0] ;  /* 0x0003c00001307983 */ /* 0x001ea80000300a00 */
[----:B-1----:R-:W2:Y:S04]  /*11d90*/  LDL.LU.64 R50, [R1+0x3c8] ;  /* 0x0003c80001327983 */ /* 0x002ea80000300a00 */
        /* <DEDUP_REMOVED lines=8> */
[----:B------:R-:W-:Y:S04]  /*11e20*/  STL.64 [R1+0xff8], R26 ;  /* 0x000ff81a01007387 */ /* 0x000fe80000100a00 */
[----:B------:R0:W-:Y:S04]  /*11e30*/  STL.64 [R1+0xff0], R24 ;  /* 0x000ff01801007387 */ /* 0x0001e80000100a00 */
[----:B0-----:R-:W3:Y:S04]  /*11e40*/  LDL.LU.64 R24, [R1+0x360] ;  /* 0x0003600001187983 */ /* 0x001ee80000300a00 */
[----:B------:R-:W3:Y:S01]  /*11e50*/  LDL.LU.64 R26, [R1+0x368] ;  /* 0x00036800011a7983 */ /* 0x000ee20000300a00 */
[----:B--2---:R-:W-:-:S15]  /*11e60*/  HMMA.16816.F32.BF16 R12, R8, R20, R12 ;  /* 0x00000014080c723c */ /* 0x004fde000004180c */
[----:B------:R-:W-:-:S04]  /*11e70*/  NOP ;  /* 0x0000000000007918 */ /* 0x000fc80000000000 */
[----:B------:R-:W-:Y:S04]  /*11e80*/  STL.64 [R1+0x370], R12 ;  /* 0x0003700c01007387 */ /* 0x000fe80000100a00 */
[----:B------:R0:W-:Y:S04]  /*11e90*/  STL.64 [R1+0x378], R14 ;  /* 0x0003780e01007387 */ /* 0x0001e80000100a00 */
[----:B0-----:R-:W2:Y:S04]  /*11ea0*/  LDL.LU.64 R14, [R1+0x1008] ;  /* 0x00100800010e7983 */ /* 0x001ea80000300a00 */
[----:B------:R-:W2:Y:S01]  /*11eb0*/  LDL.LU.64 R12, [R1+0x1000] ;  /* 0x00100000010c7983 */ /* 0x000ea20000300a00 */
[----:B---3--:R-:W-:Y:S03]  /*11ec0*/  HMMA.16816.F32.BF16 R8, R8, R16, R24 ;  /* 0x000000100808723c */ /* 0x008fe60000041818 */
[----:B------:R-:W-:Y:S04]  /*11ed0*/  STL.64 [R1+0xfe8], R22 ;  /* 0x000fe81601007387 */ /* 0x000fe80000100a00 */
[----:B------:R-:W-:Y:S04]  /*11ee0*/  STL.64 [R1+0xfe0], R20 ;  /* 0x000fe01401007387 */ /* 0x000fe80000100a00 */
[----:B------:R-:W-:Y:S04]  /*11ef0*/  STL.64 [R1+0xfd8], R18 ;  /* 0x000fd81201007387 */ /* 0x000fe80000100a00 */
[----:B------:R2:W-:Y:S04]  /*11f00*/  STL.64 [R1+0xfd0], R16 ;  /* 0x000fd01001007387 */ /* 0x0005e80000100a00 */
[----:B------:R-:W-:Y:S04]  /*11f10*/  STL.64 [R1+0x360], R8 ;  /* 0x0003600801007387 */ /* 0x000fe80000100a00 */
[----:B------:R4:W-:Y:S04]  /*11f20*/  STL.64 [R1+0x368], R10 ;  /* 0x0003680a01007387 */ /* 0x0009e80000100a00 */
[----:B------:R-:W-:Y:S01]  /*11f30*/  STL.64 [R1+0xfb8], R42 ;  /* 0x000fb82a01007387 */ /* 0x000fe20000100a00 */
[C---:B--2---:R-:W-:Y:S08]  /*11f40*/  HMMA.16816.F32.BF16 R16, R12.reuse, R44, R56 ;  /* 0x0000002c0c10723c */ /* 0x044ff00000041838 */
[C---:B----4-:R-:W-:Y:S11]  /*11f50*/  HMMA.16816.F32.BF16 R8, R12.reuse, R40, R52 ;  /* 0x000000280c08723c */ /* 0x050ff60000041834 */
[----:B------:R-:W-:Y:S04]  /*11f60*/  STL.64 [R1+0x3e0], R16 ;  /* 0x0003e01001007387 */ /* 0x000fe80000100a00 */
[----:B------:R-:W-:Y:S04]  /*11f70*/  STL.64 [R1+0x3e8], R18 ;  /* 0x0003e81201007387 */ /* 0x000fe80000100a00 */
[----:B------:R-:W-:Y:S04]  /*11f80*/  STL.64 [R1+0xfb0], R40 ;  /* 0x000fb02801007387 */ /* 0x000fe80000100a00 */
[----:B------:R-:W-:Y:S04]  /*11f90*/  STL.64 [R1+0x3d0], R8 ;  /* 0x0003d00801007387 */ /* 0x000fe80000100a00 */
[----:B------:R0:W-:Y:S01]  /*11fa0*/  STL.64 [R1+0x3d8], R10 ;  /* 0x0003d80a01007387 */ /* 0x0001e20000100a00 */
[C---:B------:R-:W-:Y:S08]  /*11fb0*/  HMMA.16816.F32.BF16 R4, R12.reuse, R32, R4 ;  /* 0x000000200c04723c */ /* 0x040ff00000041804 */
[----:B0-----:R-:W-:Y:S01]  /*11fc0*/  HMMA.16816.F32.BF16 R8, R12, R36, R48 ;  /* 0x000000240c08723c */ /* 0x001fe20000041830 */
[----:B------:R-:W-:Y:S04]  /*11fd0*/  STL.64 [R1+0xfa8], R38 ;  /* 0x000fa82601007387 */ /* 0x000fe80000100a00 */
[----:B------:R0:W-:-:S14]  /*11fe0*/  STL.64 [R1+0xfa0], R36 ;  /* 0x000fa02401007387 */ /* 0x0001dc0000100a00 */
[----:B------:R-:W-:Y:S04]  /*11ff0*/  STL.64 [R1+0x3c0], R8 ;  /* 0x0003c00801007387 */ /* 0x000fe80000100a00 */
[----:B------:R-:W-:Y:S04]  /*12000*/  STL.64 [R1+0x3c8], R10 ;  /* 0x0003c80a01007387 */ /* 0x000fe80000100a00 */
[----:B------:R-:W2:Y:S04]  /*12010*/  LDL.LU.64 R24, [R1+0x3a0] ;  /* 0x0003a00001187983 */ /* 0x000ea80000300a00 */
[----:B------:R-:W2:Y:S04]  /*12020*/  LDL.LU.64 R26, [R1+0x3a8] ;  /* 0x0003a800011a7983 */ /* 0x000ea80000300a00 */
[----:B------:R-:W-:Y:S04]  /*12030*/  STL.64 [R1+0x3b0], R4 ;  /* 0x0003b00401007387 */ /* 0x000fe80000100a00 */
[----:B------:R-:W-:Y:S04]  /*12040*/  STL.64 [R1+0x3b8], R6 ;  /* 0x0003b80601007387 */ /* 0x000fe80000100a00 */
[----:B------:R-:W3:Y:S04]  /*12050*/  LDL.LU.64 R20, [R1+0x390] ;  /* 0x0003900001147983 */ /* 0x000ee80000300a00 */
[----:B------:R-:W3:Y:S04]  /*12060*/  LDL.LU.64 R22, [R1+0x398] ;  /* 0x0003980001167983 */ /* 0x000ee80000300a00 */
[----:B------:R-:W4:Y:S04]  /*12070*/  LDL.LU.64 R16, [R1+0x380] ;  /* 0x0003800001107983 */ /* 0x000f280000300a00 */
[----:B------:R-:W4:Y:S04]  /*12080*/  LDL.LU.64 R18, [R1+0x388] ;  /* 0x0003880001127983 */ /* 0x000f280000300a00 */
[----:B------:R-:W2:Y:S04]  /*12090*/  LDL.LU.64 R48, [R1+0x90] ;  /* 0x0000900001307983 */ /* 0x000ea80000300a00 */
[----:B------:R-:W2:Y:S04]  /*120a0*/  LDL.LU.64 R50, [R1+0x98] ;  /* 0x0000980001327983 */ /* 0x000ea80000300a00 */
[----:B------:R-:W2:Y:S04]  /*120b0*/  LDL.LU.64 R40, [R1+0x350] ;  /* 0x0003500001287983 */ /* 0x000ea80000300a00 */
[----:B------:R-:W2:Y:S04]  /*120c0*/  LDL.LU.64 R42, [R1+0x358] ;  /* 0x00035800012a7983 */ /* 0x000ea80000300a00 */
[----:B0-----:R-:W2:Y:S04]  /*120d0*/  LDL.LU.64 R36, [R1+0x340] ;  /* 0x0003400001247983 */ /* 0x001ea80000300a00 */
[----:B------:R-:W2:Y:S04]  /*120e0*/  LDL.LU.64 R38, [R1+0x348] ;  /* 0x0003480001267983 */ /* 0x000ea80000300a00 */
[----:B------:R-:W-:Y:S04]  /*120f0*/  STL.64 [R1+0xf98], R34 ;  /* 0x000f982201007387 */ /* 0x000fe80000100a00 */
[----:B------:R0:W-:Y:S04]  /*12100*/  STL.64 [R1+0xf90], R32 ;  /* 0x000f902001007387 */ /* 0x0001e80000100a00 */
[----:B0-----:R-:W2:Y:S04]  /*12110*/  LDL.LU.64 R32, [R1+0x330] ;  /* 0x0003300001207983 */ /* 0x001ea80000300a00 */
[----:B------:R-:W2:Y:S04]  /*12120*/  LDL.LU.64 R34, [R1+0x338] ;  /* 0x0003380001227983 */ /* 0x000ea80000300a00 */
[----:B------:R-:W2:Y:S04]  /*12130*/  LDL.LU.64 R52, [R1+0xa0] ;  /* 0x0000a00001347983 */ /* 0x000ea80000300a00 */
[----:B------:R-:W2:Y:S04]  /*12140*/  LDL.LU.64 R54, [R1+0xa8] ;  /* 0x0000a80001367983 */ /* 0x000ea80000300a00 */
[----:B--2---:R-:W-:Y:S04]  /*12150*/  STL.64 [R1+0xf68], R54 ;  /* 0x000f683601007387 */ /* 0x004fe80000100a00 */
[----:B------:R0:W-:Y:S04]  /*12160*/  STL.64 [R1+0xf60], R52 ;  /* 0x000f603401007387 */ /* 0x0001e80000100a00 */
[----:B0-----:R-:W2:Y:S04]  /*12170*/  LDL.LU.64 R52, [R1+0x300] ;  /* 0x0003000001347983 */ /* 0x001ea80000300a00 */
[----:B------:R-:W2:Y:S01]  /*12180*/  LDL.LU.64 R54, [R1+0x308] ;  /* 0x0003080001367983 */ /* 0x000ea20000300a00 */
[C---:B------:R-:W-:Y:S03]  /*12190*/  HMMA.16816.F32.BF16 R24, R12.reuse, R28, R24 ;  /* 0x0000001c0c18723c */ /* 0x040fe60000041818 */
[----:B--2---:R-:W-:Y:S04]  /*121a0*/  STL.64 [R1+0xf78], R54 ;  /* 0x000f783601007387 */ /* 0x004fe80000100a00 */
[----:B------:R0:W-:Y:S04]  /*121b0*/  STL.64 [R1+0xf70], R52 ;  /* 0x000f703401007387 */ /* 0x0001e80000100a00 */
[----:B0-----:R-:W2:Y:S04]  /*121c0*/  LDL.LU.64 R52, [R1+0x310] ;  /* 0x0003100001347983 */ /* 0x001ea80000300a00 */
[----:B------:R-:W2:Y:S04]  /*121d0*/  LDL.LU.64 R54, [R1+0x318] ;  /* 0x0003180001367983 */ /* 0x000ea80000300a00 */
[----:B--2---:R-:W-:Y:S04]  /*121e0*/  STL.64 [R1+0xf88], R54 ;  /* 0x000f883601007387 */ /* 0x004fe80000100a00 */
[----:B------:R0:W-:Y:S04]  /*121f0*/  STL.64 [R1+0xf80], R52 ;  /* 0x000f803401007387 */ /* 0x0001e80000100a00 */
[----:B0-----:R-:W2:Y:S04]  /*12200*/  LDL.LU.64 R52, [R1+0x320] ;  /* 0x0003200001347983 */ /* 0x001ea80000300a00 */
[----:B------:R-:W2:Y:S04]  /*12210*/  LDL.LU.64 R54, [R1+0x328] ;  /* 0x0003280001367983 */ /* 0x000ea80000300a00 */
[----:B------:R-:W2:Y:S04]  /*12220*/  LDL.LU.64 R56, [R1+0x30] ;  /* 0x0000300001387983 */ /* 0x000ea80000300a00 */
[----:B------:R-:W2:Y:S04]  /*12230*/  LDL.LU.64 R58, [R1+0x38] ;  /* 0x00003800013a7983 */ /* 0x000ea80000300a00 */
[----:B------:R-:W2:Y:S04]  /*12240*/  LDL.LU.64 R8, [R1+0x10] ;  /* 0x0000100001087983 */ /* 0x000ea80000300a00 */
[----:B------:R-:W2:Y:S04]  /*12250*/  LDL.LU.64 R10, [R1+0x18] ;  /* 0x00001800010a7983 */ /* 0x000ea80000300a00 */
[----:B------:R-:W2:Y:S04]  /*12260*/  LDL.LU.64 R4, [R1] ;  /* 0x0000000001047983 */ /* 0x000ea80000300a00 */
[----:B------:R-:W2:Y:S04]  /*12270*/  LDL.LU.64 R6, [R1+0x8] ;  /* 0x0000080001067983 */ /* 0x000ea80000300a00 */
[----:B------:R-:W-:Y:S04]  /*12280*/  STL.64 [R1+0x3a0], R24 ;  /* 0x0003a01801007387 */ /* 0x000fe80000100a00 */
[----:B------:R0:W-:Y:S04]  /*12290*/  STL.64 [R1+0x3a8], R26 ;  /* 0x0003a81a01007387 */ /* 0x0001e80000100a00 */
[----:B0-----:R-:W2:Y:S04]  /*122a0*/  LDL.LU.64 R26, [R1+0xff8] ;  /* 0x000ff800011a7983 */ /* 0x001ea80000300a00 */
[----:B------:R-:W3:Y:S02]  /*122b0*/  LDL.LU.64 R24, [R1+0xff0] ;  /* 0x000ff00001187983 */ /* 0x000ee40000300a00 */
[----:B---3--:R-:W-:-:S15]  /*122c0*/  HMMA.16816.F32.BF16 R20, R12, R24, R20 ;  /* 0x000000180c14723c */ /* 0x008fde0000041814 */
[----:B------:R-:W-:-:S04]  /*122d0*/  NOP ;  /* 0x0000000000007918 */ /* 0x000fc80000000000 */
[----:B------:R-:W-:Y:S04]  /*122e0*/  STL.64 [R1+0x390], R20 ;  /* 0x0003901401007387 */ /* 0x000fe80000100a00 */
[----:B------:R0:W-:Y:S04]  /*122f0*/  STL.64 [R1+0x398], R22 ;  /* 0x0003981601007387 */ /* 0x0001e80000100a00 */
[----:B0-----:R-:W3:Y:S04]  /*12300*/  LDL.LU.64 R22, [R1+0xfe8] ;  /* 0x000fe80001167983 */ /* 0x001ee80000300a00 */
[----:B------:R-:W4:Y:S02]  /*12310*/  LDL.LU.64 R20, [R1+0xfe0] ;  /* 0x000fe00001147983 */ /* 0x000f240000300a00 */
[----:B----4-:R-:W-:-:S15]  /*12320*/  HMMA.16816.F32.BF16 R16, R12, R20, R16 ;  /* 0x000000140c10723c */ /* 0x010fde0000041810 */
[----:B------:R-:W-:-:S04]  /*12330*/  NOP ;  /* 0x0000000000007918 */ /* 0x000fc80000000000 */
[----:B------:R-:W-:Y:S04]  /*12340*/  STL.64 [R1+0x380], R16 ;  /* 0x0003801001007387 */ /* 0x000fe80000100a00 */
[----:B------:R0:W-:Y:S04]  /*12350*/  STL.64 [R1+0x388], R18 ;  /* 0x0003881201007387 */ /* 0x0001e80000100a00 */
[----:B0-----:R-:W4:Y:S04]  /*12360*/  LDL.LU.64 R18, [R1+0xfd8] ;  /* 0x000fd80001127983 */ /* 0x001f280000300a00 */
[----:B------:R-:W2:Y:S02]  /*12370*/  LDL.LU.64 R16, [R1+0xfd0] ;  /* 0x000fd00001107983 */ /* 0x000ea40000300a00 */
[----:B--2---:R-:W-:Y:S02]  /*12380*/  HMMA.16816.F32.BF16 R12, R12, R16, R48 ;  /* 0x000000100c0c723c */ /* 0x004fe40000041830 */
[----:B------:R-:W2:Y:S04]  /*12390*/  LDL.LU.64 R50, [R1+0xfc8] ;  /* 0x000fc80001327983 */ /* 0x000ea80000300a00 */
[----:B------:R-:W2:-:S13]  /*123a0*/  LDL.LU.64 R48, [R1+0xfc0] ;  /* 0x000fc00001307983 */ /* 0x000e9a0000300a00 */
[----:B------:R0:W-:Y:S04]  /*123b0*/  STL.64 [R1+0x90], R12 ;  /* 0x0000900c01007387 */ /* 0x0001e80000100a00 */
[----:B------:R1:W-:Y:S04]  /*123c0*/  STL.64 [R1+0x98], R14 ;  /* 0x0000980e01007387 */ /* 0x0003e80000100a00 */
[----:B0-----:R-:W3:Y:S04]  /*123d0*/  LDL.LU.64 R12, [R1+0x20] ;  /* 0x00002000010c7983 */ /* 0x001ee80000300a00 */
[----:B-1----:R-:W3:Y:S01]  /*123e0*/  LDL.LU.64 R14, [R1+0x28] ;  /* 0x00002800010e7983 */ /* 0x002ee20000300a00 */
[----:B--2---:R-:W-:-:S15]  /*123f0*/  HMMA.16816.F32.BF16 R40, R48, R44, R40 ;  /* 0x0000002c3028723c */ /* 0x004fde0000041828 */
[----:B------:R-:W-:-:S04]  /*12400*/  NOP ;  /* 0x0000000000007918 */ /* 0x000fc80000000000 */
        /* <DEDUP_REMOVED lines=38> */
[----:B0-----:R-:W3:Y:S04]  /*12670*/  LDL.LU.64 R54, [R1+0xf58] ;  /* 0x000f580001367983 */ /* 0x001ee80000300a00 */
[----:B------:R-:W3:Y:S01]  /*12680*/  LDL.LU.64 R52, [R1+0xf50] ;  /* 0x000f500001347983 */ /* 0x000ee20000300a00 */
[----:B------:R-:W-:Y:S03]  /*12690*/  HMMA.16816.F32.BF16 R48, R48, R16, R56 ;  /* 0x000000103030723c */ /* 0x000fe60000041838 */
[----:B------:R-:W2:Y:S04]  /*126a0*/  LDL.LU.64 R58, [R1+0xf48] ;  /* 0x000f4800013a7983 */ /* 0x000ea80000300a00 */
[----:B------:R-:W2:-:S12]  /*126b0*/  LDL.LU.64 R56, [R1+0xf40] ;  /* 0x000f400001387983 */ /* 0x000e980000300a00 */
[----:B------:R-:W-:Y:S04]  /*126c0*/  STL.64 [R1+0x30], R48 ;  /* 0x0000303001007387 */ /* 0x000fe80000100a00 */
[----:B------:R3:W-:Y:S02]  /*126d0*/  STL.64 [R1+0x38], R50 ;  /* 0x0000383201007387 */ /* 0x0007e40000100a00 */
[----:B---3--:R-:W-:Y:S02]  /*126e0*/  HMMA.16816.F32.BF16 R48, R52, R44, R12 ;  /* 0x0000002c3430723c */ /* 0x008fe4000004180c */
[----:B------:R-:W3:Y:S04]  /*126f0*/  LDL.LU.64 R12, [R1+0x80] ;  /* 0x00008000010c7983 */ /* 0x000ee80000300a00 */
[----:B------:R-:W3:-:S13]  /*12700*/  LDL.LU.64 R14, [R1+0x88] ;  /* 0x00008800010e7983 */ /* 0x000eda0000300a00 */
[----:B------:R-:W-:Y:S04]  /*12710*/  STL.64 [R1+0x20], R48 ;  /* 0x0000203001007387 */ /* 0x000fe80000100a00 */
[----:B------:R0:W-:Y:S02]  /*12720*/  STL.64 [R1+0x28], R50 ;  /* 0x0000283201007387 */ /* 0x0001e40000100a00 */
[----:B0-----:R-:W-:Y:S02]  /*12730*/  HMMA.16816.F32.BF16 R48, R52, R40, R8 ;  /* 0x000000283430723c */ /* 0x001fe40000041808 */
[----:B------:R-:W4:-:S15]  /*12740*/  LDL.LU.64 R8, [R1+0x2a0] ;  /* 0x0002a00001087983 */ /* 0x000f1e0000300a00 */
[----:B------:R-:W-:Y:S02]  /*12750*/  NOP ;  /* 0x0000000000007918 */ /* 0x000fe40000000000 */
[----:B------:R-:W-:Y:S04]  /*12760*/  STL.64 [R1+0x10], R48 ;  /* 0x0000103001007387 */ /* 0x000fe80000100a00 */
[----:B------:R-:W-:Y:S04]  /*12770*/  STL.64 [R1+0x18], R50 ;  /* 0x0000183201007387 */ /* 0x000fe80000100a00 */
[----:B------:R-:W4:Y:S01]  /*12780*/  LDL.LU.64 R10, [R1+0x2a8] ;  /* 0x0002a800010a7983 */ /* 0x000f220000300a00 */
[----:B------:R-:W-:-:S15]  /*12790*/  HMMA.16816.F32.BF16 R4, R52, R36, R4 ;  /* 0x000000243404723c */ /* 0x000fde0000041804 */
[----:B------:R-:W-:-:S04]  /*127a0*/  NOP ;  /* 0x0000000000007918 */ /* 0x000fc80000000000 */
[----:B------:R-:W-:Y:S04]  /*127b0*/  STL.64 [R1], R4 ;  /* 0x0000000401007387 */ /* 0x000fe80000100a00 */
[----:B------:R0:W-:Y:S02]  /*127c0*/  STL.64 [R1+0x8], R6 ;  /* 0x0000080601007387 */ /* 0x0001e40000100a00 */
[----:B0-----:R-:W0:Y:S01]  /*127d0*/  S2R R7, SR_TID.X ;  /* 0x0000000000077919 */ /* 0x001e220000002100 */
[----:B--2---:R-:W-:Y:S01]  /*127e0*/  HMMA.16816.F32.BF16 R56, R52, R32, R56 ;  /* 0x000000203438723c */ /* 0x004fe20000041838 */
[----:B------:R-:W-:Y:S04]  /*127f0*/  STL.64 [R1+0xf38], R38 ;  /* 0x000f382601007387 */ /* 0x000fe80000100a00 */
[----:B------:R-:W-:Y:S04]  /*12800*/  STL.64 [R1+0xf30], R36 ;  /* 0x000f302401007387 */ /* 0x000fe80000100a00 */
[----:B------:R-:W-:Y:S04]  /*12810*/  STL.64 [R1+0xf28], R34 ;  /* 0x000f282201007387 */ /* 0x000fe80000100a00 */
[----:B------:R1:W-:Y:S01]  /*12820*/  STL.64 [R1+0xf20], R32 ;  /* 0x000f202001007387 */ /* 0x0003e20000100a00 */
[C---:B0-----:R-:W-:Y:S01]  /*12830*/  LOP3.LUT R5, R7.reuse, 0x7, RZ, 0xc0, !PT ;  /* 0x0000000707057812 */ /* 0x041fe200078ec0ff */
[----:B------:R-:W-:-:S04]  /*12840*/  IMAD.SHL.U32 R6, R7, 0x2, RZ ;  /* 0x0000000207067824 */ /* 0x000fc800078e00ff */
[----:B------:R-:W-:Y:S02]  /*12850*/  IMAD R4, R5, 0x110, RZ ;  /* 0x0000011005047824 */ /* 0x000fe400078e02ff */
[----:B------:R-:W-:-:S03]  /*12860*/  IMAD.SHL.U32 R7, R7, 0x80, RZ ;  /* 0x0000008007077824 */ /* 0x000fc600078e00ff */
[----:B------:R-:W-:Y:S01]  /*12870*/  LOP3.LUT R4, R4, 0x10, R6, 0x78, !PT ;  /* 0x0000001004047812 */ /* 0x000fe200078e7806 */
[----:B------:R-:W-:Y:S03]  /*12880*/  STL.64 [R1+0xce8], R58 ;  /* 0x000ce83a01007387 */ /* 0x000fe60000100a00 */
[----:B------:R-:W-:Y:S01]  /*12890*/  LOP3.LUT R4, R4, 0x800, R7, 0xf8, !PT ;  /* 0x0000080004047812 */ /* 0x000fe200078ef807 */
[----:B------:R-:W-:Y:S03]  /*128a0*/  STL.64 [R1+0xce0], R56 ;  /* 0x000ce03801007387 */ /* 0x000fe60000100a00 */
[----:B------:R-:W-:Y:S01]  /*128b0*/  LOP3.LUT R4, R4, 0x60, RZ, 0x3c, !PT ;  /* 0x0000006004047812 */ /* 0x000fe200078e3cff */
[----:B-1----:R-:W2:Y:S04]  /*128c0*/  LDL.LU.64 R32, [R1+0x290] ;  /* 0x0002900001207983 */ /* 0x002ea80000300a00 */
[----:B------:R-:W2:Y:S01]  /*128d0*/  LDL.LU.64 R34, [R1+0x298] ;  /* 0x0002980001227983 */ /* 0x000ea20000300a00 */
[C---:B---3--:R-:W-:Y:S08]  /*128e0*/  HMMA.16816.F32.BF16 R12, R52.reuse, R28, R12 ;  /* 0x0000001c340c723c */ /* 0x048ff0000004180c */
[----:B----4-:R-:W-:Y:S11]  /*128f0*/  HMMA.16816.F32.BF16 R8, R52, R24, R8 ;  /* 0x000000183408723c */ /* 0x010ff60000041808 */
[----:B------:R-:W-:Y:S04]  /*12900*/  STL.64 [R1+0x80], R12 ;  /* 0x0000800c01007387 */ /* 0x000fe80000100a00 */
[----:B------:R-:W-:Y:S04]  /*12910*/  STL.64 [R1+0x88], R14 ;  /* 0x0000880e01007387 */ /* 0x000fe80000100a00 */
[----:B------:R-:W0:Y:S04]  /*12920*/  LDSM.16.MT88.4 R12, [R4+UR5+0x80] ;  /* 0x00008005040c783b */ /* 0x000e280008004200 */
[----:B------:R-:W-:Y:S04]  /*12930*/  STL.64 [R1+0xf18], R30 ;  /* 0x000f181e01007387 */ /* 0x000fe80000100a00 */
[----:B------:R1:W-:Y:S01]  /*12940*/  STL.64 [R1+0xf10], R28 ;  /* 0x000f101c01007387 */ /* 0x0003e20000100a00 */
[----:B------:R-:W3:Y:S03]  /*12950*/  S2R R6, SR_TID.X ;  /* 0x0000000000067919 */ /* 0x000ee60000002100 */
[----:B------:R-:W-:Y:S04]  /*12960*/  LDSM.16.MT88.4 R48, [R4+UR5] ;  /* 0x000000050430783b */ /* 0x000fe80008004200 */
[----:B-1----:R-:W4:Y:S04]  /*12970*/  LDL.LU.64 R28, [R1+0x180] ;  /* 0x00018000011c7983 */ /* 0x002f280000300a00 */
[----:B------:R-:W4:Y:S04]  /*12980*/  LDL.LU.64 R30, [R1+0x188] ;  /* 0x00018800011e7983 */ /* 0x000f280000300a00 */
[----:B0-----:R-:W-:Y:S04]  /*12990*/  STL.64 [R1+0xed8], R14 ;  /* 0x000ed80e01007387 */ /* 0x001fe80000100a00 */
[----:B------:R0:W-:Y:S04]  /*129a0*/  STL.64 [R1+0xed0], R12 ;  /* 0x000ed00c01007387 */ /* 0x0001e80000100a00 */
[----:B------:R-:W-:Y:S04]  /*129b0*/  STL.64 [R1+0x2a0], R8 ;  /* 0x0002a00801007387 */ /* 0x000fe80000100a00 */
[----:B------:R-:W-:Y:S04]  /*129c0*/  STL.64 [R1+0x2a8], R10 ;  /* 0x0002a80a01007387 */ /* 0x000fe80000100a00 */
[----:B0-----:R-:W4:Y:S04]  /*129d0*/  LDL.LU.64 R12, [R1+0x260] ;  /* 0x00026000010c7983 */ /* 0x001f280000300a00 */
[----:B------:R-:W4:Y:S01]  /*129e0*/  LDL.LU.64 R14, [R1+0x268] ;  /* 0x00026800010e7983 */ /* 0x000f220000300a00 */
[C---:B---3--:R-:W-:Y:S01]  /*129f0*/  LOP3.LUT R7, R6.reuse, 0x7, RZ, 0xc0, !PT ;  /* 0x0000000706077812 */ /* 0x048fe200078ec0ff */
[----:B------:R-:W-:-:S04]  /*12a00*/  IMAD.SHL.U32 R5, R6, 0x2, RZ ;  /* 0x0000000206057824 */ /* 0x000fc800078e00ff */
[----:B------:R-:W-:Y:S02]  /*12a10*/  IMAD R7, R7, 0x110, RZ ;  /* 0x0000011007077824 */ /* 0x000fe400078e02ff */
[----:B------:R-:W-:-:S03]  /*12a20*/  IMAD.SHL.U32 R6, R6, 0x80, RZ ;  /* 0x0000008006067824 */ /* 0x000fc600078e00ff */
[----:B------:R-:W-:-:S04]  /*12a30*/  LOP3.LUT R7, R7, 0x10, R5, 0x78, !PT ;  /* 0x0000001007077812 */ /* 0x000fc800078e7805 */
[----:B------:R-:W-:-:S05]  /*12a40*/  LOP3.LUT R7, R7, 0x800, R6, 0xf8, !PT ;  /* 0x0000080007077812 */ /* 0x000fca00078ef806 */
[----:B------:R-:W0:Y:S04]  /*12a50*/  LDSM.16.MT88.4 R8, [R7+UR5+0x1000] ;  /* 0x001000050708783b */ /* 0x000e280008004200 */
[----:B------:R-:W1:Y:S04]  /*12a60*/  LDSM.16.MT88.4 R4, [R7+UR5+0x1080] ;  /* 0x001080050704783b */ /* 0x000e680008004200 */
[----:B------:R-:W-:Y:S04]  /*12a70*/  STL.64 [R1+0xf08], R26 ;  /* 0x000f081a01007387 */ /* 0x000fe80000100a00 */
[----:B------:R-:W-:Y:S04]  /*12a80*/  STL.64 [R1+0xf00], R24 ;  /* 0x000f001801007387 */ /* 0x000fe80000100a00 */
[----:B0-----:R-:W-:Y:S04]  /*12a90*/  STL.64 [R1+0xe68], R10 ;  /* 0x000e680a01007387 */ /* 0x001fe80000100a00 */
[----:B------:R2:W-:Y:S02]  /*12aa0*/  STL.64 [R1+0xe60], R8 ;  /* 0x000e600801007387 */ /* 0x0005e40000100a00 */
[----:B--2---:R-:W-:Y:S02]  /*12ab0*/  HMMA.16816.F32.BF16 R8, R52, R20, R32 ;  /* 0x000000143408723c */ /* 0x004fe40000041820 */
[----:B------:R-:W-:Y:S04]  /*12ac0*/  STL.64 [R1+0xef8], R22 ;  /* 0x000ef81601007387 */ /* 0x000fe80000100a00 */
[----:B------:R-:W-:-:S13]  /*12ad0*/  STL.64 [R1+0xef0], R20 ;  /* 0x000ef01401007387 */ /* 0x000fda0000100a00 */
[----:B------:R-:W-:Y:S04]  /*12ae0*/  STL.64 [R1+0x290], R8 ;  /* 0x0002900801007387 */ /* 0x000fe80000100a00 */
[----:B------:R-:W-:Y:S04]  /*12af0*/  STL.64 [R1+0x298], R10 ;  /* 0x0002980a01007387 */ /* 0x000fe80000100a00 */
[----:B-1----:R-:W-:Y:S04]  /*12b00*/  STL.64 [R1+0xe20], R6 ;  /* 0x000e200601007387 */ /* 0x002fe80000100a00 */
[----:B------:R4:W-:Y:S04]  /*12b10*/  STL.64 [R1+0xe18], R4 ;  /* 0x000e180401007387 */ /* 0x0009e80000100a00 */
[----:B------:R-:W-:Y:S04]  /*12b20*/  STL.64 [R1+0xee8], R18 ;  /* 0x000ee81201007387 */ /* 0x000fe80000100a00 */
[----:B------:R-:W-:Y:S01]  /*12b30*/  STL.64 [R1+0xee0], R16 ;  /* 0x000ee01001007387 */ /* 0x000fe20000100a00 */
[----:B----4-:R-:W-:Y:S03]  /*12b40*/  HMMA.16816.F32.BF16 R4, R52, R16, R28 ;  /* 0x000000103404723c */ /* 0x010fe6000004181c */
[----:B------:R-:W0:-:S15]  /*12b50*/  LDSM.16.MT88.4 R52, [R60+UR5+0x1000] ;  /* 0x001000053c34783b */ /* 0x000e1e0008004200 */
[----:B------:R-:W-:Y:S01]  /*12b60*/  NOP ;  /* 0x0000000000007918 */ /* 0x000fe20000000000 */
[----:B------:R-:W-:Y:S04]  /*12b70*/  STL.64 [R1+0x180], R4 ;  /* 0x0001800401007387 */ /* 0x000fe80000100a00 */
[----:B------:R1:W-:Y:S02]  /*12b80*/  STL.64 [R1+0x188], R6 ;  /* 0x0001880601007387 */ /* 0x0003e40000100a00 */
[C---:B-1----:R-:W-:Y:S02]  /*12b90*/  HMMA.16816.F32.BF16 R4, R48.reuse, R44, R12 ;  /* 0x0000002c3004723c */ /* 0x042fe4000004180c */
[----:B0-----:R-:W-:Y:S04]  /*12ba0*/  STL.64 [R1+0xe00], R54 ;  /* 0x000e003601007387 */ /* 0x001fe80000100a00 */
[----:B------:R-:W-:Y:S04]  /*12bb0*/  STL.64 [R1+0xdf8], R52 ;  /* 0x000df83401007387 */ /* 0x000fe80000100a00 */
[----:B------:R-:W2:Y:S04]  /*12bc0*/  LDL.LU.64 R36, [R1+0x250] ;  /* 0x0002500001247983 */ /* 0x000ea80000300a00 */
[----:B------:R-:W2:Y:S05]  /*12bd0*/  LDL.LU.64 R38, [R1+0x258] ;  /* 0x0002580001267983 */ /* 0x000eaa0000300a00 */
        /* <DEDUP_REMOVED lines=29> */
[----:B------:R-:W2:Y:S04]  /*12db0*/  LDL.LU.64 R4, [R1+0xb0] ;  /* 0x0000b00001047983 */ /* 0x000ea80000300a00 */
        /* <DEDUP_REMOVED lines=53> */
[----:B------:R-:W2:Y:S01]  /*13110*/  LDL.LU.64 R56, [R1+0xeb0] ;  /* 0x000eb00001387983 */ /* 0x000ea20000300a00 */
[C---:B---3--:R-:W-:Y:S03]  /*13120*/  HMMA.16816.F32.BF16 R48, R12.reuse, R36, R48 ;  /* 0x000000240c30723c */ /* 0x048fe60000041830 */
[----:B------:R-:W-:Y:S04]  /*13130*/  STL.64 [R1+0xe48], R42 ;  /* 0x000e482a01007387 */ /* 0x000fe80000100a00 */
[----:B------:R0:W-:Y:S01]  /*13140*/  STL.64 [R1+0xe40], R38 ;  /* 0x000e402601007387 */ /* 0x0001e20000100a00 */
[C---:B------:R-:W-:Y:S08]  /*13150*/  HMMA.16816.F32.BF16 R4, R12.reuse, R20, R4 ;  /* 0x000000140c04723c */ /* 0x040ff00000041804 */
[C---:B------:R-:W-:Y:S08]  /*13160*/  HMMA.16816.F32.BF16 R8, R12.reuse, R24, R8 ;  /* 0x000000180c08723c */ /* 0x040ff00000041808 */
[----:B0-----:R-:W-:Y:S01]  /*13170*/  HMMA.16816.F32.BF16 R36, R12, R28, R52 ;  /* 0x0000001c0c24723c */ /* 0x001fe20000041834 */
[----:B------:R0:W-:Y:S04]  /*13180*/  STL.64 [R1+0xf0], R48 ;  /* 0x0000f03001007387 */ /* 0x0001e80000100a00 */
[----:B------:R1:W-:Y:S04]  /*13190*/  STL.64 [R1+0xf8], R50 ;  /* 0x0000f83201007387 */ /* 0x0003e80000100a00 */
[----:B----4-:R-:W-:Y:S01]  /*131a0*/  STL.64 [R1+0xe30], R30 ;  /* 0x000e301e01007387 */ /* 0x010fe20000100a00 */
[----:B------:R-:W-:-:S02]  /*131b0*/  IMAD.MOV.U32 R52, RZ, RZ, R35 ;  /* 0x000000ffff347224 */ /* 0x000fc400078e0023 */
[----:B------:R-:W-:Y:S02]  /*131c0*/  IMAD.MOV.U32 R53, RZ, RZ, R34 ;  /* 0x000000ffff357224 */ /* 0x000fe400078e0022 */
[----:B------:R-:W-:Y:S02]  /*131d0*/  IMAD.MOV.U32 R54, RZ, RZ, R26 ;  /* 0x000000ffff367224 */ /* 0x000fe400078e001a */
[----:B------:R-:W-:Y:S02]  /*131e0*/  IMAD.MOV.U32 R55, RZ, RZ, R19 ;  /* 0x000000ffff377224 */ /* 0x000fe400078e0013 */
[----:B0-----:R-:W-:Y:S02]  /*131f0*/  IMAD.MOV.U32 R48, RZ, RZ, R27 ;  /* 0x000000ffff307224 */ /* 0x001fe400078e001b */
[----:B------:R-:W-:Y:S02]  /*13200*/  IMAD.MOV.U32 R49, RZ, RZ, R0 ;  /* 0x000000ffff317224 */ /* 0x000fe400078e0000 */
[----:B-1----:R-:W-:-:S02]  /*13210*/  IMAD.MOV.U32 R50, RZ, RZ, R2 ;  /* 0x000000ffff327224 */ /* 0x002fc400078e0002 */
[----:B------:R-:W-:Y:S01]  /*13220*/  IMAD.MOV.U32 R51, RZ, RZ, R3 ;  /* 0x000000ffff337224 */ /* 0x000fe200078e0003 */
[----:B--2---:R-:W-:-:S15]  /*13230*/  HMMA.16816.F32.BF16 R40, R12, R32, R56 ;  /* 0x000000200c28723c */ /* 0x004fde0000041838 */
[----:B------:R-:W-:-:S04]  /*13240*/  NOP ;  /* 0x0000000000007918 */ /* 0x000fc80000000000 */
[----:B------:R-:W-:Y:S04]  /*13250*/  STL.64 [R1+0xe0], R40 ;  /* 0x0000e02801007387 */ /* 0x000fe80000100a00 */
[----:B------:R-:W-:Y:S04]  /*13260*/  STL.64 [R1+0xe8], R42 ;  /* 0x0000e82a01007387 */ /* 0x000fe80000100a00 */
[----:B------:R-:W-:Y:S04]  /*13270*/  STL.64 [R1+0xd0], R36 ;  /* 0x0000d02401007387 */ /* 0x000fe80000100a00 */
[----:B------:R-:W-:Y:S04]  /*13280*/  STL.64 [R1+0xd8], R38 ;  /* 0x0000d82601007387 */ /* 0x000fe80000100a00 */
[----:B------:R-:W-:Y:S04]  /*13290*/  STL.64 [R1+0xb0], R4 ;  /* 0x0000b00401007387 */ /* 0x000fe80000100a00 */
[----:B------:R0:W-:Y:S04]  /*132a0*/  STL.64 [R1+0xc0], R8 ;  /* 0x0000c00801007387 */ /* 0x0001e80000100a00 */
[----:B------:R1:W-:Y:S04]  /*132b0*/  STL.64 [R1+0xc8], R10 ;  /* 0x0000c80a01007387 */ /* 0x0003e80000100a00 */
[----:B------:R-:W-:Y:S04]  /*132c0*/  STL [R1+0xb8], R6 ;  /* 0x0000b80601007387 */ /* 0x000fe80000100800 */
[----:B0-----:R-:W2:Y:S04]  /*132d0*/  LDL.LU.64 R8, [R1+0x60] ;  /* 0x0000600001087983 */ /* 0x001ea80000300a00 */
[----:B-1----:R-:W2:Y:S04]  /*132e0*/  LDL.LU.64 R10, [R1+0x68] ;  /* 0x00006800010a7983 */ /* 0x002ea80000300a00 */
[----:B------:R0:W-:Y:S04]  /*132f0*/  STL.64 [R1+0xe38], R22 ;  /* 0x000e381601007387 */ /* 0x0001e80000100a00 */
[----:B------:R-:W3:Y:S04]  /*13300*/  LDL.LU R35, [R1+0xea8] ;  /* 0x000ea80001237983 */ /* 0x000ee80000300800 */
[----:B------:R-:W4:Y:S04]  /*13310*/  LDL.LU R34, [R1+0xea4] ;  /* 0x000ea40001227983 */ /* 0x000f280000300800 */
[----:B------:R-:W3:Y:S04]  /*13320*/  LDL.LU R26, [R1+0xea0] ;  /* 0x000ea000011a7983 */ /* 0x000ee80000300800 */
[----:B------:R-:W3:Y:S04]  /*13330*/  LDL.LU R19, [R1+0xe9c] ;  /* 0x000e9c0001137983 */ /* 0x000ee80000300800 */
[----:B------:R-:W3:Y:S04]  /*13340*/  LDL.LU R40, [R1+0x2f0] ;  /* 0x0002f00001287983 */ /* 0x000ee80000300800 */
[----:B------:R-:W3:Y:S04]  /*13350*/  LDL.LU R41, [R1+0x2f4] ;  /* 0x0002f40001297983 */ /* 0x000ee80000300800 */
[----:B------:R-:W3:Y:S04]  /*13360*/  LDL.LU R42, [R1+0x2f8] ;  /* 0x0002f800012a7983 */ /* 0x000ee80000300800 */
[----:B------:R-:W3:Y:S01]  /*13370*/  LDL.LU R43, [R1+0x2fc] ;  /* 0x0002fc00012b7983 */ /* 0x000ee20000300800 */
[----:B------:R-:W-:-:S03]  /*13380*/  IMAD.MOV.U32 R56, RZ, RZ, R61 ;  /* 0x000000ffff387224 */ /* 0x000fc600078e003d */
[----:B------:R-:W3:Y:S01]  /*13390*/  LDL.LU R27, [R1+0xe98] ;  /* 0x000e9800011b7983 */ /* 0x000ee20000300800 */
[----:B------:R-:W-:-:S03]  /*133a0*/  IMAD.MOV.U32 R57, RZ, RZ, R47 ;  /* 0x000000ffff397224 */ /* 0x000fc600078e002f */
[----:B------:R-:W3:Y:S01]  /*133b0*/  LDL.LU R0, [R1+0xe94] ;  /* 0x000e940001007983 */ /* 0x000ee20000300800 */
[----:B------:R-:W-:-:S03]  /*133c0*/  IMAD.MOV.U32 R58, RZ, RZ, R46 ;  /* 0x000000ffff3a7224 */ /* 0x000fc600078e002e */
[----:B------:R-:W3:Y:S01]  /*133d0*/  LDL.LU R2, [R1+0xe90] ;  /* 0x000e900001027983 */ /* 0x000ee20000300800 */
[----:B------:R-:W-:-:S03]  /*133e0*/  IMAD.MOV.U32 R59, RZ, RZ, R18 ;  /* 0x000000ffff3b7224 */ /* 0x000fc600078e0012 */
[----:B------:R-:W3:Y:S04]  /*133f0*/  LDL.LU R3, [R1+0xe8c] ;  /* 0x000e8c0001037983 */ /* 0x000ee80000300800 */
[----:B------:R-:W3:Y:S04]  /*13400*/  LDL.LU R61, [R1+0xe88] ;  /* 0x000e8800013d7983 */ /* 0x000ee80000300800 */
[----:B------:R-:W3:Y:S04]  /*13410*/  LDL.LU R47, [R1+0xe84] ;  /* 0x000e8400012f7983 */ /* 0x000ee80000300800 */
[----:B------:R-:W4:Y:S04]  /*13420*/  LDL.LU R46, [R1+0xe80] ;  /* 0x000e8000012e7983 */ /* 0x000f280000300800 */
[----:B------:R-:W4:Y:S04]  /*13430*/  LDL.LU R18, [R1+0xe7c] ;  /* 0x000e7c0001127983 */ /* 0x000f280000300800 */
[----:B------:R-:W4:Y:S04]  /*13440*/  LDL.LU R36, [R1+0x70] ;  /* 0x0000700001247983 */ /* 0x000f280000300800 */
[----:B------:R-:W4:Y:S04]  /*13450*/  LDL.LU R37, [R1+0x74] ;  /* 0x0000740001257983 */ /* 0x000f280000300800 */
[----:B------:R-:W4:Y:S04]  /*13460*/  LDL.LU R38, [R1+0x78] ;  /* 0x0000780001267983 */ /* 0x000f280000300800 */
[----:B------:R-:W4:Y:S04]  /*13470*/  LDL.LU R39, [R1+0x7c] ;  /* 0x00007c0001277983 */ /* 0x000f280000300800 */
[----:B------:R-:W4:Y:S04]  /*13480*/  LDL.LU R20, [R1+0x50] ;  /* 0x0000500001147983 */ /* 0x000f280000300800 */
[----:B------:R-:W4:Y:S04]  /*13490*/  LDL.LU R21, [R1+0x54] ;  /* 0x0000540001157983 */ /* 0x000f280000300800 */
[----:B0-----:R-:W4:Y:S04]  /*134a0*/  LDL.LU R22, [R1+0x58] ;  /* 0x0000580001167983 */ /* 0x001f280000300800 */
[----:B------:R-:W4:Y:S04]  /*134b0*/  LDL.LU R23, [R1+0x5c] ;  /* 0x00005c0001177983 */ /* 0x000f280000300800 */
[----:B------:R-:W4:Y:S01]  /*134c0*/  LDL.LU R28, [R1+0x40] ;  /* 0x00004000011c7983 */ /* 0x000f220000300800 */
[----:B--2---:R-:W-:Y:S01]  /*134d0*/  HMMA.16816.F32.BF16 R12, R12, R16, R8 ;  /* 0x000000100c0c723c */ /* 0x004fe20000041808 */
[----:B---3--:R-:W-:-:S02]  /*134e0*/  IMAD.MOV.U32 R31, RZ, RZ, R47 ;  /* 0x000000ffff1f7224 */ /* 0x008fc400078e002f */
[----:B----4-:R-:W-:Y:S02]  /*134f0*/  IMAD.MOV.U32 R30, RZ, RZ, R46 ;  /* 0x000000ffff1e7224 */ /* 0x010fe400078e002e */
[----:B------:R-:W-:Y:S02]  /*13500*/  IMAD.MOV.U32 R29, RZ, RZ, R18 ;  /* 0x000000ffff1d7224 */ /* 0x000fe400078e0012 */
[----:B------:R-:W2:Y:S04]  /*13510*/  LDL.LU R18, [R1+0xe78] ;  /* 0x000e780001127983 */ /* 0x000ea80000300800 */
[----:B------:R-:W3:Y:S04]  /*13520*/  LDL.LU R46, [R1+0xe74] ;  /* 0x000e7400012e7983 */ /* 0x000ee80000300800 */
[----:B------:R-:W3:Y:S04]  /*13530*/  LDL.LU R47, [R1+0xe70] ;  /* 0x000e7000012f7983 */ /* 0x000ee80000300800 */
[----:B------:R-:W3:Y:S04]  /*13540*/  LDL.LU.64 R10, [R1+0xe68] ;  /* 0x000e6800010a7983 */ /* 0x000ee80000300a00 */
[----:B------:R-:W3:Y:S01]  /*13550*/  LDL.LU.64 R8, [R1+0xe60] ;  /* 0x000e600001087983 */ /* 0x000ee20000300a00 */
[----:B------:R-:W-:-:S02]  /*13560*/  IMAD.MOV.U32 R60, RZ, RZ, R7 ;  /* 0x000000ffff3c7224 */ /* 0x000fc400078e0007 */
[----:B------:R-:W-:Y:S02]  /*13570*/  IMAD.MOV.U32 R4, RZ, RZ, R61 ;  /* 0x000000ffff047224 */ /* 0x000fe400078e003d */
[----:B------:R-:W-:Y:S02]  /*13580*/  IMAD.MOV.U32 R7, RZ, RZ, R0 ;  /* 0x000000ffff077224 */ /* 0x000fe400078e0000 */
[----:B------:R-:W-:Y:S02]  /*13590*/  IMAD.MOV.U32 R61, RZ, RZ, R12 ;  /* 0x000000ffff3d7224 */ /* 0x000fe400078e000c */
[----:B------:R-:W-:Y:S02]  /*135a0*/  IMAD.MOV.U32 R5, RZ, RZ, R3 ;  /* 0x000000ffff057224 */ /* 0x000fe400078e0003 */
[----:B------:R-:W-:Y:S02]  /*135b0*/  IMAD.MOV.U32 R0, RZ, RZ, R13 ;  /* 0x000000ffff007224 */ /* 0x000fe400078e000d */
[----:B------:R-:W-:-:S02]  /*135c0*/  IMAD.MOV.U32 R12, RZ, RZ, R19 ;  /* 0x000000ffff0c7224 */ /* 0x000fc400078e0013 */
[----:B------:R-:W-:Y:S01]  /*135d0*/  IMAD.MOV.U32 R6, RZ, RZ, R2 ;  /* 0x000000ffff067224 */ /* 0x000fe200078e0002 */
[----:B------:R-:W2:Y:S01]  /*135e0*/  LDL.LU R19, [R1+0xe5c] ;  /* 0x000e5c0001137983 */ /* 0x000ea20000300800 */
[----:B------:R-:W-:Y:S02]  /*135f0*/  IMAD.MOV.U32 R3, RZ, RZ, R14 ;  /* 0x000000ffff037224 */ /* 0x000fe400078e000e */
[----:B------:R-:W-:Y:S02]  /*13600*/  IMAD.MOV.U32 R13, RZ, RZ, R26 ;  /* 0x000000ffff0d7224 */ /* 0x000fe400078e001a */
[----:B------:R-:W-:Y:S01]  /*13610*/  IMAD.MOV.U32 R2, RZ, RZ, R15 ;  /* 0x000000ffff027224 */ /* 0x000fe200078e000f */
[----:B------:R-:W4:Y:S01]  /*13620*/  LDL.LU R26, [R1+0xe58] ;  /* 0x000e5800011a7983 */ /* 0x000f220000300800 */
[----:B------:R-:W-:Y:S02]  /*13630*/  IMAD.MOV.U32 R14, RZ, RZ, R34 ;  /* 0x000000ffff0e7224 */ /* 0x000fe400078e0022 */
[----:B------:R-:W-:Y:S01]  /*13640*/  IMAD.MOV.U32 R15, RZ, RZ, R35 ;  /* 0x000000ffff0f7224 */ /* 0x000fe200078e0023 */
[----:B------:R-:W2:Y:S04]  /*13650*/  LDL.LU R34, [R1+0xe54] ;  /* 0x000e540001227983 */ /* 0x000ea80000300800 */
[----:B------:R-:W2:Y:S01]  /*13660*/  LDL.LU R35, [R1+0xe50] ;  /* 0x000e500001237983 */ /* 0x000ea20000300800 */
[----:B---3--:R-:W-:-:S15]  /*13670*/  HMMA.16816.F32.BF16 R40, R8, R46, R40 ;  /* 0x0000002e0828723c */ /* 0x008fde0000041828 */
[----:B------:R-:W-:-:S04]  /*13680*/  NOP ;  /* 0x0000000000007918 */ /* 0x000fc80000000000 */
[----:B------:R-:W-:Y:S01]  /*13690*/  STL.64 [R1+0x2f0], R40 ;  /* 0x0002f02801007387 */ /* 0x000fe20000100a00 */
[----:B------:R-:W-:Y:S02]  /*136a0*/  IMAD.MOV.U32 R33, RZ, RZ, R43 ;  /* 0x000000ffff217224 */ /* 0x000fe400078e002b */
[----:B------:R-:W-:Y:S01]  /*136b0*/  IMAD.MOV.U32 R45, RZ, RZ, R42 ;  /* 0x000000ffff2d7224 */ /* 0x000fe200078e002a */
[----:B------:R0:W-:Y:S04]  /*136c0*/  STL.64 [R1+0x2f8], R42 ;  /* 0x0002f82a01007387 */ /* 0x0001e80000100a00 */
[----:B0-----:R-:W3:Y:S01]  /*136d0*/  LDL.LU.64 R42, [R1+0xe48] ;  /* 0x000e4800012a7983 */ /* 0x001ee20000300a00 */
[----:B------:R-:W-:Y:S02]  /*136e0*/  IMAD.MOV.U32 R44, RZ, RZ, R40 ;  /* 0x000000ffff2c7224 */ /* 0x000fe400078e0028 */
[----:B------:R-:W-:-:S03]  /*136f0*/  IMAD.MOV.U32 R32, RZ, RZ, R41 ;  /* 0x000000ffff207224 */ /* 0x000fc600078e0029 */
[----:B------:R-:W-:Y:S04]  /*13700*/  STL [R1+0xbe4], R44 ;  /* 0x000be42c01007387 */ /* 0x000fe80000100800 */
[----:B------:R-:W-:Y:S04]  /*13710*/  STL [R1+0xbe0], R45 ;  /* 0x000be02d01007387 */ /* 0x000fe80000100800 */
[----:B------:R-:W-:Y:S04]  /*13720*/  STL [R1+0xbdc], R32 ;  /* 0x000bdc2001007387 */ /* 0x000fe80000100800 */
[----:B------:R-:W-:Y:S01]  /*13730*/  STL [R1+0xbd8], R33 ;  /* 0x000bd82101007387 */ /* 0x000fe20000100800 */
[----:B---3--:R-:W-:-:S15]  /*13740*/  HMMA.16816.F32.BF16 R36, R8, R42, R36 ;  /* 0x0000002a0824723c */ /* 0x008fde0000041824 */
[----:B------:R-:W-:-:S04]  /*13750*/  NOP ;  /* 0x0000000000007918 */ /* 0x000fc80000000000 */
[----:B------:R-:W-:Y:S01]  /*13760*/  STL.64 [R1+0x70], R36 ;  /* 0x0000702401007387 */ /* 0x000fe20000100a00 */
[----:B------:R-:W-:Y:S02]  /*13770*/  IMAD.MOV.U32 R17, RZ, RZ, R39 ;  /* 0x000000ffff117224 */ /* 0x000fe400078e0027 */
[----:B------:R-:W-:Y:S01]  /*13780*/  IMAD.MOV.U32 R25, RZ, RZ, R38 ;  /* 0x000000ffff197224 */ /* 0x000fe200078e0026 */
[----:B------:R0:W-:Y:S04]  /*13790*/  STL.64 [R1+0x78], R38 ;  /* 0x0000782601007387 */ /* 0x0001e80000100a00 */
[----:B0-----:R-:W3:Y:S01]  /*137a0*/  LDL.LU.64 R38, [R1+0xe40] ;  /* 0x000e400001267983 */ /* 0x001ee20000300a00 */
[----:B--2---:R-:W-:Y:S01]  /*137b0*/  HMMA.16816.F32.BF16 R28, R8, R34, R28 ;  /* 0x00000022081c723c */ /* 0x004fe2000004181c */
[----:B------:R-:W-:-:S05]  /*137c0*/  IMAD.MOV.U32 R16, RZ, RZ, R37 ;  /* 0x000000ffff107224 */ /* 0x000fca00078e0025 */
[----:B------:R-:W-:Y:S04]  /*137d0*/  STL [R1+0xbec], R16 ;  /* 0x000bec1001007387 */ /* 0x000fe80000100800 */
[----:B------:R-:W-:Y:S01]  /*137e0*/  STL [R1+0xbe8], R17 ;  /* 0x000be81101007387 */ /* 0x000fe20000100800 */
[----:B---3--:R-:W-:-:S15]  /*137f0*/  HMMA.16816.F32.BF16 R20, R8, R38, R20 ;  /* 0x000000260814723c */ /* 0x008fde0000041814 */
[----:B------:R-:W-:-:S04]  /*13800*/  NOP ;  /* 0x0000000000007918 */ /* 0x000fc80000000000 */
[----:B------:R-:W-:Y:S04]  /*13810*/  STL.64 [R1+0x50], R20 ;  /* 0x0000501401007387 */ /* 0x000fe80000100a00 */
[----:B------:R0:W-:Y:S04]  /*13820*/  STL.64 [R1+0x58], R22 ;  /* 0x0000581601007387 */ /* 0x0001e80000100a00 */
[----:B0-----:R-:W2:Y:S04]  /*13830*/  LDL.LU.64 R22, [R1+0xe38] ;  /* 0x000e380001167983 */ /* 0x001ea80000300a00 */
[----:B------:R-:W-:Y:S04]  /*13840*/  STL.64 [R1+0x40], R28 ;  /* 0x0000401c01007387 */ /* 0x000fe80000100a00 */
[----:B------:R0:W-:Y:S04]  /*13850*/  STL.64 [R1+0x48], R30 ;  /* 0x0000481e01007387 */ /* 0x0001e80000100a00 */
[----:B0-----:R-:W3:Y:S01]  /*13860*/  LDL.LU.64 R30, [R1+0xe30] ;  /* 0x000e3000011e7983 */ /* 0x001ee20000300a00 */
[----:B------:R-:W-:-:S03]  /*13870*/  IMAD.MOV.U32 R32, RZ, RZ, R27 ;  /* 0x000000ffff207224 */ /* 0x000fc600078e001b */
[----:B------:R0:W-:Y:S04]  /*13880*/  STL.64 [R1+0xe10], R34 ;  /* 0x000e102201007387 */ /* 0x0001e80000100a00 */
[----:B------:R-:W4:Y:S01]  /*13890*/  LDL.LU R27, [R1+0xe2c] ;  /* 0x000e2c00011b7983 */ /* 0x000f220000300800 */
[----:B--2---:R-:W-:-:S03]  /*138a0*/  IMAD.MOV.U32 R33, RZ, RZ, R23 ;  /* 0x000000ffff217224 */ /* 0x004fc600078e0017 */
[----:B------:R-:W2:Y:S04]  /*138b0*/  LDL.LU R23, [R1+0xe28] ;  /* 0x000e280001177983 */ /* 0x000ea80000300800 */
[----:B0-----:R-:W4:Y:S04]  /*138c0*/  LDL.LU R34, [R1+0x2d8] ;  /* 0x0002d80001227983 */ /* 0x001f280000300800 */
[----:B------:R-:W4:Y:S01]  /*138d0*/  LDL.LU R35, [R1+0x2dc] ;  /* 0x0002dc0001237983 */ /* 0x000f220000300800 */
[----:B---3--:R-:W-:-:S15]  /*138e0*/  HMMA.16816.F32.BF16 R4, R8, R30, R4 ;  /* 0x0000001e0804723c */ /* 0x008fde0000041804 */
[----:B------:R-:W-:-:S04]  /*138f0*/  NOP ;  /* 0x0000000000007918 */ /* 0x000fc80000000000 */
[----:B------:R-:W-:Y:S04]  /*13900*/  STL.64 [R1+0x2e0], R4 ;  /* 0x0002e00401007387 */ /* 0x000fe80000100a00 */
[----:B------:R0:W-:Y:S04]  /*13910*/  STL.64 [R1+0x2e8], R6 ;  /* 0x0002e80601007387 */ /* 0x0001e80000100a00 */
[----:B0-----:R-:W3:Y:S04]  /*13920*/  LDL.LU.64 R6, [R1+0xe20] ;  /* 0x000e200001067983 */ /* 0x001ee80000300a00 */
[----:B------:R-:W3:Y:S01]  /*13930*/  LDL.LU.64 R4, [R1+0xe18] ;  /* 0x000e180001047983 */ /* 0x000ee20000300a00 */
[----:B------:R-:W-:Y:S01]  /*13940*/  IMAD.MOV.U32 R24, RZ, RZ, R36 ;  /* 0x000000ffff187224 */ /* 0x000fe200078e0024 */
[C---:B--2---:R-:W-:Y:S08]  /*13950*/  HMMA.16816.F32.BF16 R12, R8.reuse, R22, R12 ;  /* 0x00000016080c723c */ /* 0x044ff0000004180c */
[C---:B----4-:R-:W-:Y:S08]  /*13960*/  HMMA.16816.F32.BF16 R32, R8.reuse, R26, R32 ;  /* 0x0000001a0820723c */ /* 0x050ff00000041820 */
[----:B------:R-:W-:Y:S11]  /*13970*/  HMMA.16816.F32.BF16 R8, R8, R18, R48 ;  /* 0x000000120808723c */ /* 0x000ff60000041830 */
[----:B------:R-:W-:Y:S04]  /*13980*/  STL.64 [R1+0x2d0], R32 ;  /* 0x0002d02001007387 */ /* 0x000fe80000100a00 */
[----:B------:R-:W-:Y:S04]  /*13990*/  STL.64 [R1+0x2d8], R34 ;  /* 0x0002d82201007387 */ /* 0x000fe80000100a00 */
[----:B------:R-:W-:Y:S04]  /*139a0*/  STL.64 [R1+0xe08], R18 ;  /* 0x000e081201007387 */ /* 0x000fe80000100a00 */
[----:B------:R-:W-:Y:S04]  /*139b0*/  STL.64 [R1+0x2c0], R12 ;  /* 0x0002c00c01007387 */ /* 0x000fe80000100a00 */
[----:B------:R3:W-:Y:S04]  /*139c0*/  STL.64 [R1+0x2c8], R14 ;  /* 0x0002c80e01007387 */ /* 0x0007e80000100a00 */
[----:B------:R-:W-:Y:S04]  /*139d0*/  STL.64 [R1+0x280], R8 ;  /* 0x0002800801007387 */ /* 0x000fe80000100a00 */
[----:B------:R0:W-:Y:S01]  /*139e0*/  STL.64 [R1+0x288], R10 ;  /* 0x0002880a01007387 */ /* 0x0001e20000100a00 */
[C---:B---3--:R-:W-:Y:S08]  /*139f0*/  HMMA.16816.F32.BF16 R12, R4.reuse, R46, R52 ;  /* 0x0000002e040c723c */ /* 0x048ff00000041834 */
[----:B0-----:R-:W-:Y:S11]  /*13a00*/  HMMA.16816.F32.BF16 R8, R4, R42, R56 ;  /* 0x0000002a0408723c */ /* 0x001ff60000041838 */
[----:B------:R0:W-:Y:S01]  /*13a10*/  STL.64 [R1+0x1f0], R12 ;  /* 0x0001f00c01007387 */ /* 0x0001e20000100a00 */
[----:B------:R-:W-:-:S03]  /*13a20*/  IMAD.MOV.U32 R36, RZ, RZ, R12 ;  /* 0x000000ffff247224 */ /* 0x000fc600078e000c */
[----:B------:R1:W-:Y:S01]  /*13a30*/  STL.64 [R1+0x1f8], R14 ;  /* 0x0001f80e01007387 */ /* 0x0003e20000100a00 */
[----:B------:R-:W-:-:S03]  /*13a40*/  IMAD.MOV.U32 R28, RZ, RZ, R13 ;  /* 0x000000ffff1c7224 */ /* 0x000fc600078e000d */
[----:B------:R2:W-:Y:S01]  /*13a50*/  STL.64 [R1+0x1e0], R8 ;  /* 0x0001e00801007387 */ /* 0x0005e20000100a00 */
[----:B------:R-:W-:-:S03]  /*13a60*/  IMAD.MOV.U32 R37, RZ, RZ, R14 ;  /* 0x000000ffff257224 */ /* 0x000fc600078e000e */
[----:B------:R3:W-:Y:S01]  /*13a70*/  STL.64 [R1+0x1e8], R10 ;  /* 0x0001e80a01007387 */ /* 0x0007e20000100a00 */
[----:B------:R-:W-:-:S03]  /*13a80*/  IMAD.MOV.U32 R29, RZ, RZ, R15 ;  /* 0x000000ffff1d7224 */ /* 0x000fc600078e000f */
[----:B0-----:R-:W4:Y:S04]  /*13a90*/  LDL.LU R12, [R1+0x1b0] ;  /* 0x0001b000010c7983 */ /* 0x001f280000300800 */
[----:B------:R-:W4:Y:S04]  /*13aa0*/  LDL.LU R13, [R1+0x1b4] ;  /* 0x0001b400010d7983 */ /* 0x000f280000300800 */
[----:B-1----:R-:W4:Y:S04]  /*13ab0*/  LDL.LU R14, [R1+0x1b8] ;  /* 0x0001b800010e7983 */ /* 0x002f280000300800 */
[----:B------:R-:W4:Y:S01]  /*13ac0*/  LDL.LU R15, [R1+0x1bc] ;  /* 0x0001bc00010f7983 */ /* 0x000f220000300800 */
[----:B------:R-:W-:-:S03]  /*13ad0*/  IMAD.MOV.U32 R20, RZ, RZ, R8 ;  /* 0x000000ffff147224 */ /* 0x000fc600078e0008 */
[----:B------:R-:W4:Y:S04]  /*13ae0*/  LDL.LU R32, [R1+0x1d0] ;  /* 0x0001d00001207983 */ /* 0x000f280000300800 */
[----:B------:R-:W4:Y:S01]  /*13af0*/  LDL.LU R33, [R1+0x1d4] ;  /* 0x0001d40001217983 */ /* 0x000f220000300800 */
[----:B------:R-:W-:-:S03]  /*13b00*/  IMAD.MOV.U32 R21, RZ, RZ, R10 ;  /* 0x000000ffff157224 */ /* 0x000fc600078e000a */
[----:B------:R-:W4:Y:S04]  /*13b10*/  LDL.LU R34, [R1+0x1d8] ;  /* 0x0001d80001227983 */ /* 0x000f280000300800 */
[----:B------:R-:W4:Y:S04]  /*13b20*/  LDL.LU R35, [R1+0x1dc] ;  /* 0x0001dc0001237983 */ /* 0x000f280000300800 */
[----:B--2---:R-:W2:Y:S04]  /*13b30*/  LDL.LU R8, [R1+0x1c0] ;  /* 0x0001c00001087983 */ /* 0x004ea80000300800 */
[----:B------:R-:W2:Y:S04]  /*13b40*/  LDL.LU R9, [R1+0x1c4] ;  /* 0x0001c40001097983 */ /* 0x000ea80000300800 */
[----:B---3--:R-:W2:Y:S04]  /*13b50*/  LDL.LU R10, [R1+0x1c8] ;  /* 0x0001c800010a7983 */ /* 0x008ea80000300800 */
[----:B------:R-:W2:Y:S04]  /*13b60*/  LDL.LU R11, [R1+0x1cc] ;  /* 0x0001cc00010b7983 */ /* 0x000ea80000300800 */
[----:B------:R-:W3:Y:S04]  /*13b70*/  LDL.LU R48, [R1+0x150] ;  /* 0x0001500001307983 */ /* 0x000ee80000300800 */
[----:B------:R-:W3:Y:S04]  /*13b80*/  LDL.LU R49, [R1+0x154] ;  /* 0x0001540001317983 */ /* 0x000ee80000300800 */
[----:B------:R-:W2:Y:S04]  /*13b90*/  LDL.LU R50, [R1+0x158] ;  /* 0x0001580001327983 */ /* 0x000ea80000300800 */
[----:B------:R-:W2:Y:S04]  /*13ba0*/  LDL.LU R51, [R1+0x15c] ;  /* 0x00015c0001337983 */ /* 0x000ea80000300800 */
[----:B------:R-:W3:Y:S04]  /*13bb0*/  LDL.LU R56, [R1+0x1a0] ;  /* 0x0001a00001387983 */ /* 0x000ee80000300800 */
[----:B------:R-:W4:Y:S04]  /*13bc0*/  LDL.LU R57, [R1+0x1a4] ;  /* 0x0001a40001397983 */ /* 0x000f280000300800 */
[----:B------:R-:W4:Y:S04]  /*13bd0*/  LDL.LU R58, [R1+0x1a8] ;  /* 0x0001a800013a7983 */ /* 0x000f280000300800 */
[----:B------:R-:W4:Y:S04]  /*13be0*/  LDL.LU R59, [R1+0x1ac] ;  /* 0x0001ac00013b7983 */ /* 0x000f280000300800 */
[----:B--2---:R-:W-:Y:S04]  /*13bf0*/  STL.64 [R1+0xde0], R50 ;  /* 0x000de03201007387 */ /* 0x004fe80000100a00 */
[----:B---3--:R0:W-:Y:S04]  /*13c00*/  STL.64 [R1+0xdd8], R48 ;  /* 0x000dd83001007387 */ /* 0x0081e80000100a00 */
[----:B0-----:R-:W2:Y:S04]  /*13c10*/  LDL.LU R48, [R1+0x160] ;  /* 0x0001600001307983 */ /* 0x001ea80000300800 */
[----:B------:R-:W2:Y:S04]  /*13c20*/  LDL.LU R49, [R1+0x164] ;  /* 0x0001640001317983 */ /* 0x000ea80000300800 */
[----:B------:R-:W3:Y:S04]  /*13c30*/  LDL.LU R50, [R1+0x168] ;  /* 0x0001680001327983 */ /* 0x000ee80000300800 */
[----:B------:R-:W3:Y:S01]  /*13c40*/  LDL.LU R51, [R1+0x16c] ;  /* 0x00016c0001337983 */ /* 0x000ee20000300800 */
[----:B----4-:R-:W-:Y:S03]  /*13c50*/  HMMA.16816.F32.BF16 R32, R4, R38, R32 ;  /* 0x000000260420723c */ /* 0x010fe60000041820 */
[----:B------:R-:W4:Y:S04]  /*13c60*/  LDL.LU R52, [R1+0x120] ;  /* 0x0001200001347983 */ /* 0x000f280000300800 */
[----:B------:R-:W4:Y:S04]  /*13c70*/  LDL.LU R53, [R1+0x124] ;  /* 0x0001240001357983 */ /* 0x000f280000300800 */
[----:B------:R-:W4:Y:S04]  /*13c80*/  LDL.LU R54, [R1+0x128] ;  /* 0x0001280001367983 */ /* 0x000f280000300800 */
[----:B------:R-:W4:Y:S04]  /*13c90*/  LDL.LU R55, [R1+0x12c] ;  /* 0x00012c0001377983 */ /* 0x000f280000300800 */
[----:B------:R-:W4:Y:S04]  /*13ca0*/  LDL.LU R16, [R1+0x190] ;  /* 0x0001900001107983 */ /* 0x000f280000300800 */
[----:B------:R-:W4:Y:S04]  /*13cb0*/  LDL.LU R17, [R1+0x194] ;  /* 0x0001940001117983 */ /* 0x000f280000300800 */
[----:B------:R-:W4:Y:S04]  /*13cc0*/  LDL.LU R18, [R1+0x198] ;  /* 0x0001980001127983 */ /* 0x000f280000300800 */
[----:B------:R-:W4:Y:S01]  /*13cd0*/  LDL.LU R19, [R1+0x19c] ;  /* 0x00019c0001137983 */ /* 0x000f220000300800 */
[----:B------:R-:W-:-:S03]  /*13ce0*/  IMAD.MOV.U32 R41, RZ, RZ, R35 ;  /* 0x000000ffff297224 */ /* 0x000fc600078e0023 */
[----:B---3--:R-:W-:Y:S04]  /*13cf0*/  STL.64 [R1+0xdf0], R50 ;  /* 0x000df03201007387 */ /* 0x008fe80000100a00 */
[----:B--2---:R0:W-:Y:S04]  /*13d00*/  STL.64 [R1+0xde8], R48 ;  /* 0x000de83001007387 */ /* 0x0041e80000100a00 */
[----:B0-----:R-:W2:Y:S04]  /*13d10*/  LDL.LU R48, [R1+0x170] ;  /* 0x0001700001307983 */ /* 0x001ea80000300800 */
[----:B------:R-:W2:Y:S04]  /*13d20*/  LDL.LU R49, [R1+0x174] ;  /* 0x0001740001317983 */ /* 0x000ea80000300800 */
[----:B------:R-:W2:Y:S04]  /*13d30*/  LDL.LU R50, [R1+0x178] ;  /* 0x0001780001327983 */ /* 0x000ea80000300800 */
[----:B------:R-:W2:Y:S04]  /*13d40*/  LDL.LU R51, [R1+0x17c] ;  /* 0x00017c0001337983 */ /* 0x000ea80000300800 */
[----:B------:R-:W-:Y:S04]  /*13d50*/  STL.64 [R1+0x1d0], R32 ;  /* 0x0001d02001007387 */ /* 0x000fe80000100a00 */
[----:B------:R0:W-:Y:S04]  /*13d60*/  STL.64 [R1+0x1d8], R34 ;  /* 0x0001d82201007387 */ /* 0x0001e80000100a00 */
[----:B0-----:R-:W3:Y:S01]  /*13d70*/  LDL.LU.64 R34, [R1+0xe10] ;  /* 0x000e100001227983 */ /* 0x001ee20000300a00 */
[C---:B----4-:R-:W-:Y:S08]  /*13d80*/  HMMA.16816.F32.BF16 R16, R4.reuse, R22, R16 ;  /* 0x000000160410723c */ /* 0x050ff00000041810 */
[----:B---3--:R-:W-:-:S15]  /*13d90*/  HMMA.16816.F32.BF16 R8, R4, R34, R8 ;  /* 0x000000220408723c */ /* 0x008fde0000041808 */
[----:B------:R-:W-:-:S04]  /*13da0*/  NOP ;  /* 0x0000000000007918 */ /* 0x000fc80000000000 */
[----:B------:R-:W-:Y:S04]  /*13db0*/  STL.64 [R1+0x1c0], R8 ;  /* 0x0001c00801007387 */ /* 0x000fe80000100a00 */
[----:B------:R0:W-:Y:S02]  /*13dc0*/  STL.64 [R1+0x1c8], R10 ;  /* 0x0001c80a01007387 */ /* 0x0001e40000100a00 */
[----:B0-----:R-:W-:Y:S02]  /*13dd0*/  HMMA.16816.F32.BF16 R8, R4, R30, R12 ;  /* 0x0000001e0408723c */ /* 0x001fe4000004180c */
[----:B------:R-:W-:Y:S04]  /*13de0*/  STL.64 [R1+0xdd0], R30 ;  /* 0x000dd01e01007387 */ /* 0x000fe80000100a00 */
[----:B------:R0:W-:-:S13]  /*13df0*/  STL.64 [R1+0xdc8], R28 ;  /* 0x000dc81c01007387 */ /* 0x0001da0000100a00 */
[----:B------:R-:W-:Y:S04]  /*13e00*/  STL.64 [R1+0x1b0], R8 ;  /* 0x0001b00801007387 */ /* 0x000fe80000100a00 */
[----:B------:R1:W-:Y:S04]  /*13e10*/  STL.64 [R1+0x1b8], R10 ;  /* 0x0001b80a01007387 */ /* 0x0003e80000100a00 */
[----:B0-----:R-:W3:Y:S04]  /*13e20*/  LDL.LU R28, [R1+0x140] ;  /* 0x00014000011c7983 */ /* 0x001ee80000300800 */
[----:B------:R-:W3:Y:S01]  /*13e30*/  LDL.LU R29, [R1+0x144] ;  /* 0x00014400011d7983 */ /* 0x000ee20000300800 */
[C---:B-1----:R-:W-:Y:S03]  /*13e40*/  HMMA.16816.F32.BF16 R8, R4.reuse, R26, R56 ;  /* 0x0000001a0408723c */ /* 0x042fe60000041838 */
[----:B------:R-:W3:Y:S04]  /*13e50*/  LDL.LU R30, [R1+0x148] ;  /* 0x00014800011e7983 */ /* 0x000ee80000300800 */
[----:B------:R-:W3:Y:S04]  /*13e60*/  LDL.LU R31, [R1+0x14c] ;  /* 0x00014c00011f7983 */ /* 0x000ee80000300800 */
[----:B------:R-:W4:Y:S08]  /*13e70*/  LDL.LU R12, [R1+0x270] ;  /* 0x00027000010c7983 */ /* 0x000f300000300800 */
[----:B------:R0:W-:Y:S04]  /*13e80*/  STL.64 [R1+0x1a0], R8 ;  /* 0x0001a00801007387 */ /* 0x0001e80000100a00 */
[----:B------:R1:W-:Y:S04]  /*13e90*/  STL.64 [R1+0x1a8], R10 ;  /* 0x0001a80a01007387 */ /* 0x0003e80000100a00 */
[----:B------:R-:W4:Y:S04]  /*13ea0*/  LDL.LU R13, [R1+0x274] ;  /* 0x00027400010d7983 */ /* 0x000f280000300800 */
[----:B------:R-:W4:Y:S04]  /*13eb0*/  LDL.LU R14, [R1+0x278] ;  /* 0x00027800010e7983 */ /* 0x000f280000300800 */
[----:B------:R-:W4:Y:S04]  /*13ec0*/  LDL.LU R15, [R1+0x27c] ;  /* 0x00027c00010f7983 */ /* 0x000f280000300800 */
[----:B0-----:R-:W2:Y:S04]  /*13ed0*/  LDL.LU R8, [R1+0x2b0] ;  /* 0x0002b00001087983 */ /* 0x001ea80000300800 */
[----:B------:R-:W2:Y:S04]  /*13ee0*/  LDL.LU R9, [R1+0x2b4] ;  /* 0x0002b40001097983 */ /* 0x000ea80000300800 */
[----:B-1----:R-:W2:Y:S04]  /*13ef0*/  LDL.LU R10, [R1+0x2b8] ;  /* 0x0002b800010a7983 */ /* 0x002ea80000300800 */
[----:B------:R-:W2:Y:S04]  /*13f00*/  LDL.LU R11, [R1+0x2bc] ;  /* 0x0002bc00010b7983 */ /* 0x000ea80000300800 */
[----:B------:R-:W2:Y:S04]  /*13f10*/  LDL.LU R56, [R1+0x3e0] ;  /* 0x0003e00001387983 */ /* 0x000ea80000300800 */
[----:B------:R-:W2:Y:S04]  /*13f20*/  LDL.LU R57, [R1+0x3e4] ;  /* 0x0003e40001397983 */ /* 0x000ea80000300800 */
[----:B------:R-:W2:Y:S04]  /*13f30*/  LDL.LU R58, [R1+0x3e8] ;  /* 0x0003e800013a7983 */ /* 0x000ea80000300800 */
[----:B------:R-:W2:Y:S04]  /*13f40*/  LDL.LU R59, [R1+0x3ec] ;  /* 0x0003ec00013b7983 */ /* 0x000ea80000300800 */
[----:B------:R-:W-:Y:S04]  /*13f50*/  STL.64 [R1+0x190], R16 ;  /* 0x0001901001007387 */ /* 0x000fe80000100a00 */
[----:B------:R0:W-:Y:S04]  /*13f60*/  STL.64 [R1+0x198], R18 ;  /* 0x0001981201007387 */ /* 0x0001e80000100a00 */
[----:B0-----:R-:W2:Y:S02]  /*13f70*/  LDL.LU.64 R18, [R1+0xe08] ;  /* 0x000e080001127983 */ /* 0x001ea40000300a00 */
[----:B--2---:R-:W-:Y:S02]  /*13f80*/  HMMA.16816.F32.BF16 R4, R4, R18, R52 ;  /* 0x000000120404723c */ /* 0x004fe40000041834 */
[----:B------:R-:W2:Y:S04]  /*13f90*/  LDL.LU.64 R54, [R1+0xe00] ;  /* 0x000e000001367983 */ /* 0x000ea80000300a00 */
[----:B------:R-:W2:-:S13]  /*13fa0*/  LDL.LU.64 R52, [R1+0xdf8] ;  /* 0x000df80001347983 */ /* 0x000e9a0000300a00 */
[----:B------:R0:W-:Y:S04]  /*13fb0*/  STL.64 [R1+0x120], R4 ;  /* 0x0001200401007387 */ /* 0x0001e80000100a00 */
[----:B------:R1:W-:Y:S04]  /*13fc0*/  STL.64 [R1+0x128], R6 ;  /* 0x0001280601007387 */ /* 0x0003e80000100a00 */
[----:B0-----:R-:W3:Y:S04]  /*13fd0*/  LDL.LU R4, [R1+0x370] ;  /* 0x0003700001047983 */ /* 0x001ee80000300800 */
[----:B------:R-:W3:Y:S04]  /*13fe0*/  LDL.LU R5, [R1+0x374] ;  /* 0x0003740001057983 */ /* 0x000ee80000300800 */
[----:B-1----:R-:W3:Y:S04]  /*13ff0*/  LDL.LU R6, [R1+0x378] ;  /* 0x0003780001067983 */ /* 0x002ee80000300800 */
[----:B------:R-:W3:Y:S01]  /*14000*/  LDL.LU R7, [R1+0x37c] ;  /* 0x00037c0001077983 */ /* 0x000ee20000300800 */
        /* <DEDUP_REMOVED lines=15> */
[----:B--2---:R-:W-:-:S15]  /*14100*/  HMMA.16816.F32.BF16 R48, R52, R38, R48 ;  /* 0x000000263430723c */ /* 0x004fde0000041830 */
[----:B------:R-:W-:-:S04]  /*14110*/  NOP ;  /* 0x0000000000007918 */ /* 0x000fc80000000000 */
[----:B------:R-:W-:Y:S04]  /*14120*/  STL.64 [R1+0x150], R48 ;  /* 0x0001503001007387 */ /* 0x000fe80000100a00 */
[----:B------:R-:W-:Y:S04]  /*14130*/  STL.64 [R1+0x158], R50 ;  /* 0x0001583201007387 */ /* 0x000fe80000100a00 */
[----:B0-----:R-:W2:Y:S04]  /*14140*/  LDL.LU R36, [R1+0x360] ;  /* 0x0003600001247983 */ /* 0x001ea80000300800 */
[----:B------:R-:W2:Y:S04]  /*14150*/  LDL.LU R37, [R1+0x364] ;  /* 0x0003640001257983 */ /* 0x000ea80000300800 */
[----:B------:R-:W2:Y:S04]  /*14160*/  LDL.LU R38, [R1+0x368] ;  /* 0x0003680001267983 */ /* 0x000ea80000300800 */
[----:B------:R-:W2:Y:S04]  /*14170*/  LDL.LU R39, [R1+0x36c] ;  /* 0x00036c0001277983 */ /* 0x000ea80000300800 */
[----:B------:R-:W-:Y:S04]  /*14180*/  STL.64 [R1+0x140], R28 ;  /* 0x0001401c01007387 */ /* 0x000fe80000100a00 */
[----:B------:R0:W-:Y:S04]  /*14190*/  STL.64 [R1+0x148], R30 ;  /* 0x0001481e01007387 */ /* 0x0001e80000100a00 */
[----:B0-----:R-:W4:Y:S04]  /*141a0*/  LDL.LU.64 R30, [R1+0xdd0] ;  /* 0x000dd000011e7983 */ /* 0x001f280000300a00 */
[----:B------:R-:W3:Y:S01]  /*141b0*/  LDL.LU.64 R28, [R1+0xdc8] ;  /* 0x000dc800011c7983 */ /* 0x000ee20000300a00 */
[----:B------:R-:W0:Y:S01]  /*141c0*/  S2R R50, SR_TID.X ;  /* 0x0000000000327919 */ /* 0x000e220000002100 */
[----:B------:R-:W-:-:S02]  /*141d0*/  IMAD.MOV.U32 R40, RZ, RZ, R33 ;  /* 0x000000ffff287224 */ /* 0x000fc400078e0021 */
[----:B------:R-:W-:Y:S01]  /*141e0*/  STL.64 [R1+0xdb0], R34 ;  /* 0x000db02201007387 */ /* 0x000fe20000100a00 */
[C---:B0-----:R-:W-:Y:S01]  /*141f0*/  LOP3.LUT R32, R50.reuse, 0x7, RZ, 0xc0, !PT ;  /* 0x0000000732207812 */ /* 0x041fe200078ec0ff */
[----:B------:R-:W-:-:S04]  /*14200*/  IMAD.SHL.U32 R45, R50, 0x2, RZ ;  /* 0x00000002322d7824 */ /* 0x000fc800078e00ff */
[----:B------:R-:W-:Y:S02]  /*14210*/  IMAD R33, R32, 0x110, RZ ;  /* 0x0000011020217824 */ /* 0x000fe400078e02ff */
[----:B------:R-:W-:-:S03]  /*14220*/  IMAD.SHL.U32 R44, R50, 0x80, RZ ;  /* 0x00000080322c7824 */ /* 0x000fc600078e00ff */
[----:B------:R-:W-:-:S04]  /*14230*/  LOP3.LUT R33, R33, 0x10, R45, 0x78, !PT ;  /* 0x0000001021217812 */ /* 0x000fc800078e782d */
[----:B------:R-:W-:-:S04]  /*14240*/  LOP3.LUT R33, R33, 0x800, R44, 0xf8, !PT ;  /* 0x0000080021217812 */ /* 0x000fc800078ef82c */
[----:B------:R-:W-:Y:S01]  /*14250*/  LOP3.LUT R33, R33, 0x40, RZ, 0x3c, !PT ;  /* 0x0000004021217812 */ /* 0x000fe200078e3cff */
[----:B------:R-:W-:Y:S01]  /*14260*/  HMMA.16816.F32.BF16 R8, R52, R26, R8 ;  /* 0x0000001a3408723c */ /* 0x000fe20000041808 */
[----:B------:R-:W0:Y:S02]  /*14270*/  S2R R45, SR_TID.X ;  /* 0x00000000002d7919 */ /* 0x000e240000002100 */
[C---:B0-----:R-:W-:Y:S01]  /*14280*/  LOP3.LUT R44, R45.reuse, 0x7, RZ, 0xc0, !PT ;  /* 0x000000072d2c7812 */ /* 0x041fe200078ec0ff */
[----:B------:R-:W-:-:S04]  /*14290*/  IMAD.SHL.U32 R32, R45, 0x2, RZ ;  /* 0x000000022d207824 */ /* 0x000fc800078e00ff */
[----:B------:R-:W-:Y:S02]  /*142a0*/  IMAD R44, R44, 0x110, RZ ;  /* 0x000001102c2c7824 */ /* 0x000fe400078e02ff */
[----:B------:R-:W-:-:S03]  /*142b0*/  IMAD.SHL.U32 R45, R45, 0x80, RZ ;  /* 0x000000802d2d7824 */ /* 0x000fc600078e00ff */
[----:B------:R-:W-:-:S04]  /*142c0*/  LOP3.LUT R44, R44, 0x10, R32, 0x78, !PT ;  /* 0x000000102c2c7812 */ /* 0x000fc800078e7820 */
[----:B------:R-:W-:-:S04]  /*142d0*/  LOP3.LUT R44, R44, 0x800, R45, 0xf8, !PT ;  /* 0x000008002c2c7812 */ /* 0x000fc800078ef82d */
[----:B------:R-:W-:Y:S02]  /*142e0*/  LOP3.LUT R44, R44, 0x60, RZ, 0x3c, !PT ;  /* 0x000000602c2c7812 */ /* 0x000fe400078e3cff */
[C---:B------:R-:W-:Y:S01]  /*142f0*/  LOP3.LUT R51, R50.reuse, 0x7, RZ, 0xc0, !PT ;  /* 0x0000000732337812 */ /* 0x040fe200078ec0ff */
[----:B------:R-:W-:-:S04]  /*14300*/  IMAD.SHL.U32 R48, R50, 0x2, RZ ;  /* 0x0000000232307824 */ /* 0x000fc800078e00ff */
[----:B------:R-:W-:Y:S02]  /*14310*/  IMAD R51, R51, 0x110, RZ ;  /* 0x0000011033337824 */ /* 0x000fe400078e02ff */
[----:B------:R-:W-:-:S03]  /*14320*/  IMAD.SHL.U32 R49, R50, 0x80, RZ ;  /* 0x0000008032317824 */ /* 0x000fc600078e00ff */
[----:B------:R-:W-:-:S04]  /*14330*/  LOP3.LUT R51, R51, 0x10, R48, 0x78, !PT ;  /* 0x0000001033337812 */ /* 0x000fc800078e7830 */
[----:B------:R-:W-:-:S04]  /*14340*/  LOP3.LUT R51, R51, 0x800, R49, 0xf8, !PT ;  /* 0x0000080033337812 */ /* 0x000fc800078ef831 */
[----:B------:R-:W-:-:S06]  /*14350*/  LOP3.LUT R51, R51, 0x20, RZ, 0x3c, !PT ;  /* 0x0000002033337812 */ /* 0x000fcc00078e3cff */
[----:B------:R-:W-:Y:S01]  /*14360*/  LDSM.16.MT88.4 R48, [R51+UR5+0x1080] ;  /* 0x001080053330783b */ /* 0x000fe20008004200 */
[----:B----4-:R-:W-:Y:S03]  /*14370*/  HMMA.16816.F32.BF16 R12, R52, R30, R12 ;  /* 0x0000001e340c723c */ /* 0x010fe6000004180c */
[----:B------:R-:W-:Y:S04]  /*14380*/  STL.64 [R1+0xda8], R30 ;  /* 0x000da81e01007387 */ /* 0x000fe80000100a00 */
[----:B---3--:R-:W-:-:S12]  /*14390*/  STL.64 [R1+0xda0], R28 ;  /* 0x000da01c01007387 */ /* 0x008fd80000100a00 */
[----:B------:R-:W-:Y:S04]  /*143a0*/  STL.64 [R1+0x270], R12 ;  /* 0x0002700c01007387 */ /* 0x000fe80000100a00 */
[----:B------:R-:W-:Y:S04]  /*143b0*/  STL.64 [R1+0x278], R14 ;  /* 0x0002780e01007387 */ /* 0x000fe80000100a00 */
[----:B------:R-:W0:Y:S04]  /*143c0*/  LDSM.16.MT88.4 R12, [R33+UR5+0x1000] ;  /* 0x00100005210c783b */ /* 0x000e280008004200 */
[----:B0-----:R-:W-:Y:S04]  /*143d0*/  STL.64 [R1+0xd88], R14 ;  /* 0x000d880e01007387 */ /* 0x001fe80000100a00 */
[----:B------:R-:W-:Y:S04]  /*143e0*/  STL.64 [R1+0xd80], R12 ;  /* 0x000d800c01007387 */ /* 0x000fe80000100a00 */
[----:B------:R-:W-:Y:S04]  /*143f0*/  STL.64 [R1+0xd98], R26 ;  /* 0x000d981a01007387 */ /* 0x000fe80000100a00 */
[----:B------:R-:W-:Y:S04]  /*14400*/  STL.64 [R1+0xd90], R24 ;  /* 0x000d901801007387 */ /* 0x000fe80000100a00 */
[----:B------:R-:W-:Y:S04]  /*14410*/  STL.64 [R1+0x2b0], R8 ;  /* 0x0002b00801007387 */ /* 0x000fe80000100a00 */
[----:B------:R-:W-:Y:S04]  /*14420*/  STL.64 [R1+0x2b8], R10 ;  /* 0x0002b80a01007387 */ /* 0x000fe80000100a00 */
[----:B------:R-:W0:Y:S04]  /*14430*/  LDSM.16.MT88.4 R8, [R33+UR5+0x1080] ;  /* 0x001080052108783b */ /* 0x000e280008004200 */
[----:B0-----:R-:W-:Y:S04]  /*14440*/  STL.64 [R1+0xd08], R10 ;  /* 0x000d080a01007387 */ /* 0x001fe80000100a00 */
[----:B------:R0:W-:Y:S02]  /*14450*/  STL.64 [R1+0xd00], R8 ;  /* 0x000d000801007387 */ /* 0x0001e40000100a00 */
[----:B0-----:R-:W-:Y:S02]  /*14460*/  HMMA.16816.F32.BF16 R8, R52, R22, R4 ;  /* 0x000000163408723c */ /* 0x001fe40000041804 */
[----:B------:R-:W0:Y:S04]  /*14470*/  LDSM.16.MT88.4 R4, [R44+UR5+0x1000] ;  /* 0x001000052c04783b */ /* 0x000e280008004200 */
[----:B0-----:R-:W-:-:S13]  /*14480*/  STL.64 [R1+0xcd8], R6 ;  /* 0x000cd80601007387 */ /* 0x001fda0000100a00 */
[----:B------:R-:W-:Y:S04]  /*14490*/  STL.64 [R1+0x370], R8 ;  /* 0x0003700801007387 */ /* 0x000fe80000100a00 */
[----:B------:R-:W-:Y:S04]  /*144a0*/  STL.64 [R1+0x378], R10 ;  /* 0x0003780a01007387 */ /* 0x000fe80000100a00 */
[----:B------:R2:W-:Y:S02]  /*144b0*/  STL.64 [R1+0xcd0], R4 ;  /* 0x000cd00401007387 */ /* 0x0005e40000100a00 */
[----:B--2---:R-:W-:Y:S02]  /*144c0*/  HMMA.16816.F32.BF16 R4, R52, R18, R36 ;  /* 0x000000123404723c */ /* 0x004fe40000041824 */
[----:B------:R-:W0:Y:S04]  /*144d0*/  LDSM.16.MT88.4 R52, [R44+UR5+0x1080] ;  /* 0x001080052c34783b */ /* 0x000e280008004200 */
[----:B0-----:R-:W-:-:S13]  /*144e0*/  STL.64 [R1+0xc70], R54 ;  /* 0x000c703601007387 */ /* 0x001fda0000100a00 */
[----:B------:R-:W-:Y:S04]  /*144f0*/  STL.64 [R1+0x360], R4 ;  /* 0x0003600401007387 */ /* 0x000fe80000100a00 */
[----:B------:R0:W-:Y:S02]  /*14500*/  STL.64 [R1+0x368], R6 ;  /* 0x0003680601007387 */ /* 0x0001e40000100a00 */
[----:B0-----:R-:W-:Y:S02]  /*14510*/  HMMA.16816.F32.BF16 R4, R48, R46, R56 ;  /* 0x0000002e3004723c */ /* 0x001fe40000041838 */
[----:B------:R-:W-:Y:S04]  /*14520*/  STL.64 [R1+0xc68], R52 ;  /* 0x000c683401007387 */ /* 0x000fe80000100a00 */
[----:B------:R-:W2:-:S13]  /*14530*/  LDL.LU R56, [R1+0x10] ;  /* 0x0000100001387983 */ /* 0x000e9a0000300800 */
[----:B------:R-:W-:Y:S04]  /*14540*/  STL.64 [R1+0x3e0], R4 ;  /* 0x0003e00401007387 */ /* 0x000fe80000100a00 */
[----:B------:R-:W-:Y:S04]  /*14550*/  STL.64 [R1+0x3e8], R6 ;  /* 0x0003e80601007387 */ /* 0x000fe80000100a00 */
[----:B------:R-:W2:Y:S04]  /*14560*/  LDL.LU R57, [R1+0x14] ;  /* 0x0000140001397983 */ /* 0x000ea80000300800 */
[----:B------:R-:W3:Y:S04]  /*14570*/  LDL.LU R58, [R1+0x18] ;  /* 0x00001800013a7983 */ /* 0x000ee80000300800 */
[----:B------:R-:W3:Y:S04]  /*14580*/  LDL.LU R59, [R1+0x1c] ;  /* 0x00001c00013b7983 */ /* 0x000ee80000300800 */
[----:B------:R-:W4:Y:S04]  /*14590*/  LDL.LU R8, [R1+0x30] ;  /* 0x0000300001087983 */ /* 0x000f280000300800 */
[----:B------:R-:W4:Y:S04]  /*145a0*/  LDL.LU R9, [R1+0x34] ;  /* 0x0000340001097983 */ /* 0x000f280000300800 */
[----:B------:R-:W2:Y:S04]  /*145b0*/  LDL.LU R10, [R1+0x38] ;  /* 0x00003800010a7983 */ /* 0x000ea80000300800 */
[----:B------:R-:W2:Y:S04]  /*145c0*/  LDL.LU R11, [R1+0x3c] ;  /* 0x00003c00010b7983 */ /* 0x000ea80000300800 */
[----:B--2---:R-:W-:Y:S04]  /*145d0*/  STL.64 [R1+0xd18], R10 ;  /* 0x000d180a01007387 */ /* 0x004fe80000100a00 */
[----:B----4-:R0:W-:Y:S04]  /*145e0*/  STL.64 [R1+0xd10], R8 ;  /* 0x000d100801007387 */ /* 0x0101e80000100a00 */
[----:B0-----:R-:W2:Y:S04]  /*145f0*/  LDL.LU R8, [R1+0xa0] ;  /* 0x0000a00001087983 */ /* 0x001ea80000300800 */
[----:B------:R-:W2:Y:S04]  /*14600*/  LDL.LU R9, [R1+0xa4] ;  /* 0x0000a40001097983 */ /* 0x000ea80000300800 */
[----:B------:R-:W4:Y:S04]  /*14610*/  LDL.LU R10, [R1+0xa8] ;  /* 0x0000a800010a7983 */ /* 0x000f280000300800 */
[----:B------:R-:W4:Y:S04]  /*14620*/  LDL.LU R11, [R1+0xac] ;  /* 0x0000ac00010b7983 */ /* 0x000f280000300800 */
[----:B----4-:R-:W-:Y:S04]  /*14630*/  STL.64 [R1+0xd28], R10 ;  /* 0x000d280a01007387 */ /* 0x010fe80000100a00 */
[----:B--2---:R0:W-:Y:S04]  /*14640*/  STL.64 [R1+0xd20], R8 ;  /* 0x000d200801007387 */ /* 0x0041e80000100a00 */
        /* <DEDUP_REMOVED lines=16> */
[----:B------:R-:W2:Y:S04]  /*14750*/  LDL.LU R52, [R1+0x380] ;  /* 0x0003800001347983 */ /* 0x000ea80000300800 */
        /* <DEDUP_REMOVED lines=38> */
[----:B------:R-:W4:Y:S01]  /*149c0*/  LDL.LU R11, [R1+0x34c] ;  /* 0x00034c00010b7983 */ /* 0x000f220000300800 */
[C---:B---3--:R-:W-:Y:S03]  /*149d0*/  HMMA.16816.F32.BF16 R36, R48.reuse, R42, R36 ;  /* 0x0000002a3024723c */ /* 0x048fe60000041824 */
[----:B----4-:R-:W-:Y:S04]  /*149e0*/  STL.64 [R1+0xd78], R10 ;  /* 0x000d780a01007387 */ /* 0x010fe80000100a00 */
[----:B--2---:R0:W-:Y:S04]  /*149f0*/  STL.64 [R1+0xd70], R8 ;  /* 0x000d700801007387 */ /* 0x0041e80000100a00 */
[----:B0-----:R-:W2:Y:S04]  /*14a00*/  LDL.LU R8, [R1+0x350] ;  /* 0x0003500001087983 */ /* 0x001ea80000300800 */
[----:B------:R-:W2:Y:S04]  /*14a10*/  LDL.LU R9, [R1+0x354] ;  /* 0x0003540001097983 */ /* 0x000ea80000300800 */
[----:B------:R-:W2:Y:S04]  /*14a20*/  LDL.LU R10, [R1+0x358] ;  /* 0x00035800010a7983 */ /* 0x000ea80000300800 */
[----:B------:R-:W2:Y:S04]  /*14a30*/  LDL.LU R11, [R1+0x35c] ;  /* 0x00035c00010b7983 */ /* 0x000ea80000300800 */
[----:B------:R-:W-:Y:S04]  /*14a40*/  STL.64 [R1+0xcf8], R58 ;  /* 0x000cf83a01007387 */ /* 0x000fe80000100a00 */
[----:B------:R0:W-:Y:S04]  /*14a50*/  STL.64 [R1+0xcf0], R56 ;  /* 0x000cf03801007387 */ /* 0x0001e80000100a00 */
[----:B0-----:R-:W3:Y:S04]  /*14a60*/  LDL.LU R56, [R1+0x20] ;  /* 0x0000200001387983 */ /* 0x001ee80000300800 */
[----:B------:R-:W3:Y:S04]  /*14a70*/  LDL.LU R57, [R1+0x24] ;  /* 0x0000240001397983 */ /* 0x000ee80000300800 */
[----:B------:R-:W3:Y:S04]  /*14a80*/  LDL.LU R58, [R1+0x28] ;  /* 0x00002800013a7983 */ /* 0x000ee80000300800 */
[----:B------:R-:W3:Y:S04]  /*14a90*/  LDL.LU R59, [R1+0x2c] ;  /* 0x00002c00013b7983 */ /* 0x000ee80000300800 */
[----:B------:R-:W-:Y:S04]  /*14aa0*/  STL.64 [R1+0x3d0], R36 ;  /* 0x0003d02401007387 */ /* 0x000fe80000100a00 */
[----:B------:R0:W-:Y:S04]  /*14ab0*/  STL.64 [R1+0x3d8], R38 ;  /* 0x0003d82601007387 */ /* 0x0001e80000100a00 */
[----:B0-----:R-:W4:Y:S04]  /*14ac0*/  LDL.LU.64 R38, [R1+0xdc0] ;  /* 0x000dc00001267983 */ /* 0x001f280000300a00 */
[----:B------:R0:W5:Y:S01]  /*14ad0*/  LDL.LU.64 R36, [R1+0xdb8] ;  /* 0x000db80001247983 */ /* 0x0001620000300a00 */
[----:B----4-:R-:W-:-:S15]  /*14ae0*/  HMMA.16816.F32.BF16 R32, R48, R38, R32 ;  /* 0x000000263020723c */ /* 0x010fde0000041820 */
[----:B------:R-:W-:-:S04]  /*14af0*/  NOP ;  /* 0x0000000000007918 */ /* 0x000fc80000000000 */
[----:B------:R-:W-:Y:S04]  /*14b00*/  STL.64 [R1+0x3c0], R32 ;  /* 0x0003c02001007387 */ /* 0x000fe80000100a00 */
[----:B------:R1:W-:Y:S04]  /*14b10*/  STL.64 [R1+0x3c8], R34 ;  /* 0x0003c82201007387 */ /* 0x0003e80000100a00 */
[----:B-1----:R-:W4:Y:S02]  /*14b20*/  LDL.LU.64 R34, [R1+0xdb0] ;  /* 0x000db00001227983 */ /* 0x002f240000300a00 */
[----:B----4-:R-:W-:-:S15]  /*14b30*/  HMMA.16816.F32.BF16 R28, R48, R34, R28 ;  /* 0x00000022301c723c */ /* 0x010fde000004181c */
[----:B------:R-:W-:-:S04]  /*14b40*/  NOP ;  /* 0x0000000000007918 */ /* 0x000fc80000000000 */
[----:B------:R-:W-:Y:S04]  /*14b50*/  STL.64 [R1+0x3b0], R28 ;  /* 0x0003b01c01007387 */ /* 0x000fe80000100a00 */
[----:B------:R1:W-:Y:S04]  /*14b60*/  STL.64 [R1+0x3b8], R30 ;  /* 0x0003b81e01007387 */ /* 0x0003e80000100a00 */
[----:B-1----:R-:W4:Y:S04]  /*14b70*/  LDL.LU.64 R30, [R1+0xda8] ;  /* 0x000da800011e7983 */ /* 0x002f280000300a00 */
[----:B------:R-:W2:Y:S01]  /*14b80*/  LDL.LU.64 R28, [R1+0xda0] ;  /* 0x000da000011c7983 */ /* 0x000ea20000300a00 */
        /* <DEDUP_REMOVED lines=10> */
[----:B-1----:R-:W2:Y:S04]  /*14c30*/  LDL.LU.64 R14, [R1+0xd88] ;  /* 0x000d8800010e7983 */ /* 0x002ea80000300a00 */
[----:B------:R-:W2:Y:S01]  /*14c40*/  LDL.LU.64 R12, [R1+0xd80] ;  /* 0x000d8000010c7983 */ /* 0x000ea20000300a00 */
[C---:B------:R-:W-:Y:S08]  /*14c50*/  HMMA.16816.F32.BF16 R52, R48.reuse, R22, R52 ;  /* 0x000000163034723c */ /* 0x040ff00000041834 */
[----:B------:R-:W-:Y:S11]  /*14c60*/  HMMA.16816.F32.BF16 R48, R48, R18, R4 ;  /* 0x000000123030723c */ /* 0x000ff60000041804 */
[----:B------:R1:W-:Y:S04]  /*14c70*/  STL.64 [R1+0x380], R52 ;  /* 0x0003803401007387 */ /* 0x0003e80000100a00 */
[----:B------:R4:W-:Y:S04]  /*14c80*/  STL.64 [R1+0x388], R54 ;  /* 0x0003883601007387 */ /* 0x0009e80000100a00 */
[----:B-1----:R-:W3:Y:S04]  /*14c90*/  LDL.LU R52, [R1+0x260] ;  /* 0x0002600001347983 */ /* 0x002ee80000300800 */
[----:B------:R-:W3:Y:S04]  /*14ca0*/  LDL.LU R53, [R1+0x264] ;  /* 0x0002640001357983 */ /* 0x000ee80000300800 */
[----:B----4-:R-:W4:Y:S04]  /*14cb0*/  LDL.LU R54, [R1+0x268] ;  /* 0x0002680001367983 */ /* 0x010f280000300800 */
[----:B------:R-:W4:Y:S04]  /*14cc0*/  LDL.LU R55, [R1+0x26c] ;  /* 0x00026c0001377983 */ /* 0x000f280000300800 */
[----:B------:R-:W3:Y:S04]  /*14cd0*/  LDL.LU R4, [R1+0x80] ;  /* 0x0000800001047983 */ /* 0x000ee80000300800 */
[----:B------:R1:W-:Y:S04]  /*14ce0*/  STL.64 [R1+0x90], R48 ;  /* 0x0000903001007387 */ /* 0x0003e80000100a00 */
[----:B------:R-:W-:Y:S04]  /*14cf0*/  STL.64 [R1+0x98], R50 ;  /* 0x0000983201007387 */ /* 0x000fe80000100a00 */
[----:B------:R-:W3:Y:S04]  /*14d00*/  LDL.LU R5, [R1+0x84] ;  /* 0x0000840001057983 */ /* 0x000ee80000300800 */
[----:B------:R-:W3:Y:S04]  /*14d10*/  LDL.LU R6, [R1+0x88] ;  /* 0x0000880001067983 */ /* 0x000ee80000300800 */
[----:B------:R-:W3:Y:S01]  /*14d20*/  LDL.LU R7, [R1+0x8c] ;  /* 0x00008c0001077983 */ /* 0x000ee20000300800 */
[----:B--2---:R-:W-:-:S15]  /*14d30*/  HMMA.16816.F32.BF16 R8, R12, R46, R8 ;  /* 0x0000002e0c08723c */ /* 0x004fde0000041808 */
[----:B------:R-:W-:-:S04]  /*14d40*/  NOP ;  /* 0x0000000000007918 */ /* 0x000fc80000000000 */
[----:B------:R-:W-:Y:S01]  /*14d50*/  STL.64 [R1+0x350], R8 ;  /* 0x0003500801007387 */ /* 0x000fe20000100a00 */
[----:B-1----:R-:W-:-:S03]  /*14d60*/  IMAD.MOV.U32 R49, RZ, RZ, R10 ;  /* 0x000000ffff317224 */ /* 0x002fc600078e000a */
[----:B------:R1:W-:Y:S01]  /*14d70*/  STL.64 [R1+0x358], R10 ;  /* 0x0003580a01007387 */ /* 0x0003e20000100a00 */
[----:B------:R-:W-:-:S03]  /*14d80*/  IMAD.MOV.U32 R48, RZ, RZ, R8 ;  /* 0x000000ffff307224 */ /* 0x000fc600078e0008 */
[----:B-1----:R-:W2:Y:S04]  /*14d90*/  LDL.LU.64 R10, [R1+0xd78] ;  /* 0x000d7800010a7983 */ /* 0x002ea80000300a00 */
[----:B------:R-:W2:Y:S02]  /*14da0*/  LDL.LU.64 R8, [R1+0xd70] ;  /* 0x000d700001087983 */ /* 0x000ea40000300a00 */
[----:B--2---:R-:W-:-:S15]  /*14db0*/  HMMA.16816.F32.BF16 R8, R12, R42, R8 ;  /* 0x0000002a0c08723c */ /* 0x004fde0000041808 */
[----:B------:R-:W-:-:S04]  /*14dc0*/  NOP ;  /* 0x0000000000007918 */ /* 0x000fc80000000000 */
[----:B------:R-:W-:Y:S04]  /*14dd0*/  STL.64 [R1+0x340], R8 ;  /* 0x0003400801007387 */ /* 0x000fe80000100a00 */
[----:B------:R1:W-:Y:S04]  /*14de0*/  STL.64 [R1+0x348], R10 ;  /* 0x0003480a01007387 */ /* 0x0003e80000100a00 */
        /* <DEDUP_REMOVED lines=32> */
[----:B--2---:R-:W-:Y:S02]  /*14ff0*/  HMMA.16816.F32.BF16 R12, R12, R18, R8 ;  /* 0x000000120c0c723c */ /* 0x004fe40000041808 */
[----:B------:R-:W3:Y:S04]  /*15000*/  LDL.LU.64 R10, [R1+0xd08] ;  /* 0x000d0800010a7983 */ /* 0x000ee80000300a00 */
[----:B------:R-:W3:-:S13]  /*15010*/  LDL.LU.64 R8, [R1+0xd00] ;  /* 0x000d000001087983 */ /* 0x000eda0000300a00 */
[----:B------:R1:W-:Y:S04]  /*15020*/  STL.64 [R1+0x30], R12 ;  /* 0x0000300c01007387 */ /* 0x0003e80000100a00 */
[----:B------:R2:W-:Y:S04]  /*15030*/  STL.64 [R1+0x38], R14 ;  /* 0x0000380e01007387 */ /* 0x0005e80000100a00 */
[----:B-1----:R-:W4:Y:S04]  /*15040*/  LDL.LU R12, [R1] ;  /* 0x00000000010c7983 */ /* 0x002f280000300800 */
[----:B------:R-:W4:Y:S04]  /*15050*/  LDL.LU R13, [R1+0x4] ;  /* 0x00000400010d7983 */ /* 0x000f280000300800 */
[----:B--2---:R-:W4:Y:S04]  /*15060*/  LDL.LU R14, [R1+0x8] ;  /* 0x00000800010e7983 */ /* 0x004f280000300800 */
[----:B------:R-:W4:Y:S01]  /*15070*/  LDL.LU R15, [R1+0xc] ;  /* 0x00000c00010f7983 */ /* 0x000f220000300800 */
[----:B---3--:R-:W-:-:S15]  /*15080*/  HMMA.16816.F32.BF16 R56, R8, R46, R56 ;  /* 0x0000002e0838723c */ /* 0x008fde0000041838 */
        /* <DEDUP_REMOVED lines=10> */
[----:B------:R-:W2:Y:S01]  /*15130*/  LDL.LU.64 R56, [R1+0xce0] ;  /* 0x000ce00001387983 */ /* 0x000ea20000300a00 */
[C---:B----4-:R-:W-:Y:S08]  /*15140*/  HMMA.16816.F32.BF16 R12, R8.reuse, R38, R12 ;  /* 0x00000026080c723c */ /* 0x050ff0000004180c */
[C---:B------:R-:W-:Y:S11]  /*15150*/  HMMA.16816.F32.BF16 R4, R8.reuse, R30, R4 ;  /* 0x0000001e0804723c */ /* 0x040ff60000041804 */
[----:B------:R-:W-:Y:S04]  /*15160*/  STL.64 [R1], R12 ;  /* 0x0000000c01007387 */ /* 0x000fe80000100a00 */
[----:B------:R-:W-:Y:S04]  /*15170*/  STL.64 [R1+0x8], R14 ;  /* 0x0000080e01007387 */ /* 0x000fe80000100a00 */
[----:B------:R1:W-:Y:S04]  /*15180*/  STL [R1+0xbf0], R12 ;  /* 0x000bf00c01007387 */ /* 0x0003e80000100800 */
[----:B-1----:R-:W3:Y:S04]  /*15190*/  LDL.LU R12, [R1+0x180] ;  /* 0x00018000010c7983 */ /* 0x002ee80000300800 */
[----:B------:R-:W3:Y:S04]  /*151a0*/  LDL.LU R13, [R1+0x184] ;  /* 0x00018400010d7983 */ /* 0x000ee80000300800 */
[----:B------:R-:W3:Y:S04]  /*151b0*/  LDL.LU R14, [R1+0x188] ;  /* 0x00018800010e7983 */ /* 0x000ee80000300800 */
[----:B------:R-:W3:Y:S04]  /*151c0*/  LDL.LU R15, [R1+0x18c] ;  /* 0x00018c00010f7983 */ /* 0x000ee80000300800 */
[----:B------:R1:W-:Y:S04]  /*151d0*/  STL.64 [R1+0xcb8], R34 ;  /* 0x000cb82201007387 */ /* 0x0003e80000100a00 */
[----:B------:R-:W4:Y:S04]  /*151e0*/  LDL.LU R32, [R1+0x290] ;  /* 0x0002900001207983 */ /* 0x000f280000300800 */
[----:B------:R-:W4:Y:S01]  /*151f0*/  LDL.LU R33, [R1+0x294] ;  /* 0x0002940001217983 */ /* 0x000f220000300800 */
[----:B--2---:R-:W-:Y:S03]  /*15200*/  HMMA.16816.F32.BF16 R56, R8, R34, R56 ;  /* 0x000000220838723c */ /* 0x004fe60000041838 */
[----:B-1----:R-:W4:Y:S04]  /*15210*/  LDL.LU R34, [R1+0x298] ;  /* 0x0002980001227983 */ /* 0x002f280000300800 */
[----:B------:R-:W4:-:S12]  /*15220*/  LDL.LU R35, [R1+0x29c] ;  /* 0x00029c0001237983 */ /* 0x000f180000300800 */
[----:B------:R-:W-:Y:S04]  /*15230*/  STL.64 [R1+0xc00], R58 ;  /* 0x000c003a01007387 */ /* 0x000fe80000100a00 */
[----:B------:R1:W-:Y:S04]  /*15240*/  STL.64 [R1+0xbf8], R56 ;  /* 0x000bf83801007387 */ /* 0x0003e80000100a00 */
[----:B-1----:R-:W2:Y:S04]  /*15250*/  LDL.LU R56, [R1+0x2a0] ;  /* 0x0002a00001387983 */ /* 0x002ea80000300800 */
[----:B------:R-:W2:Y:S04]  /*15260*/  LDL.LU R57, [R1+0x2a4] ;  /* 0x0002a40001397983 */ /* 0x000ea80000300800 */
[----:B------:R-:W2:Y:S04]  /*15270*/  LDL.LU R58, [R1+0x2a8] ;  /* 0x0002a800013a7983 */ /* 0x000ea80000300800 */
[----:B------:R-:W2:Y:S04]  /*15280*/  LDL.LU R59, [R1+0x2ac] ;  /* 0x0002ac00013b7983 */ /* 0x000ea80000300800 */
[----:B------:R-:W-:Y:S04]  /*15290*/  STL.64 [R1+0x80], R4 ;  /* 0x0000800401007387 */ /* 0x000fe80000100a00 */
[----:B------:R1:W-:Y:S04]  /*152a0*/  STL.64 [R1+0x88], R6 ;  /* 0x0000880601007387 */ /* 0x0003e80000100a00 */
[----:B-1----:R-:W3:Y:S04]  /*152b0*/  LDL.LU.64 R6, [R1+0xcd8] ;  /* 0x000cd80001067983 */ /* 0x002ee80000300a00 */
[----:B------:R-:W3:Y:S04]  /*152c0*/  LDL.LU.64 R4, [R1+0xcd0] ;  /* 0x000cd00001047983 */ /* 0x000ee80000300a00 */
[----:B------:R-:W-:Y:S04]  /*152d0*/  STL.64 [R1+0xcb0], R30 ;  /* 0x000cb01e01007387 */ /* 0x000fe80000100a00 */
[----:B------:R2:W-:Y:S04]  /*152e0*/  STL.64 [R1+0xca8], R28 ;  /* 0x000ca81c01007387 */ /* 0x0005e80000100a00 */
[----:B------:R-:W-:Y:S04]  /*152f0*/  STL.64 [R1+0xca0], R26 ;  /* 0x000ca01a01007387 */ /* 0x000fe80000100a00 */
[----:B------:R4:W-:Y:S01]  /*15300*/  STL.64 [R1+0xc98], R24 ;  /* 0x000c981801007387 */ /* 0x0009e20000100a00 */
[C---:B--2---:R-:W-:Y:S08]  /*15310*/  HMMA.16816.F32.BF16 R28, R8.reuse, R26, R56 ;  /* 0x0000001a081c723c */ /* 0x044ff00000041838 */
[C---:B----4-:R-:W-:Y:S08]  /*15320*/  HMMA.16816.F32.BF16 R24, R8.reuse, R22, R32 ;  /* 0x000000160818723c */ /* 0x050ff00000041820 */
[----:B---3--:R-:W-:Y:S08]  /*15330*/  HMMA.16816.F32.BF16 R8, R8, R18, R12 ;  /* 0x000000120808723c */ /* 0x008ff0000004180c */
[----:B------:R-:W-:Y:S01]  /*15340*/  HMMA.16816.F32.BF16 R12, R4, R46, R52 ;  /* 0x0000002e040c723c */ /* 0x000fe20000041834 */
[----:B------:R-:W-:Y:S04]  /*15350*/  STL.64 [R1+0x2a0], R28 ;  /* 0x0002a01c01007387 */ /* 0x000fe80000100a00 */
[----:B------:R-:W-:Y:S04]  /*15360*/  STL.64 [R1+0x2a8], R30 ;  /* 0x0002a81e01007387 */ /* 0x000fe80000100a00 */
[----:B------:R-:W-:Y:S04]  /*15370*/  STL.64 [R1+0xc90], R22 ;  /* 0x000c901601007387 */ /* 0x000fe80000100a00 */
[----:B------:R-:W-:Y:S04]  /*15380*/  STL.64 [R1+0xc88], R20 ;  /* 0x000c881401007387 */ /* 0x000fe80000100a00 */
[----:B------:R-:W-:Y:S04]  /*15390*/  STL.64 [R1+0x290], R24 ;  /* 0x0002901801007387 */ /* 0x000fe80000100a00 */
[----:B------:R-:W-:Y:S01]  /*153a0*/  STL.64 [R1+0x298], R26 ;  /* 0x0002981a01007387 */ /* 0x000fe20000100a00 */
[----:B------:R-:W-:-:S03]  /*153b0*/  IMAD.MOV.U32 R50, RZ, RZ, R12 ;  /* 0x000000ffff327224 */ /* 0x000fc600078e000c */
[----:B------:R-:W-:Y:S04]  /*153c0*/  STL.64 [R1+0x260], R12 ;  /* 0x0002600c01007387 */ /* 0x000fe80000100a00 */
[----:B------:R-:W-:Y:S04]  /*153d0*/  STL.64 [R1+0x180], R8 ;  /* 0x0001800801007387 */ /* 0x000fe80000100a00 */
[----:B------:R-:W-:Y:S04]  /*153e0*/  STL.64 [R1+0x188], R10 ;  /* 0x0001880a01007387 */ /* 0x000fe80000100a00 */
[----:B------:R-:W-:Y:S04]  /*153f0*/  STL.64 [R1+0x268], R14 ;  /* 0x0002680e01007387 */ /* 0x000fe80000100a00 */
[----:B------:R-:W-:Y:S04]  /*15400*/  STL [R1+0xc10], R50 ;  /* 0x000c103201007387 */ /* 0x000fe80000100800 */
[----:B------:R1:W-:Y:S04]  /*15410*/  STL.64 [R1+0xc08], R48 ;  /* 0x000c083001007387 */ /* 0x0003e80000100a00 */
[----:B-1----:R-:W2:Y:S04]  /*15420*/  LDL.LU R48, [R1+0xc0] ;  /* 0x0000c00001307983 */ /* 0x002ea80000300800 */
[----:B------:R-:W2:Y:S04]  /*15430*/  LDL.LU R49, [R1+0xc4] ;  /* 0x0000c40001317983 */ /* 0x000ea80000300800 */
[----:B------:R-:W3:Y:S04]  /*15440*/  LDL.LU R50, [R1+0xc8] ;  /* 0x0000c80001327983 */ /* 0x000ee80000300800 */
[----:B------:R-:W3:Y:S04]  /*15450*/  LDL.LU R51, [R1+0xcc] ;  /* 0x0000cc0001337983 */ /* 0x000ee80000300800 */
[----:B---3--:R-:W-:Y:S04]  /*15460*/  STL.64 [R1+0xc20], R50 ;  /* 0x000c203201007387 */ /* 0x008fe80000100a00 */
[----:B--2---:R1:W-:Y:S04]  /*15470*/  STL.64 [R1+0xc18], R48 ;  /* 0x000c183001007387 */ /* 0x0043e80000100a00 */
        /* <DEDUP_REMOVED lines=22> */
[----:B-1----:R-:W2:Y:S04]  /*155e0*/  LDL.LU R52, [R1+0x200] ;  /* 0x0002000001347983 */ /* 0x002ea80000300800 */
[----:B------:R-:W2:Y:S04]  /*155f0*/  LDL.LU R53, [R1+0x204] ;  /* 0x0002040001357983 */ /* 0x000ea80000300800 */
[----:B------:R-:W2:Y:S04]  /*15600*/  LDL.LU R54, [R1+0x208] ;  /* 0x0002080001367983 */ /* 0x000ea80000300800 */
[----:B------:R-:W2:Y:S04]  /*15610*/  LDL.LU R55, [R1+0x20c] ;  /* 0x00020c0001377983 */ /* 0x000ea80000300800 */
[----:B------:R-:W4:Y:S04]  /*15620*/  LDL.LU R12, [R1+0x250] ;  /* 0x00025000010c7983 */ /* 0x000f280000300800 */
[----:B------:R-:W4:Y:S04]  /*15630*/  LDL.LU R13, [R1+0x254] ;  /* 0x00025400010d7983 */ /* 0x000f280000300800 */
[----:B------:R-:W4:Y:S04]  /*15640*/  LDL.LU R14, [R1+0x258] ;  /* 0x00025800010e7983 */ /* 0x000f280000300800 */
[----:B------:R-:W4:Y:S04]  /*15650*/  LDL.LU R15, [R1+0x25c] ;  /* 0x00025c00010f7983 */ /* 0x000f280000300800 */
        /* <DEDUP_REMOVED lines=16> */
[----:B---3--:R-:W-:Y:S04]  /*15760*/  STL.64 [R1+0xc50], R50 ;  /* 0x000c503201007387 */ /* 0x008fe80000100a00 */
[----:B------:R1:W-:Y:S04]  /*15770*/  STL.64 [R1+0xc48], R48 ;  /* 0x000c483001007387 */ /* 0x0003e80000100a00 */
[----:B-1----:R-:W3:Y:S04]  /*15780*/  LDL.LU R48, [R1+0x100] ;  /* 0x0001000001307983 */ /* 0x002ee80000300800 */
[----:B------:R-:W3:Y:S04]  /*15790*/  LDL.LU R49, [R1+0x104] ;  /* 0x0001040001317983 */ /* 0x000ee80000300800 */
[----:B------:R-:W3:Y:S04]  /*157a0*/  LDL.LU R50, [R1+0x108] ;  /* 0x0001080001327983 */ /* 0x000ee80000300800 */
[----:B------:R-:W3:Y:S01]  /*157b0*/  LDL.LU R51, [R1+0x10c] ;  /* 0x00010c0001337983 */ /* 0x000ee20000300800 */
[----:B------:R-:W-:Y:S01]  /*157c0*/  IMAD.MOV.U32 R59, RZ, RZ, R60 ;  /* 0x000000ffff3b7224 */ /* 0x000fe200078e003c */
[C---:B----4-:R-:W-:Y:S08]  /*157d0*/  HMMA.16816.F32.BF16 R8, R4.reuse, R42, R12 ;  /* 0x0000002a0408723c */ /* 0x050ff0000004180c */
[----:B--2---:R-:W-:Y:S01]  /*157e0*/  HMMA.16816.F32.BF16 R32, R4, R38, R32 ;  /* 0x000000260420723c */ /* 0x004fe20000041820 */
[----:B------:R-:W-:-:S02]  /*157f0*/  IMAD.MOV.U32 R12, RZ, RZ, R61 ;  /* 0x000000ffff0c7224 */ /* 0x000fc400078e003d */
[----:B------:R-:W-:Y:S01]  /*15800*/  IMAD.MOV.U32 R13, RZ, RZ, R0 ;  /* 0x000000ffff0d7224 */ /* 0x000fe200078e0000 */
[----:B---3--:R-:W-:Y:S04]  /*15810*/  STL.64 [R1+0xc60], R50 ;  /* 0x000c603201007387 */ /* 0x008fe80000100a00 */
[----:B------:R1:W-:Y:S04]  /*15820*/  STL.64 [R1+0xc58], R48 ;  /* 0x000c583001007387 */ /* 0x0003e80000100a00 */
[----:B-1----:R-:W2:Y:S04]  /*15830*/  LDL.LU R48, [R1+0x110] ;  /* 0x0001100001307983 */ /* 0x002ea80000300800 */
[----:B------:R-:W2:Y:S04]  /*15840*/  LDL.LU R49, [R1+0x114] ;  /* 0x0001140001317983 */ /* 0x000ea80000300800 */
[----:B------:R-:W2:Y:S04]  /*15850*/  LDL.LU R50, [R1+0x118] ;  /* 0x0001180001327983 */ /* 0x000ea80000300800 */
[----:B------:R-:W2:Y:S04]  /*15860*/  LDL.LU R51, [R1+0x11c] ;  /* 0x00011c0001337983 */ /* 0x000ea80000300800 */
[----:B------:R-:W3:Y:S04]  /*15870*/  LDL.LU R56, [R1+0xb0] ;  /* 0x0000b00001387983 */ /* 0x000ee80000300800 */
[----:B------:R-:W3:Y:S04]  /*15880*/  LDL.LU R57, [R1+0xb4] ;  /* 0x0000b40001397983 */ /* 0x000ee80000300800 */
[----:B------:R-:W3:Y:S04]  /*15890*/  LDL.LU R58, [R1+0xb8] ;  /* 0x0000b800013a7983 */ /* 0x000ee80000300800 */
[----:B------:R-:W4:Y:S04]  /*158a0*/  LDL.LU R60, [R1+0xcc8] ;  /* 0x000cc800013c7983 */ /* 0x000f280000300800 */
[----:B------:R-:W2:Y:S04]  /*158b0*/  LDL.LU R17, [R1+0x5c4] ;  /* 0x0005c40001117983 */ /* 0x000ea80000300800 */
[----:B------:R-:W2:Y:S04]  /*158c0*/  LDL.LU R61, [R1+0xcc4] ;  /* 0x000cc400013d7983 */ /* 0x000ea80000300800 */
[----:B------:R-:W-:Y:S04]  /*158d0*/  STL.64 [R1+0x250], R8 ;  /* 0x0002500801007387 */ /* 0x000fe80000100a00 */
[----:B------:R1:W-:Y:S04]  /*158e0*/  STL.64 [R1+0x258], R10 ;  /* 0x0002580a01007387 */ /* 0x0003e80000100a00 */
[----:B------:R-:W2:Y:S04]  /*158f0*/  LDL.LU R0, [R1+0xcc0] ;  /* 0x000cc00001007983 */ /* 0x000ea80000300800 */
[----:B------:R-:W-:Y:S04]  /*15900*/  STL.64 [R1+0x240], R32 ;  /* 0x0002402001007387 */ /* 0x000fe80000100a00 */
[----:B------:R0:W-:Y:S01]  /*15910*/  STL.64 [R1+0x248], R34 ;  /* 0x0002482201007387 */ /* 0x0001e20000100a00 */
[----:B-1----:R-:W-:-:S03]  /*15920*/  IMAD.MOV.U32 R10, RZ, RZ, R34 ;  /* 0x000000ffff0a7224 */ /* 0x002fc600078e0022 */
[----:B0-----:R-:W2:Y:S02]  /*15930*/  LDL.LU.64 R34, [R1+0xcb8] ;  /* 0x000cb80001227983 */ /* 0x001ea40000300a00 */
[----:B--2---:R-:W-:-:S15]  /*15940*/  HMMA.16816.F32.BF16 R28, R4, R34, R28 ;  /* 0x00000022041c723c */ /* 0x004fde000004181c */
[----:B------:R-:W-:-:S04]  /*15950*/  NOP ;  /* 0x0000000000007918 */ /* 0x000fc80000000000 */
[----:B------:R-:W-:Y:S04]  /*15960*/  STL.64 [R1+0x230], R28 ;  /* 0x0002301c01007387 */ /* 0x000fe80000100a00 */
[----:B------:R0:W-:Y:S04]  /*15970*/  STL.64 [R1+0x238], R30 ;  /* 0x0002381e01007387 */ /* 0x0001e80000100a00 */
[----:B0-----:R-:W2:Y:S04]  /*15980*/  LDL.LU.64 R30, [R1+0xcb0] ;  /* 0x000cb000011e7983 */ /* 0x001ea80000300a00 */
[----:B------:R0:W5:Y:S04]  /*15990*/  LDL.LU.64 R28, [R1+0xca8] ;  /* 0x000ca800011c7983 */ /* 0x0001680000300a00 */
[----:B------:R-:W3:Y:S01]  /*159a0*/  LDL.LU R16, [R1+0x5d0] ;  /* 0x0005d00001107983 */ /* 0x000ee20000300800 */
[----:B------:R-:W-:-:S03]  /*159b0*/  IMAD.MOV.U32 R9, RZ, RZ, R32 ;  /* 0x000000ffff097224 */ /* 0x000fc600078e0020 */
[----:B------:R-:W3:Y:S04]  /*159c0*/  LDL.LU R33, [R1+0xa84] ;  /* 0x000a840001217983 */ /* 0x000ee80000300800 */
[----:B------:R-:W3:Y:S04]  /*159d0*/  LDL.LU R32, [R1+0xa78] ;  /* 0x000a780001207983 */ /* 0x000ee80000300800 */
[----:B------:R-:W3:Y:S01]  /*159e0*/  LDL.LU R45, [R1+0xa70] ;  /* 0x000a7000012d7983 */ /* 0x000ee20000300800 */
[----:B------:R-:W-:-:S03]  /*159f0*/  IMAD.MOV.U32 R15, RZ, RZ, R2 ;  /* 0x000000ffff0f7224 */ /* 0x000fc600078e0002 */
[----:B------:R-:W3:Y:S04]  /*15a00*/  LDL.LU R44, [R1+0xa68] ;  /* 0x000a6800012c7983 */ /* 0x000ee80000300800 */
[----:B------:R-:W3:Y:S01]  /*15a10*/  LDL.LU R2, [R1+0xa60] ;  /* 0x000a600001027983 */ /* 0x000ee20000300800 */
[----:B--2---:R-:W-:-:S15]  /*15a20*/  HMMA.16816.F32.BF16 R24, R4, R30, R24 ;  /* 0x0000001e0418723c */ /* 0x004fde0000041818 */
[----:B------:R-:W-:-:S04]  /*15a30*/  NOP ;  /* 0x0000000000007918 */ /* 0x000fc80000000000 */
[----:B------:R-:W-:Y:S04]  /*15a40*/  STL.64 [R1+0x220], R24 ;  /* 0x0002201801007387 */ /* 0x000fe80000100a00 */
[----:B------:R1:W-:Y:S04]  /*15a50*/  STL.64 [R1+0x228], R26 ;  /* 0x0002281a01007387 */ /* 0x0003e80000100a00 */
[----:B-1----:R-:W2:Y:S04]  /*15a60*/  LDL.LU.64 R26, [R1+0xca0] ;  /* 0x000ca000011a7983 */ /* 0x002ea80000300a00 */
[----:B------:R0:W5:Y:S01]  /*15a70*/  LDL.LU.64 R24, [R1+0xc98] ;  /* 0x000c980001187983 */ /* 0x0001620000300a00 */
        /* <DEDUP_REMOVED lines=11> */
[----:B------:R-:W2:Y:S02]  /*15b30*/  LDL.LU.64 R52, [R1+0xc78] ;  /* 0x000c780001347983 */ /* 0x000ea40000300a00 */
[----:B--2---:R-:W-:Y:S02]  /*15b40*/  HMMA.16816.F32.BF16 R4, R4, R18, R52 ;  /* 0x000000120404723c */ /* 0x004fe40000041834 */
[----:B------:R-:W2:Y:S04]  /*15b50*/  LDL.LU.64 R54, [R1+0xc70] ;  /* 0x000c700001367983 */ /* 0x000ea80000300a00 */
[----:B------:R-:W2:-:S13]  /*15b60*/  LDL.LU.64 R52, [R1+0xc68] ;  /* 0x000c680001347983 */ /* 0x000e9a0000300a00 */
[----:B------:R1:W-:Y:S04]  /*15b70*/  STL.64 [R1+0x130], R4 ;  /* 0x0001300401007387 */ /* 0x0003e80000100a00 */
[----:B------:R-:W-:Y:S04]  /*15b80*/  STL.64 [R1+0x138], R6 ;  /* 0x0001380601007387 */ /* 0x000fe80000100a00 */
[----:B-1----:R-:W3:Y:S01]  /*15b90*/  LDL.LU.64 R4, [R1+0x3f0] ;  /* 0x0003f00001047983 */ /* 0x002ee20000300a00 */
[----:B--2---:R-:W-:-:S15]  /*15ba0*/  HMMA.16816.F32.BF16 R48, R52, R46, R48 ;  /* 0x0000002e3430723c */ /* 0x004fde0000041830 */
[----:B------:R-:W-:-:S04]  /*15bb0*/  NOP ;  /* 0x0000000000007918 */ /* 0x000fc80000000000 */
[----:B------:R-:W-:Y:S04]  /*15bc0*/  STL.64 [R1+0x110], R48 ;  /* 0x0001103001007387 */ /* 0x000fe80000100a00 */
[----:B------:R1:W-:Y:S04]  /*15bd0*/  STL.64 [R1+0x118], R50 ;  /* 0x0001183201007387 */ /* 0x0003e80000100a00 */
[----:B-1----:R-:W2:Y:S04]  /*15be0*/  LDL.LU.64 R50, [R1+0xc60] ;  /* 0x000c600001327983 */ /* 0x002ea80000300a00 */
[----:B------:R-:W2:Y:S04]  /*15bf0*/  LDL.LU.64 R48, [R1+0xc58] ;  /* 0x000c580001307983 */ /* 0x000ea80000300a00 */
[----:B------:R-:W3:Y:S01]  /*15c00*/  LDL.LU.64 R46, [R1+0x3f8] ;  /* 0x0003f800012e7983 */ /* 0x000ee20000300a00 */
        /* <DEDUP_REMOVED lines=8> */
[----:B------:R-:W-:Y:S01]  /*15c90*/  STL.64 [R1+0xf0], R48 ;  /* 0x0000f03001007387 */ /* 0x000fe20000100a00 */
[----:B------:R-:W-:-:S03]  /*15ca0*/  IMAD.MOV.U32 R39, RZ, RZ, R50 ;  /* 0x000000ffff277224 */ /* 0x000fc600078e0032 */
        /* <DEDUP_REMOVED lines=16> */
[----:B------:R-:W-:-:S02]  /*15db0*/  IMAD.MOV.U32 R14, RZ, RZ, R3 ;  /* 0x000000ffff0e7224 */ /* 0x000fc400078e0003 */
[----:B------:R-:W1:Y:S01]  /*15dc0*/  LDC R3, c[0x0][0x3a8] ;  /* 0x0000ea00ff037b82 */ /* 0x000e620000000800 */
[----:B---3--:R-:W-:Y:S01]  /*15dd0*/  HMMA.16816.F32.BF16 R56, R52, R22, R56 ;  /* 0x000000163438723c */ /* 0x008fe20000041838 */
[----:B------:R-:W-:Y:S02]  /*15de0*/  VIADD R17, R17, 0x1 ;  /* 0x0000000111117836 */ /* 0x000fe40000000000 */
[----:B-1----:R-:W-:-:S04]  /*15df0*/  IMAD.SHL.U32 R3, R3, 0x20, RZ ;  /* 0x0000002003037824 */ /* 0x002fc800078e00ff */
[----:B------:R-:W-:-:S05]  /*15e00*/  IMAD.SHL.U32 R3, R3, 0x2, RZ ;  /* 0x0000000203037824 */ /* 0x000fca00078e00ff */
[-C--:B------:R-:W-:Y:S02]  /*15e10*/  IADD3 R6, P0, PT, R4, R3.reuse, RZ ;  /* 0x0000000304067210 */ /* 0x080fe40007f1e0ff */
[----:B----4-:R-:W-:-:S05]  /*15e20*/  IADD3 R8, P2, PT, R60, R3, RZ ;  /* 0x000000033c087210 */ /* 0x010fca0007f5e0ff */
[----:B------:R-:W-:Y:S02]  /*15e30*/  IMAD.MOV.U32 R23, RZ, RZ, R58 ;  /* 0x000000ffff177224 */ /* 0x000fe400078e003a */
[----:B------:R-:W-:Y:S02]  /*15e40*/  IMAD.X R4, R5, 0x1, R0, P0 ;  /* 0x0000000105047824 */ /* 0x000fe400000e0600 */
[----:B------:R-:W-:Y:S01]  /*15e50*/  IMAD.MOV.U32 R22, RZ, RZ, R56 ;  /* 0x000000ffff167224 */ /* 0x000fe200078e0038 */
[-C--:B------:R-:W-:Y:S01]  /*15e60*/  IADD3 R7, P1, PT, R46, R3.reuse, RZ ;  /* 0x000000032e077210 */ /* 0x080fe20007f3e0ff */
[--C-:B------:R-:W-:Y:S01]  /*15e70*/  IMAD.X R60, R61, 0x1, R0.reuse, P2 ;  /* 0x000000013d3c7824 */ /* 0x100fe200010e0600 */
[-C--:B------:R-:W-:Y:S02]  /*15e80*/  IADD3 R16, P2, PT, R16, R3.reuse, RZ ;  /* 0x0000000310107210 */ /* 0x080fe40007f5e0ff */
[-C--:B------:R-:W-:Y:S02]  /*15e90*/  IADD3 R33, P6, PT, R33, R3.reuse, RZ ;  /* 0x0000000321217210 */ /* 0x080fe40007fde0ff */
[-C--:B------:R-:W-:Y:S01]  /*15ea0*/  IADD3 R32, P5, PT, R32, R3.reuse, RZ ;  /* 0x0000000320207210 */ /* 0x080fe20007fbe0ff */
[----:B------:R-:W-:Y:S01]  /*15eb0*/  IMAD.X R5, R47, 0x1, R0, P1 ;  /* 0x000000012f057824 */ /* 0x000fe200008e0600 */
[----:B------:R-:W-:-:S02]  /*15ec0*/  IADD3 R45, P1, PT, R45, R3, RZ ;  /* 0x000000032d2d7210 */ /* 0x000fc40007f3e0ff */
[-C--:B------:R-:W-:Y:S02]  /*15ed0*/  IADD3 R44, P4, PT, R44, R3.reuse, RZ ;  /* 0x000000032c2c7210 */ /* 0x080fe40007f9e0ff */
[----:B------:R-:W-:Y:S02]  /*15ee0*/  IADD3 R2, P3, PT, R2, R3, RZ ;  /* 0x0000000302027210 */ /* 0x000fe40007f7e0ff */
[----:B------:R-:W-:Y:S01]  /*15ef0*/  ISETP.NE.U32.AND P0, PT, R17, UR7, PT ;  /* 0x0000000711007c0c */ /* 0x000fe2000bf05070 */
[C---:B--2---:R-:W-:Y:S08]  /*15f00*/  HMMA.16816.F32.BF16 R48, R52.reuse, R26, R48 ;  /* 0x0000001a3430723c */ /* 0x044ff00000041830 */
[----:B------:R-:W-:Y:S01]  /*15f10*/  HMMA.16816.F32.BF16 R52, R52, R18, R12 ;  /* 0x000000123434723c */ /* 0x000fe2000004180c */
[----:B------:R-:W-:-:S02]  /*15f20*/  IMAD.MOV.U32 R14, RZ, RZ, R6 ;  /* 0x000000ffff0e7224 */ /* 0x000fc400078e0006 */
[----:B------:R-:W-:-:S08]  /*15f30*/  IMAD.MOV.U32 R15, RZ, RZ, R4 ;  /* 0x000000ffff0f7224 */ /* 0x000fd000078e0004 */
[----:B------:R-:W-:Y:S04]  /*15f40*/  STL.64 [R1+0xc0], R48 ;  /* 0x0000c03001007387 */ /* 0x000fe80000100a00 */
[----:B------:R1:W-:Y:S04]  /*15f50*/  STL.64 [R1+0xc8], R50 ;  /* 0x0000c83201007387 */ /* 0x0003e80000100a00 */
[----:B-1----:R0:W5:Y:S04]  /*15f60*/  LDL.LU R50, [R1+0xc10] ;  /* 0x000c100001327983 */ /* 0x0021680000300800 */
[----:B------:R0:W5:Y:S04]  /*15f70*/  LDL.LU.64 R48, [R1+0xc08] ;  /* 0x000c080001307983 */ /* 0x0001680000300a00 */
[----:B------:R-:W-:Y:S04]  /*15f80*/  STL.64 [R1+0xb0], R56 ;  /* 0x0000b03801007387 */ /* 0x000fe80000100a00 */
[----:B------:R1:W-:Y:S04]  /*15f90*/  STL.64 [R1+0xb8], R58 ;  /* 0x0000b83a01007387 */ /* 0x0003e80000100a00 */
[----:B-1----:R0:W5:Y:S04]  /*15fa0*/  LDL.LU.64 R58, [R1+0xc00] ;  /* 0x000c0000013a7983 */ /* 0x0021680000300a00 */
[----:B------:R0:W5:Y:S04]  /*15fb0*/  LDL.LU.64 R56, [R1+0xbf8] ;  /* 0x000bf80001387983 */ /* 0x0001680000300a00 */
[----:B------:R0:W5:Y:S04]  /*15fc0*/  LDL.LU R12, [R1+0xbf0] ;  /* 0x000bf000010c7983 */ /* 0x0001680000300800 */
[----:B------:R-:W-:Y:S04]  /*15fd0*/  STL [R1+0x5c4], R17 ;  /* 0x0005c41101007387 */ /* 0x000fe80000100800 */
[----:B------:R1:W-:Y:S04]  /*15fe0*/  STL.64 [R1+0x60], R52 ;  /* 0x0000603401007387 */ /* 0x0003e80000100a00 */
[----:B------:R2:W-:Y:S04]  /*15ff0*/  STL.64 [R1+0x68], R54 ;  /* 0x0000683601007387 */ /* 0x0005e80000100a00 */
[----:B------:R3:W-:Y:S04]  /*16000*/  STL.64 [R1+0x3f0], R14 ;  /* 0x0003f00e01007387 */ /* 0x0007e80000100a00 */
[----:B------:R4:W-:Y:S04]  /*16010*/  STL [R1+0x5d0], R16 ;  /* 0x0005d01001007387 */ /* 0x0009e80000100800 */
[----:B------:R0:W-:Y:S04]  /*16020*/  STL [R1+0xa84], R33 ;  /* 0x000a842101007387 */ /* 0x0001e80000100800 */
[----:B------:R0:W-:Y:S04]  /*16030*/  STL [R1+0xa78], R32 ;  /* 0x000a782001007387 */ /* 0x0001e80000100800 */
[----:B------:R-:W4:Y:S04]  /*16040*/  LDL.LU R6, [R1+0x5cc] ;  /* 0x0005cc0001067983 */ /* 0x000f280000300800 */
[----:B------:R0:W-:Y:S04]  /*16050*/  STL [R1+0xa70], R45 ;  /* 0x000a702d01007387 */ /* 0x0001e80000100800 */
[----:B------:R-:W4:Y:S04]  /*16060*/  LDL.LU R4, [R1+0xa58] ;  /* 0x000a580001047983 */ /* 0x000f280000300800 */
[----:B------:R0:W-:Y:S04]  /*16070*/  STL [R1+0xa68], R44 ;  /* 0x000a682c01007387 */ /* 0x0001e80000100800 */
[----:B-1----:R-:W4:Y:S04]  /*16080*/  LDL.LU R52, [R1+0xa7c] ;  /* 0x000a7c0001347983 */ /* 0x002f280000300800 */
[----:B------:R1:W-:Y:S04]  /*16090*/  STL [R1+0xa60], R2 ;  /* 0x000a600201007387 */ /* 0x0003e80000100800 */
[----:B------:R-:W4:Y:S04]  /*160a0*/  LDL.LU R53, [R1+0xa50] ;  /* 0x000a500001357983 */ /* 0x000f280000300800 */
[----:B--2---:R-:W2:Y:S04]  /*160b0*/  LDL.LU R54, [R1+0xa74] ;  /* 0x000a740001367983 */ /* 0x004ea80000300800 */
        /* <DEDUP_REMOVED lines=16> */
[----:B---3--:R-:W3:Y:S04]  /*161c0*/  LDL.LU R14, [R1+0xa08] ;  /* 0x000a0800010e7983 */ /* 0x008ee80000300800 */
[----:B------:R-:W3:Y:S04]  /*161d0*/  LDL.LU R15, [R1+0xa2c] ;  /* 0x000a2c00010f7983 */ /* 0x000ee80000300800 */
[----:B------:R-:W3:Y:S04]  /*161e0*/  LDL.LU R51, [R1+0xa00] ;  /* 0x000a000001337983 */ /* 0x000ee80000300800 */
[----:B------:R-:W3:Y:S04]  /*161f0*/  LDL.LU R17, [R1+0xa24] ;  /* 0x000a240001117983 */ /* 0x000ee80000300800 */
[----:B----4-:R-:W4:Y:S04]  /*16200*/  LDL.LU R16, [R1+0x9f8] ;  /* 0x0009f80001107983 */ /* 0x010f280000300800 */
[----:B0-----:R-:W4:Y:S04]  /*16210*/  LDL.LU R33, [R1+0xa1c] ;  /* 0x000a1c0001217983 */ /* 0x001f280000300800 */
[----:B------:R-:W4:Y:S04]  /*16220*/  LDL.LU R32, [R1+0x9f0] ;  /* 0x0009f00001207983 */ /* 0x000f280000300800 */
[----:B------:R-:W4:Y:S04]  /*16230*/  LDL.LU R45, [R1+0xa14] ;  /* 0x000a1400012d7983 */ /* 0x000f280000300800 */
[----:B------:R-:W4:Y:S04]  /*16240*/  LDL.LU R44, [R1+0x9e8] ;  /* 0x0009e800012c7983 */ /* 0x000f280000300800 */
[----:B-1----:R-:W4:Y:S01]  /*16250*/  LDL.LU R2, [R1+0xa0c] ;  /* 0x000a0c0001027983 */ /* 0x002f220000300800 */
[--C-:B------:R-:W-:Y:S01]  /*16260*/  IMAD.X R6, R6, 0x1, R0.reuse, P2 ;  /* 0x0000000106067824 */ /* 0x100fe200010e0600 */
[-C--:B------:R-:W-:Y:S01]  /*16270*/  IADD3 R4, P2, PT, R4, R3.reuse, RZ ;  /* 0x0000000304047210 */ /* 0x080fe20007f5e0ff */
[--C-:B------:R-:W-:Y:S01]  /*16280*/  IMAD.X R52, R52, 0x1, R0.reuse, P6 ;  /* 0x0000000134347824 */ /* 0x100fe200030e0600 */
[-C--:B------:R-:W-:Y:S01]  /*16290*/  IADD3 R53, P6, PT, R53, R3.reuse, RZ ;  /* 0x0000000335357210 */ /* 0x080fe20007fde0ff */
[----:B--2---:R-:W-:Y:S01]  /*162a0*/  IMAD.X R54, R54, 0x1, R0, P5 ;  /* 0x0000000136367824 */ /* 0x004fe200028e0600 */
[----:B------:R0:W-:Y:S01]  /*162b0*/  STL [R1+0x5cc], R6 ;  /* 0x0005cc0601007387 */ /* 0x0001e20000100800 */
[----:B------:R-:W-:-:S03]  /*162c0*/  IADD3 R55, P5, PT, R55, R3, RZ ;  /* 0x0000000337377210 */ /* 0x000fc60007fbe0ff */
[----:B------:R1:W-:Y:S01]  /*162d0*/  STL [R1+0xa58], R4 ;  /* 0x000a580401007387 */ /* 0x0003e20000100800 */
[----:B------:R-:W-:-:S03]  /*162e0*/  IMAD.X R18, R18, 0x1, R0, P1 ;  /* 0x0000000112127824 */ /* 0x000fc600008e0600 */
        /* <DEDUP_REMOVED lines=29> */
[----:B---3--:R-:W-:-:S03]  /*164c0*/  IADD3 R14, P4, PT, R14, R3, RZ ;  /* 0x000000030e0e7210 */ /* 0x008fc60007f9e0ff */
[----:B------:R3:W-:Y:S01]  /*164d0*/  STL [R1+0xa18], R46 ;  /* 0x000a182e01007387 */ /* 0x0007e20000100800 */
[----:B------:R-:W-:-:S03]  /*164e0*/  IMAD.X R15, R15, 0x1, R0, P3 ;  /* 0x000000010f0f7824 */ /* 0x000fc600018e0600 */
[----:B------:R0:W-:Y:S01]  /*164f0*/  STL [R1+0xa3c], R47 ;  /* 0x000a3c2f01007387 */ /* 0x0001e20000100800 */
[----:B------:R-:W-:-:S03]  /*16500*/  IADD3 R51, P3, PT, R51, R3, RZ ;  /* 0x0000000333337210 */ /* 0x000fc60007f7e0ff */
[----:B------:R0:W-:Y:S01]  /*16510*/  STL [R1+0xa10], R11 ;  /* 0x000a100b01007387 */ /* 0x0001e20000100800 */
[----:B------:R-:W-:-:S03]  /*16520*/  IMAD.X R17, R17, 0x1, R0, P2 ;  /* 0x0000000111117824 */ /* 0x000fc600010e0600 */
[----:B------:R0:W-:Y:S01]  /*16530*/  STL [R1+0xa34], R13 ;  /* 0x000a340d01007387 */ /* 0x0001e20000100800 */
[----:B----4-:R-:W-:-:S03]  /*16540*/  IADD3 R16, P2, PT, R16, R3, RZ ;  /* 0x0000000310107210 */ /* 0x010fc60007f5e0ff */
[----:B------:R4:W-:Y:S01]  /*16550*/  STL [R1+0xa08], R14 ;  /* 0x000a080e01007387 */ /* 0x0009e20000100800 */
[----:B------:R-:W-:-:S03]  /*16560*/  IMAD.X R33, R33, 0x1, R0, P6 ;  /* 0x0000000121217824 */ /* 0x000fc600030e0600 */
[----:B------:R0:W-:Y:S01]  /*16570*/  STL [R1+0xa2c], R15 ;  /* 0x000a2c0f01007387 */ /* 0x0001e20000100800 */
[----:B------:R-:W-:-:S03]  /*16580*/  IADD3 R32, P6, PT, R32, R3, RZ ;  /* 0x0000000320207210 */ /* 0x000fc60007fde0ff */
[----:B------:R0:W-:Y:S04]  /*16590*/  STL [R1+0xa00], R51 ;  /* 0x000a003301007387 */ /* 0x0001e80000100800 */
[----:B------:R0:W-:Y:S01]  /*165a0*/  STL [R1+0xa24], R17 ;  /* 0x000a241101007387 */ /* 0x0001e20000100800 */
[----:B------:R-:W-:-:S03]  /*165b0*/  IMAD.X R45, R45, 0x1, R0, P5 ;  /* 0x000000012d2d7824 */ /* 0x000fc600028e0600 */
[----:B------:R0:W-:Y:S01]  /*165c0*/  STL [R1+0x9f8], R16 ;  /* 0x0009f81001007387 */ /* 0x0001e20000100800 */
[----:B------:R-:W-:-:S03]  /*165d0*/  IADD3 R44, P5, PT, R44, R3, RZ ;  /* 0x000000032c2c7210 */ /* 0x000fc60007fbe0ff */
[----:B------:R1:W-:Y:S04]  /*165e0*/  STL [R1+0xa1c], R33 ;  /* 0x000a1c2101007387 */ /* 0x0003e80000100800 */
[----:B------:R1:W-:Y:S01]  /*165f0*/  STL [R1+0x9f0], R32 ;  /* 0x0009f02001007387 */ /* 0x0003e20000100800 */
[----:B------:R-:W-:-:S03]  /*16600*/  IMAD.X R2, R2, 0x1, R0, P1 ;  /* 0x0000000102027824 */ /* 0x000fc600008e0600 */
[----:B0-----:R-:W4:Y:S04]  /*16610*/  LDL.LU R6, [R1+0x9e0] ;  /* 0x0009e00001067983 */ /* 0x001f280000300800 */
[----:B------:R0:W-:Y:S04]  /*16620*/  STL [R1+0xa14], R45 ;  /* 0x000a142d01007387 */ /* 0x0001e80000100800 */
[----:B-1----:R-:W4:Y:S04]  /*16630*/  LDL.LU R4, [R1+0xa04] ;  /* 0x000a040001047983 */ /* 0x002f280000300800 */
[----:B------:R1:W-:Y:S04]  /*16640*/  STL [R1+0x9e8], R44 ;  /* 0x0009e82c01007387 */ /* 0x0003e80000100800 */
[----:B--2---:R-:W2:Y:S04]  /*16650*/  LDL.LU R52, [R1+0x9d8] ;  /* 0x0009d80001347983 */ /* 0x004ea80000300800 */
[----:B------:R0:W-:Y:S04]  /*16660*/  STL [R1+0xa0c], R2 ;  /* 0x000a0c0201007387 */ /* 0x0001e80000100800 */
        /* <DEDUP_REMOVED lines=19> */
[----:B------:R-:W4:Y:S04]  /*167a0*/  LDL.LU R15, [R1+0x988] ;  /* 0x00098800010f7983 */ /* 0x000f280000300800 */
[----:B------:R-:W4:Y:S04]  /*167b0*/  LDL.LU R51, [R1+0x9ac] ;  /* 0x0009ac0001337983 */ /* 0x000f280000300800 */
[----:B------:R-:W4:Y:S04]  /*167c0*/  LDL.LU R17, [R1+0x980] ;  /* 0x0009800001117983 */ /* 0x000f280000300800 */
[----:B------:R-:W4:Y:S04]  /*167d0*/  LDL.LU R16, [R1+0x9a4] ;  /* 0x0009a40001107983 */ /* 0x000f280000300800 */
[----:B------:R-:W4:Y:S04]  /*167e0*/  LDL.LU R33, [R1+0x978] ;  /* 0x0009780001217983 */ /* 0x000f280000300800 */
[----:B------:R-:W4:Y:S04]  /*167f0*/  LDL.LU R32, [R1+0x99c] ;  /* 0x00099c0001207983 */ /* 0x000f280000300800 */
[----:B0-----:R-:W4:Y:S04]  /*16800*/  LDL.LU R45, [R1+0x970] ;  /* 0x00097000012d7983 */ /* 0x001f280000300800 */
[----:B-1----:R-:W4:Y:S04]  /*16810*/  LDL.LU R44, [R1+0x994] ;  /* 0x00099400012c7983 */ /* 0x002f280000300800 */
[----:B------:R-:W4:Y:S01]  /*16820*/  LDL.LU R2, [R1+0x968] ;  /* 0x0009680001027983 */ /* 0x000f220000300800 */
[-C--:B------:R-:W-:Y:S01]  /*16830*/  IADD3 R6, P1, PT, R6, R3.reuse, RZ ;  /* 0x0000000306067210 */ /* 0x080fe20007f3e0ff */
[--C-:B------:R-:W-:Y:S01]  /*16840*/  IMAD.X R4, R4, 0x1, R0.reuse, P4 ;  /* 0x0000000104047824 */ /* 0x100fe200020e0600 */
[-C--:B--2---:R-:W-:Y:S01]  /*16850*/  IADD3 R52, P4, PT, R52, R3.reuse, RZ ;  /* 0x0000000334347210 */ /* 0x084fe20007f9e0ff */
[--C-:B------:R-:W-:Y:S01]  /*16860*/  IMAD.X R53, R53, 0x1, R0.reuse, P3 ;  /* 0x0000000135357824 */ /* 0x100fe200018e0600 */
[----:B------:R-:W-:Y:S01]  /*16870*/  IADD3 R54, P3, PT, R54, R3, RZ ;  /* 0x0000000336367210 */ /* 0x000fe20007f7e0ff */
        /* <DEDUP_REMOVED lines=25> */
[----:B---3--:R-:W-:-:S03]  /*16a10*/  IMAD.X R46, R46, 0x1, R0, P2 ;  /* 0x000000012e2e7824 */ /* 0x008fc600010e0600 */
[----:B------:R3:W-:Y:S01]  /*16a20*/  STL [R1+0x9d4], R34 ;  /* 0x0009d42201007387 */ /* 0x0007e20000100800 */
[----:B------:R-:W-:-:S03]  /*16a30*/  IADD3 R47, P2, PT, R47, R3, RZ ;  /* 0x000000032f2f7210 */ /* 0x000fc60007f5e0ff */
[----:B------:R0:W-:Y:S01]  /*16a40*/  STL [R1+0x9a8], R35 ;  /* 0x0009a82301007387 */ /* 0x0001e20000100800 */
[----:B------:R-:W-:-:S03]  /*16a50*/  IMAD.X R11, R11, 0x1, R0, P6 ;  /* 0x000000010b0b7824 */ /* 0x000fc600030e0600 */
[----:B------:R0:W-:Y:S01]  /*16a60*/  STL [R1+0x9cc], R42 ;  /* 0x0009cc2a01007387 */ /* 0x0001e20000100800 */
[----:B------:R-:W-:-:S03]  /*16a70*/  IADD3 R13, P6, PT, R13, R3, RZ ;  /* 0x000000030d0d7210 */ /* 0x000fc60007fde0ff */
[----:B------:R0:W-:Y:S01]  /*16a80*/  STL [R1+0x9a0], R43 ;  /* 0x0009a02b01007387 */ /* 0x0001e20000100800 */
[----:B----4-:R-:W-:-:S03]  /*16a90*/  IMAD.X R14, R14, 0x1, R0, P5 ;  /* 0x000000010e0e7824 */ /* 0x010fc600028e0600 */
        /* <DEDUP_REMOVED lines=12> */
[----:B------:R0:W-:Y:S04]  /*16b60*/  STL [R1+0x9ac], R51 ;  /* 0x0009ac3301007387 */ /* 0x0001e80000100800 */
[----:B------:R0:W-:Y:S01]  /*16b70*/  STL [R1+0x980], R17 ;  /* 0x0009801101007387 */ /* 0x0001e20000100800 */
[----:B------:R-:W-:-:S03]  /*16b80*/  IADD3 R45, P3, PT, R45, R3, RZ ;  /* 0x000000032d2d7210 */ /* 0x000fc60007f7e0ff */
[----:B------:R0:W-:Y:S01]  /*16b90*/  STL [R1+0x9a4], R16 ;  /* 0x0009a41001007387 */ /* 0x0001e20000100800 */
[----:B------:R-:W-:-:S03]  /*16ba0*/  IMAD.X R44, R44, 0x1, R0, P2 ;  /* 0x000000012c2c7824 */ /* 0x000fc600010e0600 */
[----:B------:R1:W-:Y:S04]  /*16bb0*/  STL [R1+0x978], R33 ;  /* 0x0009782101007387 */ /* 0x0003e80000100800 */
[----:B------:R1:W-:Y:S01]  /*16bc0*/  STL [R1+0x99c], R32 ;  /* 0x00099c2001007387 */ /* 0x0003e20000100800 */
[----:B------:R-:W-:-:S03]  /*16bd0*/  IADD3 R2, P2, PT, R2, R3, RZ ;  /* 0x0000000302027210 */ /* 0x000fc60007f5e0ff */
        /* <DEDUP_REMOVED lines=34> */
[--C-:B------:R-:W-:Y:S01]  /*16e00*/  IMAD.X R6, R6, 0x1, R0.reuse, P6 ;  /* 0x0000000106067824 */ /* 0x100fe200030e0600 */
[-C--:B------:R-:W-:Y:S01]  /*16e10*/  IADD3 R4, P6, PT, R4, R3.reuse, RZ ;  /* 0x0000000304047210 */ /* 0x080fe20007fde0ff */
[--C-:B--2---:R-:W-:Y:S01]  /*16e20*/  IMAD.X R52, R52, 0x1, R0.reuse, P5 ;  /* 0x0000000134347824 */ /* 0x104fe200028e0600 */
[-C--:B------:R-:W-:Y:S01]  /*16e30*/  IADD3 R53, P5, PT, R53, R3.reuse, RZ ;  /* 0x0000000335357210 */ /* 0x080fe20007fbe0ff */
[----:B------:R-:W-:Y:S01]  /*16e40*/  IMAD.X R54, R54, 0x1, R0, P1 ;  /* 0x0000000136367824 */ /* 0x000fe200008e0600 */
        /* <DEDUP_REMOVED lines=246> */
[----:B---3--:R-:W3:Y:S04]  /*17db0*/  LDL.LU R53, [R1+0x804] ;  /* 0x0008040001357983 */ /* 0x008ee80000300800 */
        /* <DEDUP_REMOVED lines=30> */
[--C-:B---3--:R-:W-:Y:S01]  /*17fa0*/  IMAD.X R53, R53, 0x1, R0.reuse, P6 ;  /* 0x0000000135357824 */ /* 0x108fe200030e0600 */
[----:B------:R-:W-:Y:S01]  /*17fb0*/  IADD3 R54, P6, PT, R54, R3, RZ ;  /* 0x0000000336367210 */ /* 0x000fe20007fde0ff */
        /* <DEDUP_REMOVED lines=60> */
[----:B---3--:R-:W3:Y:S04]  /*18380*/  LDL.LU R53, [R1+0x760] ;  /* 0x0007600001357983 */ /* 0x008ee80000300800 */
        /* <DEDUP_REMOVED lines=30> */
[-C--:B---3--:R-:W-:Y:S01]  /*18570*/  IADD3 R53, P4, PT, R53, R3.reuse, RZ ;  /* 0x0000000335357210 */ /* 0x088fe20007f9e0ff */
[----:B----4-:R-:W-:Y:S01]  /*18580*/  IMAD.X R54, R54, 0x1, R0, P3 ;  /* 0x0000000136367824 */ /* 0x010fe200018e0600 */
[----:B------:R-:W-:Y:S01]  /*18590*/  STL [R1+0x794], R6 ;  /* 0x0007940601007387 */ /* 0x000fe20000100800 */
[----:B------:R-:W-:-:S03]  /*185a0*/  IADD3 R55, P3, PT, R55, R3, RZ ;  /* 0x0000000337377210 */ /* 0x000fc60007f7e0ff */
[----:B------:R-:W-:Y:S01]  /*185b0*/  STL [R1+0x768], R4 ;  /* 0x0007680401007387 */ /* 0x000fe20000100800 */
[----:B------:R-:W-:-:S03]  /*185c0*/  IMAD.X R18, R18, 0x1, R0, P2 ;  /* 0x0000000112127824 */ /* 0x000fc600010e0600 */
        /* <DEDUP_REMOVED lines=42> */
[----:B------:R-:W-:Y:S04]  /*18870*/  STL [R1+0x710], R51 ;  /* 0x0007103301007387 */ /* 0x000fe80000100800 */
[----:B------:R-:W-:Y:S01]  /*18880*/  STL [R1+0x734], R17 ;  /* 0x0007341101007387 */ /* 0x000fe20000100800 */
[----:B------:R-:W-:-:S03]  /*18890*/  IMAD.X R45, R45, 0x1, R0, P3 ;  /* 0x000000012d2d7824 */ /* 0x000fc600018e0600 */
[----:B------:R0:W-:Y:S01]  /*188a0*/  STL [R1+0x708], R16 ;  /* 0x0007081001007387 */ /* 0x0001e20000100800 */
[----:B------:R-:W-:-:S03]  /*188b0*/  IADD3 R44, P3, PT, R44, R3, RZ ;  /* 0x000000032c2c7210 */ /* 0x000fc60007f7e0ff */
[----:B------:R1:W-:Y:S04]  /*188c0*/  STL [R1+0x72c], R33 ;  /* 0x00072c2101007387 */ /* 0x0003e80000100800 */
[----:B------:R2:W-:Y:S01]  /*188d0*/  STL [R1+0x700], R32 ;  /* 0x0007002001007387 */ /* 0x0005e20000100800 */
[----:B------:R-:W-:-:S03]  /*188e0*/  IMAD.X R2, R2, 0x1, R0, P2 ;  /* 0x0000000102027824 */ /* 0x000fc600010e0600 */
[----:B0-----:R-:W3:Y:S04]  /*188f0*/  LDL.LU R16, [R1+0x6f0] ;  /* 0x0006f00001107983 */ /* 0x001ee80000300800 */
[----:B------:R0:W-:Y:S04]  /*18900*/  STL [R1+0x724], R45 ;  /* 0x0007242d01007387 */ /* 0x0001e80000100800 */
[----:B------:R-:W4:Y:S04]  /*18910*/  LDL.LU R6, [R1+0x714] ;  /* 0x0007140001067983 */ /* 0x000f280000300800 */
[----:B------:R0:W-:Y:S04]  /*18920*/  STL [R1+0x6f8], R44 ;  /* 0x0006f82c01007387 */ /* 0x0001e80000100800 */
[----:B------:R-:W4:Y:S04]  /*18930*/  LDL.LU R4, [R1+0x6e8] ;  /* 0x0006e80001047983 */ /* 0x000f280000300800 */
[----:B------:R0:W-:Y:S04]  /*18940*/  STL [R1+0x71c], R2 ;  /* 0x00071c0201007387 */ /* 0x0001e80000100800 */
        /* <DEDUP_REMOVED lines=23> */
[----:B-1----:R-:W4:Y:S04]  /*18ac0*/  LDL.LU R33, [R1+0xbb8] ;  /* 0x000bb80001217983 */ /* 0x002f280000300800 */
[----:B--2---:R-:W2:Y:S04]  /*18ad0*/  LDL.LU R32, [R1+0x6ac] ;  /* 0x0006ac0001207983 */ /* 0x004ea80000300800 */
[----:B0-----:R-:W2:Y:S04]  /*18ae0*/  LDL.LU R45, [R1+0xbb4] ;  /* 0x000bb400012d7983 */ /* 0x001ea80000300800 */
[----:B------:R-:W2:Y:S04]  /*18af0*/  LDL.LU R44, [R1+0x6a4] ;  /* 0x0006a400012c7983 */ /* 0x000ea80000300800 */
[----:B------:R-:W2:Y:S01]  /*18b00*/  LDL.LU R2, [R1+0xbb0] ;  /* 0x000bb00001027983 */ /* 0x000ea20000300800 */
[-C--:B---3--:R-:W-:Y:S01]  /*18b10*/  IADD3 R16, P2, PT, R16, R3.reuse, RZ ;  /* 0x0000000310107210 */ /* 0x088fe20007f5e0ff */
[----:B----4-:R-:W-:Y:S01]  /*18b20*/  IMAD.X R6, R6, 0x1, R0, P6 ;  /* 0x0000000106067824 */ /* 0x010fe200030e0600 */
[----:B------:R-:W-:-:S03]  /*18b30*/  IADD3 R4, P6, PT, R4, R3, RZ ;  /* 0x0000000304047210 */ /* 0x000fc60007fde0ff */
[----:B------:R0:W-:Y:S01]  /*18b40*/  STL [R1+0x6f0], R16 ;  /* 0x0006f01001007387 */ /* 0x0001e20000100800 */
[--C-:B------:R-:W-:Y:S01]  /*18b50*/  IMAD.X R52, R52, 0x1, R0.reuse, P5 ;  /* 0x0000000134347824 */ /* 0x100fe200028e0600 */
[-C--:B------:R-:W-:Y:S01]  /*18b60*/  IADD3 R53, P5, PT, R53, R3.reuse, RZ ;  /* 0x0000000335357210 */ /* 0x080fe20007fbe0ff */
[--C-:B------:R-:W-:Y:S01]  /*18b70*/  IMAD.X R54, R54, 0x1, R0.reuse, P1 ;  /* 0x0000000136367824 */ /* 0x100fe200008e0600 */
[-C--:B------:R-:W-:Y:S01]  /*18b80*/  IADD3 R55, P1, PT, R55, R3.reuse, RZ ;  /* 0x0000000337377210 */ /* 0x080fe20007f3e0ff */
[--C-:B------:R-:W-:Y:S01]  /*18b90*/  IMAD.X R18, R18, 0x1, R0.reuse, P4 ;  /* 0x0000000112127824 */ /* 0x100fe200020e0600 */
[----:B------:R-:W-:Y:S01]  /*18ba0*/  IADD3 R19, P4, PT, R19, R3, RZ ;  /* 0x0000000313137210 */ /* 0x000fe20007f9e0ff */
[----:B0-----:R0:W5:Y:S04]  /*18bb0*/  LDL.LU R16, [R1+0xbec] ;  /* 0x000bec0001107983 */ /* 0x0011680000300800 */
[----:B------:R1:W-:Y:S04]  /*18bc0*/  STL [R1+0x714], R6 ;  /* 0x0007140601007387 */ /* 0x0003e80000100800 */
[----:B------:R3:W-:Y:S04]  /*18bd0*/  STL [R1+0x6e8], R4 ;  /* 0x0006e80401007387 */ /* 0x0007e80000100800 */
[----:B------:R4:W-:Y:S04]  /*18be0*/  STL [R1+0x70c], R52 ;  /* 0x00070c3401007387 */ /* 0x0009e80000100800 */
        /* <DEDUP_REMOVED lines=27> */
[----:B------:R-:W-:-:S03]  /*18da0*/  IADD3 R14, P3, PT, R14, UR8, RZ ;  /* 0x000000080e0e7c10 */ /* 0x000fc6000ff7e0ff */
        /* <DEDUP_REMOVED lines=9> */
[----:B--2---:R-:W-:-:S03]  /*18e40*/  IMAD.X R32, R32, 0x1, R0, P5 ;  /* 0x0000000120207824 */ /* 0x004fc600028e0600 */
[----:B------:R2:W-:Y:S04]  /*18e50*/  STL [R1+0x6bc], R15 ;  /* 0x0006bc0f01007387 */ /* 0x0005e80000100800 */
[----:B------:R0:W-:Y:S01]  /*18e60*/  STL [R1+0xbbc], R51 ;  /* 0x000bbc3301007387 */ /* 0x0001e20000100800 */
[----:B------:R-:W-:-:S03]  /*18e70*/  IADD3 R45, P5, PT, R45, UR8, RZ ;  /* 0x000000082d2d7c10 */ /* 0x000fc6000ffbe0ff */
[----:B------:R0:W-:Y:S01]  /*18e80*/  STL [R1+0x6b4], R17 ;  /* 0x0006b41101007387 */ /* 0x0001e20000100800 */
[----:B------:R-:W-:-:S03]  /*18e90*/  IMAD.X R44, R44, 0x1, R0, P1 ;  /* 0x000000012c2c7824 */ /* 0x000fc600008e0600 */
[----:B------:R0:W-:Y:S04]  /*18ea0*/  STL [R1+0xbb8], R33 ;  /* 0x000bb82101007387 */ /* 0x0001e80000100800 */
[----:B------:R0:W-:Y:S01]  /*18eb0*/  STL [R1+0x6ac], R32 ;  /* 0x0006ac2001007387 */ /* 0x0001e20000100800 */
[----:B------:R-:W-:-:S03]  /*18ec0*/  IADD3 R2, P1, PT, R2, UR8, RZ ;  /* 0x0000000802027c10 */ /* 0x000fc6000ff3e0ff */
[----:B------:R-:W2:Y:S04]  /*18ed0*/  LDL.LU R3, [R1+0x69c] ;  /* 0x00069c0001037983 */ /* 0x000ea80000300800 */
[----:B------:R0:W-:Y:S04]  /*18ee0*/  STL [R1+0xbb4], R45 ;  /* 0x000bb42d01007387 */ /* 0x0001e80000100800 */
[----:B-1----:R-:W2:Y:S04]  /*18ef0*/  LDL.LU R6, [R1+0xbac] ;  /* 0x000bac0001067983 */ /* 0x002ea80000300800 */
[----:B------:R1:W-:Y:S04]  /*18f00*/  STL [R1+0x6a4], R44 ;  /* 0x0006a42c01007387 */ /* 0x0003e80000100800 */
[----:B---3--:R-:W3:Y:S04]  /*18f10*/  LDL.LU R4, [R1+0x698] ;  /* 0x0006980001047983 */ /* 0x008ee80000300800 */
[----:B------:R1:W-:Y:S04]  /*18f20*/  STL [R1+0xbb0], R2 ;  /* 0x000bb00201007387 */ /* 0x0003e80000100800 */
[----:B----4-:R-:W4:Y:S04]  /*18f30*/  LDL.LU R52, [R1+0xba8] ;  /* 0x000ba80001347983 */ /* 0x010f280000300800 */
[----:B0-----:R-:W4:Y:S04]  /*18f40*/  LDL.LU R53, [R1+0xa8c] ;  /* 0x000a8c0001357983 */ /* 0x001f280000300800 */
        /* <DEDUP_REMOVED lines=18> */
[----:B--2---:R-:W2:Y:S04]  /*19070*/  LDL.LU R15, [R1+0xb58] ;  /* 0x000b5800010f7983 */ /* 0x004ea80000300800 */
[----:B------:R-:W2:Y:S04]  /*19080*/  LDL.LU R51, [R1+0xb7c] ;  /* 0x000b7c0001337983 */ /* 0x000ea80000300800 */
[----:B------:R-:W2:Y:S04]  /*19090*/  LDL.LU R17, [R1+0xb50] ;  /* 0x000b500001117983 */ /* 0x000ea80000300800 */
[----:B------:R-:W2:Y:S04]  /*190a0*/  LDL.LU R33, [R1+0xb74] ;  /* 0x000b740001217983 */ /* 0x000ea80000300800 */
[----:B------:R-:W2:Y:S04]  /*190b0*/  LDL.LU R32, [R1+0xb48] ;  /* 0x000b480001207983 */ /* 0x000ea80000300800 */
[----:B------:R-:W2:Y:S04]  /*190c0*/  LDL.LU R45, [R1+0xb6c] ;  /* 0x000b6c00012d7983 */ /* 0x000ea80000300800 */
[----:B-1----:R-:W2:Y:S04]  /*190d0*/  LDL.LU R44, [R1+0xb40] ;  /* 0x000b4000012c7983 */ /* 0x002ea80000300800 */
[----:B------:R-:W2:Y:S01]  /*190e0*/  LDL.LU R2, [R1+0xb64] ;  /* 0x000b640001027983 */ /* 0x000ea20000300800 */
[----:B------:R-:W-:Y:S01]  /*190f0*/  IMAD.X R3, R3, 0x1, R0, P4 ;  /* 0x0000000103037824 */ /* 0x000fe200020e0600 */
[----:B------:R-:W-:-:S02]  /*19100*/  IADD3 R6, P4, PT, R6, UR8, RZ ;  /* 0x0000000806067c10 */ /* 0x000fc4000ff9e0ff */
[----:B---3--:R-:W-:Y:S02]  /*19110*/  IADD3.X R4, PT, PT, R4, UR4, RZ, P3, !PT ;  /* 0x0000000404047c10 */ /* 0x008fe40009ffe4ff */
[----:B----4-:R-:W-:Y:S02]  /*19120*/  IADD3 R52, P3, PT, R52, UR8, RZ ;  /* 0x0000000834347c10 */ /* 0x010fe4000ff7e0ff */
[----:B------:R-:W-:Y:S01]  /*19130*/  IADD3.X R53, PT, PT, R53, UR4, RZ, P2, !PT ;  /* 0x0000000435357c10 */ /* 0x000fe200097fe4ff */
[----:B------:R0:W-:Y:S01]  /*19140*/  STL [R1+0x69c], R3 ;  /* 0x00069c0301007387 */ /* 0x0001e20000100800 */
[----:B------:R-:W-:-:S03]  /*19150*/  IADD3 R54, P2, PT, R54, UR8, RZ ;  /* 0x0000000836367c10 */ /* 0x000fc6000ff5e0ff */
[----:B------:R1:W-:Y:S01]  /*19160*/  STL [R1+0xbac], R6 ;  /* 0x000bac0601007387 */ /* 0x0003e20000100800 */
[----:B------:R-:W-:-:S03]  /*19170*/  IADD3.X R55, PT, PT, R55, UR4, RZ, P6, !PT ;  /* 0x0000000437377c10 */ /* 0x000fc6000b7fe4ff */
        /* <DEDUP_REMOVED lines=33> */
[----:B--2---:R-:W-:-:S03]  /*19390*/  IADD3 R15, P1, PT, R15, UR8, RZ ;  /* 0x000000080f0f7c10 */ /* 0x004fc6000ff3e0ff */
        /* <DEDUP_REMOVED lines=8> */
[----:B------:R0:W-:Y:S04]  /*19420*/  STL [R1+0xb58], R15 ;  /* 0x000b580f01007387 */ /* 0x0001e80000100800 */
[----:B------:R0:W-:Y:S01]  /*19430*/  STL [R1+0xb7c], R51 ;  /* 0x000b7c3301007387 */ /* 0x0001e20000100800 */
[----:B------:R-:W-:-:S03]  /*19440*/  IADD3.X R45, PT, PT, R45, UR4, RZ, P2, !PT ;  /* 0x000000042d2d7c10 */ /* 0x000fc600097fe4ff */
[----:B------:R0:W-:Y:S01]  /*19450*/  STL [R1+0xb50], R17 ;  /* 0x000b501101007387 */ /* 0x0001e20000100800 */
[----:B------:R-:W-:-:S03]  /*19460*/  IADD3 R44, P2, PT, R44, UR8, RZ ;  /* 0x000000082c2c7c10 */ /* 0x000fc6000ff5e0ff */
[----:B------:R1:W-:Y:S04]  /*19470*/  STL [R1+0xb74], R33 ;  /* 0x000b742101007387 */ /* 0x0003e80000100800 */
[----:B------:R1:W-:Y:S01]  /*19480*/  STL [R1+0xb48], R32 ;  /* 0x000b482001007387 */ /* 0x0003e20000100800 */
[----:B------:R-:W-:-:S03]  /*19490*/  IADD3.X R2, PT, PT, R2, UR4, RZ, P6, !PT ;  /* 0x0000000402027c10 */ /* 0x000fc6000b7fe4ff */
[----:B0-----:R-:W2:Y:S04]  /*194a0*/  LDL.LU R3, [R1+0xb38] ;  /* 0x000b380001037983 */ /* 0x001ea80000300800 */
[----:B------:R0:W-:Y:S04]  /*194b0*/  STL [R1+0xb6c], R45 ;  /* 0x000b6c2d01007387 */ /* 0x0001e80000100800 */
[----:B-1----:R-:W2:Y:S04]  /*194c0*/  LDL.LU R6, [R1+0xb5c] ;  /* 0x000b5c0001067983 */ /* 0x002ea80000300800 */
[----:B------:R1:W-:Y:S04]  /*194d0*/  STL [R1+0xb40], R44 ;  /* 0x000b402c01007387 */ /* 0x0003e80000100800 */
[----:B---3--:R-:W3:Y:S04]  /*194e0*/  LDL.LU R4, [R1+0xb30] ;  /* 0x000b300001047983 */ /* 0x008ee80000300800 */
[----:B------:R0:W-:Y:S04]  /*194f0*/  STL [R1+0xb64], R2 ;  /* 0x000b640201007387 */ /* 0x0001e80000100800 */
        /* <DEDUP_REMOVED lines=25> */
[----:B0-----:R-:W2:Y:S04]  /*19690*/  LDL.LU R45, [R1+0xac8] ;  /* 0x000ac800012d7983 */ /* 0x001ea80000300800 */
[----:B-1----:R-:W2:Y:S04]  /*196a0*/  LDL.LU R44, [R1+0xaec] ;  /* 0x000aec00012c7983 */ /* 0x002ea80000300800 */
[----:B------:R-:W2:Y:S01]  /*196b0*/  LDL.LU R2, [R1+0xac0] ;  /* 0x000ac00001027983 */ /* 0x000ea20000300800 */
[----:B------:R-:W-:-:S02]  /*196c0*/  IADD3 R3, P6, PT, R3, UR8, RZ ;  /* 0x0000000803037c10 */ /* 0x000fc4000ffde0ff */
[----:B------:R-:W-:Y:S02]  /*196d0*/  IADD3.X R6, PT, PT, R6, UR4, RZ, P5, !PT ;  /* 0x0000000406067c10 */ /* 0x000fe4000affe4ff */
[----:B---3--:R-:W-:Y:S02]  /*196e0*/  IADD3 R4, P5, PT, R4, UR8, RZ ;  /* 0x0000000804047c10 */ /* 0x008fe4000ffbe0ff */
[----:B----4-:R-:W-:Y:S02]  /*196f0*/  IADD3.X R52, PT, PT, R52, UR4, RZ, P1, !PT ;  /* 0x0000000434347c10 */ /* 0x010fe40008ffe4ff */
[----:B------:R-:W-:Y:S01]  /*19700*/  IADD3 R53, P1, PT, R53, UR8, RZ ;  /* 0x0000000835357c10 */ /* 0x000fe2000ff3e0ff */
        /* <DEDUP_REMOVED lines=29> */
[----:B--2---:R-:W-:-:S03]  /*198e0*/  IADD3.X R47, PT, PT, R47, UR4, RZ, P3, !PT ;  /* 0x000000042f2f7c10 */ /* 0x004fc60009ffe4ff */
        /* <DEDUP_REMOVED lines=16> */
[----:B------:R0:W-:Y:S04]  /*199f0*/  STL [R1+0xb04], R15 ;  /* 0x000b040f01007387 */ /* 0x0001e80000100800 */
[----:B------:R0:W-:Y:S01]  /*19a00*/  STL [R1+0xad8], R51 ;  /* 0x000ad83301007387 */ /* 0x0001e20000100800 */
[----:B------:R-:W-:-:S03]  /*19a10*/  IADD3 R45, P1, PT, R45, UR8, RZ ;  /* 0x000000082d2d7c10 */ /* 0x000fc6000ff3e0ff */
[----:B------:R0:W-:Y:S01]  /*19a20*/  STL [R1+0xafc], R17 ;  /* 0x000afc1101007387 */ /* 0x0001e20000100800 */
[----:B------:R-:W-:-:S03]  /*19a30*/  IADD3.X R44, PT, PT, R44, UR4, RZ, P4, !PT ;  /* 0x000000042c2c7c10 */ /* 0x000fc6000a7fe4ff */
[----:B------:R1:W-:Y:S04]  /*19a40*/  STL [R1+0xad0], R33 ;  /* 0x000ad02101007387 */ /* 0x0003e80000100800 */
[----:B------:R1:W-:Y:S01]  /*19a50*/  STL [R1+0xaf4], R32 ;  /* 0x000af42001007387 */ /* 0x0003e20000100800 */
[----:B------:R-:W-:-:S03]  /*19a60*/  IADD3 R2, P4, PT, R2, UR8, RZ ;  /* 0x0000000802027c10 */ /* 0x000fc6000ff9e0ff */
        /* <DEDUP_REMOVED lines=34> */
[----:B------:R-:W-:-:S02]  /*19c90*/  IADD3.X R3, PT, PT, R3, UR4, RZ, P3, !PT ;  /* 0x0000000403037c10 */ /* 0x000fc40009ffe4ff */
[----:B------:R-:W-:Y:S02]  /*19ca0*/  IADD3 R6, P3, PT, R6, UR8, RZ ;  /* 0x0000000806067c10 */ /* 0x000fe4000ff7e0ff */
[----:B---3--:R-:W-:Y:S02]  /*19cb0*/  IADD3.X R4, PT, PT, R4, UR4, RZ, P2, !PT ;  /* 0x0000000404047c10 */ /* 0x008fe400097fe4ff */
[----:B----4-:R-:W-:Y:S02]  /*19cc0*/  IADD3 R52, P2, PT, R52, UR8, RZ ;  /* 0x0000000834347c10 */ /* 0x010fe4000ff5e0ff */
[----:B------:R-:W-:Y:S01]  /*19cd0*/  IADD3.X R53, PT, PT, R53, UR4, RZ, P6, !PT ;  /* 0x0000000435357c10 */ /* 0x000fe2000b7fe4ff */
[----:B------:R-:W-:Y:S01]  /*19ce0*/  STL [R1+0xae4], R3 ;  /* 0x000ae40301007387 */ /* 0x000fe20000100800 */
[----:B------:R-:W-:-:S03]  /*19cf0*/  IADD3 R54, P6, PT, R54, UR8, RZ ;  /* 0x0000000836367c10 */ /* 0x000fc6000ffde0ff */
[----:B------:R-:W-:Y:S01]  /*19d00*/  STL [R1+0xab8], R6 ;  /* 0x000ab80601007387 */ /* 0x000fe20000100800 */
[----:B------:R-:W-:-:S03]  /*19d10*/  IADD3.X R55, PT, PT, R55, UR4, RZ, P5, !PT ;  /* 0x0000000437377c10 */ /* 0x000fc6000affe4ff */
        /* <DEDUP_REMOVED lines=17> */
[----:B--2---:R-:W-:-:S03]  /*19e30*/  IADD3 R35, P2, PT, R35, UR8, RZ ;  /* 0x0000000823237c10 */ /* 0x004fc6000ff5e0ff */
        /* <DEDUP_REMOVED lines=24> */
[----:B------:R-:W-:Y:S04]  /*19fc0*/  STL [R1+0x658], R15 ;  /* 0x0006580f01007387 */ /* 0x000fe80000100800 */
[----:B------:R-:W-:Y:S01]  /*19fd0*/  STL [R1+0x67c], R51 ;  /* 0x00067c3301007387 */ /* 0x000fe20000100800 */
[----:B------:R-:W-:-:S03]  /*19fe0*/  IADD3.X R45, PT, PT, R45, UR4, RZ, P6, !PT ;  /* 0x000000042d2d7c10 */ /* 0x000fc6000b7fe4ff */
[----:B------:R0:W-:Y:S01]  /*19ff0*/  STL [R1+0x650], R17 ;  /* 0x0006501101007387 */ /* 0x0001e20000100800 */
[----:B------:R-:W-:-:S03]  /*1a000*/  IADD3 R44, P6, PT, R44, UR8, RZ ;  /* 0x000000082c2c7c10 */ /* 0x000fc6000ffde0ff */
[----:B------:R-:W-:Y:S04]  /*1a010*/  STL [R1+0x674], R33 ;  /* 0x0006742101007387 */ /* 0x000fe80000100800 */
[----:B------:R-:W-:Y:S01]  /*1a020*/  STL [R1+0x648], R32 ;  /* 0x0006482001007387 */ /* 0x000fe20000100800 */
[----:B------:R-:W-:-:S03]  /*1a030*/  IADD3.X R2, PT, PT, R2, UR4, RZ, P5, !PT ;  /* 0x0000000402027c10 */ /* 0x000fc6000affe4ff */
[----:B0-----:R-:W2:Y:S04]  /*1a040*/  LDL.LU R17, [R1+0x638] ;  /* 0x0006380001117983 */ /* 0x001ea80000300800 */
[----:B------:R-:W-:Y:S04]  /*1a050*/  STL [R1+0x66c], R45 ;  /* 0x00066c2d01007387 */ /* 0x000fe80000100800 */
[----:B------:R0:W-:Y:S04]  /*1a060*/  STL [R1+0x640], R44 ;  /* 0x0006402c01007387 */ /* 0x0001e80000100800 */
[----:B0-----:R-:W3:Y:S04]  /*1a070*/  LDL.LU R44, [R1+0x65c] ;  /* 0x00065c00012c7983 */ /* 0x001ee80000300800 */
[----:B------:R-:W4:Y:S04]  /*1a080*/  LDL.LU R45, [R1+0x630] ;  /* 0x00063000012d7983 */ /* 0x000f280000300800 */
[----:B------:R0:W-:Y:S04]  /*1a090*/  STL [R1+0x664], R2 ;  /* 0x0006640201007387 */ /* 0x0001e80000100800 */
[----:B------:R-:W4:Y:S04]  /*1a0a0*/  LDL.LU R32, [R1+0x654] ;  /* 0x0006540001207983 */ /* 0x000f280000300800 */
[----:B------:R-:W4:Y:S04]  /*1a0b0*/  LDL.LU R33, [R1+0x628] ;  /* 0x0006280001217983 */ /* 0x000f280000300800 */
[----:B------:R-:W4:Y:S04]  /*1a0c0*/  LDL.LU R3, [R1+0x64c] ;  /* 0x00064c0001037983 */ /* 0x000f280000300800 */
        /* <DEDUP_REMOVED lines=25> */
[----:B--2---:R-:W-:-:S05]  /*1a260*/  IADD3 R17, P5, PT, R17, UR8, RZ ;  /* 0x0000000811117c10 */ /* 0x004fca000ffbe0ff */
[----:B------:R0:W-:Y:S01]  /*1a270*/  STL [R1+0x638], R17 ;  /* 0x0006381101007387 */ /* 0x0001e20000100800 */
[----:B---3--:R-:W-:Y:S02]  /*1a280*/  IADD3.X R44, PT, PT, R44, UR4, RZ, P1, !PT ;  /* 0x000000042c2c7c10 */ /* 0x008fe40008ffe4ff */
[----:B----4-:R-:W-:Y:S01]  /*1a290*/  IADD3 R45, P1, PT, R45, UR8, RZ ;  /* 0x000000082d2d7c10 */ /* 0x010fe2000ff3e0ff */
[----:B0-----:R0:W5:Y:S01]  /*1a2a0*/  LDL.LU R17, [R1+0xbe8] ;  /* 0x000be80001117983 */ /* 0x0011620000300800 */
[----:B------:R-:W-:-:S03]  /*1a2b0*/  IADD3.X R32, PT, PT, R32, UR4, RZ, P4, !PT ;  /* 0x0000000420207c10 */ /* 0x000fc6000a7fe4ff */
[----:B------:R1:W-:Y:S01]  /*1a2c0*/  STL [R1+0x65c], R44 ;  /* 0x00065c2c01007387 */ /* 0x0003e20000100800 */
[----:B------:R-:W-:Y:S02]  /*1a2d0*/  IADD3 R33, P4, PT, R33, UR8, RZ ;  /* 0x0000000821217c10 */ /* 0x000fe4000ff9e0ff */
[----:B------:R-:W-:Y:S02]  /*1a2e0*/  IADD3.X R3, PT, PT, R3, UR4, RZ, P3, !PT ;  /* 0x0000000403037c10 */ /* 0x000fe40009ffe4ff */
[----:B------:R-:W-:Y:S01]  /*1a2f0*/  IADD3 R2, P3, PT, R2, UR8, RZ ;  /* 0x0000000802027c10 */ /* 0x000fe2000ff7e0ff */
[----:B-1----:R0:W5:Y:S04]  /*1a300*/  LDL.LU R44, [R1+0xbe4] ;  /* 0x000be400012c7983 */ /* 0x0021680000300800 */
[----:B------:R1:W-:Y:S01]  /*1a310*/  STL [R1+0x630], R45 ;  /* 0x0006302d01007387 */ /* 0x0003e20000100800 */
[----:B------:R-:W-:-:S02]  /*1a320*/  IADD3.X R6, PT, PT, R6, UR4, RZ, P2, !PT ;  /* 0x0000000406067c10 */ /* 0x000fc400097fe4ff */
[----:B------:R-:W-:Y:S02]  /*1a330*/  IADD3 R4, P2, PT, R4, UR8, RZ ;  /* 0x0000000804047c10 */ /* 0x000fe4000ff5e0ff */
[----:B------:R-:W-:Y:S02]  /*1a340*/  IADD3.X R52, PT, PT, R52, UR4, RZ, P6, !PT ;  /* 0x0000000434347c10 */ /* 0x000fe4000b7fe4ff */
[----:B------:R-:W-:Y:S01]  /*1a350*/  IADD3 R53, P6, PT, R53, UR8, RZ ;  /* 0x0000000835357c10 */ /* 0x000fe2000ffde0ff */
[----:B-1----:R0:W5:Y:S04]  /*1a360*/  LDL.LU R45, [R1+0xbe0] ;  /* 0x000be000012d7983 */ /* 0x0021680000300800 */
[----:B------:R1:W-:Y:S01]  /*1a370*/  STL [R1+0x654], R32 ;  /* 0x0006542001007387 */ /* 0x0003e20000100800 */
[----:B------:R-:W-:-:S02]  /*1a380*/  IADD3.X R54, PT, PT, R54, UR4, RZ, P5, !PT ;  /* 0x0000000436367c10 */ /* 0x000fc4000affe4ff */
[----:B------:R-:W-:Y:S02]  /*1a390*/  IADD3 R55, P5, PT, R55, UR8, RZ ;  /* 0x0000000837377c10 */ /* 0x000fe4000ffbe0ff */
[----:B------:R-:W-:Y:S01]  /*1a3a0*/  IADD3.X R18, PT, PT, R18, UR4, RZ, P1, !PT ;  /* 0x0000000412127c10 */ /* 0x000fe20008ffe4ff */
[----:B-1----:R0:W5:Y:S04]  /*1a3b0*/  LDL.LU R32, [R1+0xbdc] ;  /* 0x000bdc0001207983 */ /* 0x0021680000300800 */
[----:B------:R1:W-:Y:S01]  /*1a3c0*/  STL [R1+0x628], R33 ;  /* 0x0006282101007387 */ /* 0x0003e20000100800 */
[----:B------:R-:W-:Y:S02]  /*1a3d0*/  IADD3 R19, P1, PT, R19, UR8, RZ ;  /* 0x0000000813137c10 */ /* 0x000fe4000ff3e0ff */
[----:B------:R-:W-:-:S02]  /*1a3e0*/  IADD3.X R61, PT, PT, R61, UR4, RZ, P4, !PT ;  /* 0x000000043d3d7c10 */ /* 0x000fc4000a7fe4ff */
[----:B------:R-:W-:Y:S01]  /*1a3f0*/  IADD3 R26, P4, PT, R26, UR8, RZ ;  /* 0x000000081a1a7c10 */ /* 0x000fe2000ff9e0ff */
[----:B-1----:R0:W5:Y:S04]  /*1a400*/  LDL.LU R33, [R1+0xbd8] ;  /* 0x000bd80001217983 */ /* 0x0021680000300800 */
[----:B------:R-:W-:Y:S04]  /*1a410*/  STL [R1+0x64c], R3 ;  /* 0x00064c0301007387 */ /* 0x000fe80000100800 */
[----:B------:R1:W-:Y:S04]  /*1a420*/  STL [R1+0x620], R2 ;  /* 0x0006200201007387 */ /* 0x0003e80000100800 */
[----:B------:R-:W-:Y:S04]  /*1a430*/  STL [R1+0x644], R6 ;  /* 0x0006440601007387 */ /* 0x000fe80000100800 */
[----:B------:R2:W-:Y:S04]  /*1a440*/  STL [R1+0x618], R4 ;  /* 0x0006180401007387 */ /* 0x0005e80000100800 */
[----:B------:R-:W-:Y:S04]  /*1a450*/  STL [R1+0x63c], R52 ;  /* 0x00063c3401007387 */ /* 0x000fe80000100800 */
[----:B------:R-:W-:Y:S04]  /*1a460*/  STL [R1+0x610], R53 ;  /* 0x0006103501007387 */ /* 0x000fe80000100800 */
[----:B------:R-:W-:Y:S04]  /*1a470*/  STL [R1+0x634], R54 ;  /* 0x0006343601007387 */ /* 0x000fe80000100800 */
[----:B------:R-:W-:Y:S01]  /*1a480*/  STL [R1+0x608], R55 ;  /* 0x0006083701007387 */ /* 0x000fe20000100800 */
[----:B------:R-:W-:-:S03]  /*1a490*/  IADD3.X R27, PT, PT, R27, UR4, RZ, P3, !PT ;  /* 0x000000041b1b7c10 */ /* 0x000fc60009ffe4ff */
[----:B------:R-:W-:Y:S01]  /*1a4a0*/  STL [R1+0x62c], R18 ;  /* 0x00062c1201007387 */ /* 0x000fe20000100800 */
[----:B------:R-:W-:Y:S01]  /*1a4b0*/  IADD3 R30, P3, PT, R30, UR8, RZ ;  /* 0x000000081e1e7c10 */ /* 0x000fe2000ff7e0ff */
[----:B-1----:R-:W1:Y:S02]  /*1a4c0*/  S2R R2, SR_TID.X ;  /* 0x0000000000027919 */ /* 0x002e640000002100 */
[----:B------:R-:W-:Y:S01]  /*1a4d0*/  STL [R1+0x600], R19 ;  /* 0x0006001301007387 */ /* 0x000fe20000100800 */
        /* <DEDUP_REMOVED lines=14> */
[----:B------:R-:W-:-:S03]  /*1a5c0*/  IADD3.X R11, PT, PT, R11, UR4, RZ, P4, !PT ;  /* 0x000000040b0b7c10 */ /* 0x000fc6000a7fe4ff */
[----:B------:R0:W-:Y:S01]  /*1a5d0*/  STL [R1+0x5e0], R42 ;  /* 0x0005e02a01007387 */ /* 0x0001e20000100800 */
[----:B------:R-:W-:Y:S01]  /*1a5e0*/  IADD3.X R13, PT, PT, R13, UR4, RZ, P3, !PT ;  /* 0x000000040d0d7c10 */ /* 0x000fe20009ffe4ff */
[----:B------:R-:W4:Y:S02]  /*1a5f0*/  LDC R3, c[0x0][0x3a8] ;  /* 0x0000ea00ff037b82 */ /* 0x000f240000000800 */
[----:B------:R0:W-:Y:S01]  /*1a600*/  STL [R1+0x604], R43 ;  /* 0x0006042b01007387 */ /* 0x0001e20000100800 */
[----:B------:R-:W-:-:S03]  /*1a610*/  IADD3.X R14, PT, PT, R14, UR4, RZ, P2, !PT ;  /* 0x000000040e0e7c10 */ /* 0x000fc600097fe4ff */
[----:B------:R0:W-:Y:S01]  /*1a620*/  STL [R1+0x5d8], R46 ;  /* 0x0005d82e01007387 */ /* 0x0001e20000100800 */
[----:B------:R-:W-:-:S03]  /*1a630*/  IADD3.X R15, PT, PT, R15, UR4, RZ, P6, !PT ;  /* 0x000000040f0f7c10 */ /* 0x000fc6000b7fe4ff */
[----:B------:R0:W-:Y:S01]  /*1a640*/  STL [R1+0x5fc], R47 ;  /* 0x0005fc2f01007387 */ /* 0x0001e20000100800 */
[----:B--2---:R-:W-:-:S03]  /*1a650*/  IMAD.MOV.U32 R4, RZ, RZ, R7 ;  /* 0x000000ffff047224 */ /* 0x004fc600078e0007 */
[----:B------:R0:W-:Y:S01]  /*1a660*/  STL [R1+0x5f4], R11 ;  /* 0x0005f40b01007387 */ /* 0x0001e20000100800 */
[----:B------:R-:W-:-:S03]  /*1a670*/  IADD3.X R51, PT, PT, R51, UR4, RZ, P5, !PT ;  /* 0x0000000433337c10 */ /* 0x000fc6000affe4ff */
[----:B------:R0:W-:Y:S04]  /*1a680*/  STL [R1+0x5ec], R13 ;  /* 0x0005ec0d01007387 */ /* 0x0001e80000100800 */
[----:B------:R0:W-:Y:S04]  /*1a690*/  STL [R1+0x5e4], R14 ;  /* 0x0005e40e01007387 */ /* 0x0001e80000100800 */
[----:B------:R0:W-:Y:S04]  /*1a6a0*/  STL [R1+0x5dc], R15 ;  /* 0x0005dc0f01007387 */ /* 0x0001e80000100800 */
[----:B------:R0:W-:Y:S04]  /*1a6b0*/  STL.64 [R1+0x3f8], R4 ;  /* 0x0003f80401007387 */ /* 0x0001e80000100a00 */
[----:B------:R0:W-:Y:S01]  /*1a6c0*/  STL [R1+0x5d4], R51 ;  /* 0x0005d43301007387 */ /* 0x0001e20000100800 */
[----:B-1----:R-:W-:Y:S01]  /*1a6d0*/  LOP3.LUT R2, R2, 0x1f, RZ, 0xc0, !PT ;  /* 0x0000001f02027812 */ /* 0x002fe200078ec0ff */
[----:B---3--:R-:W-:-:S02]  /*1a6e0*/  IMAD.MOV.U32 R61, RZ, RZ, R60 ;  /* 0x000000ffff3d7224 */ /* 0x008fc400078e003c */
[----:B------:R-:W-:Y:S02]  /*1a6f0*/  IMAD.MOV.U32 R60, RZ, RZ, R8 ;  /* 0x000000ffff3c7224 */ /* 0x000fe400078e0008 */
[----:B------:R-:W-:Y:S02]  /*1a700*/  IMAD.SHL.U32 R2, R2, 0x2, RZ ;  /* 0x0000000202027824 */ /* 0x000fe400078e00ff */
[----:B----4-:R-:W-:-:S04]  /*1a710*/  IMAD.SHL.U32 R3, R3, 0x20, RZ ;  /* 0x0000002003037824 */ /* 0x010fc800078e00ff */
[----:B------:R-:W-:Y:S01]  /*1a720*/  IMAD.SHL.U32 R3, R3, 0x2, RZ ;  /* 0x0000000203037824 */ /* 0x000fe200078e00ff */
[----:B0-----:R-:W-:Y:S06]  /*1a730*/  @P0 BRA `(.L_x_1) ;  /* 0xfffffeec00980947 */ /* 0x001fec000383ffff */
[----:B------:R0:W-:Y:S04]  /*1a740*/  STL [R1+0xc68], R23 ;  /* 0x000c681701007387 */ /* 0x0001e80000100800 */
[----:B0-----:R-:W2:Y:S04]  /*1a750*/  LDL.LU R23, [R1+0x9c] ;  /* 0x00009c0001177983 */ /* 0x001ea80000300800 */
[----:B------:R0:W-:Y:S04]  /*1a760*/  STL [R1+0xc64], R22 ;  /* 0x000c641601007387 */ /* 0x0001e80000100800 */
[----:B0-----:R-:W3:Y:S04]  /*1a770*/  LDL.LU R22, [R1+0x64] ;  /* 0x0000640001167983 */ /* 0x001ee80000300800 */
[----:B---3--:R0:W-:Y:S04]  /*1a780*/  STL [R1+0xc6c], R22 ;  /* 0x000c6c1601007387 */ /* 0x0081e80000100800 */
[----:B0-----:R-:W2:Y:S04]  /*1a790*/  LDL.LU R22, [R1+0x6c] ;  /* 0x00006c0001167983 */ /* 0x001ea80000300800 */
[----:B------:R-:W3:Y:S04]  /*1a7a0*/  LDL.LU R60, [R1+0x280] ;  /* 0x00028000013c7983 */ /* 0x000ee80000300800 */
        /* <DEDUP_REMOVED lines=30> */
[----:B-----5:R0:W-:Y:S04]  /*1a990*/  STL [R1+0xc54], R59 ;  /* 0x000c543b01007387 */ /* 0x0201e80000100800 */
[----:B0-----:R-:W3:Y:S04]  /*1a9a0*/  LDL.LU R59, [R1+0x30] ;  /* 0x00003000013b7983 */ /* 0x001ee80000300800 */
[----:B------:R0:W-:Y:S04]  /*1a9b0*/  STL [R1+0xc50], R57 ;  /* 0x000c503901007387 */ /* 0x0001e80000100800 */
        /* <DEDUP_REMOVED lines=43> */
[----:B------:R0:W-:Y:S01]  /*1ac70*/  STL [R1+0xbe8], R50 ;  /* 0x000be83201007387 */ /* 0x0001e20000100800 */
[----:B--2---:R-:W-:-:S03]  /*1ac80*/  F2FP.BF16.F32.PACK_AB R23, R22, R23 ;  /* 0x000000171617723e */ /* 0x004fc600000010ff */
[----:B0-----:R-:W2:Y:S04]  /*1ac90*/  LDL.LU R50, [R1+0x124] ;  /* 0x0001240001327983 */ /* 0x001ea80000300800 */
[----:B------:R0:W-:Y:S04]  /*1aca0*/  STL [R1+0xbe4], R45 ;  /* 0x000be42d01007387 */ /* 0x0001e80000100800 */
[----:B0-----:R-:W2:Y:S04]  /*1acb0*/  LDL.LU R45, [R1+0x184] ;  /* 0x00018400012d7983 */ /* 0x001ea80000300800 */
[----:B------:R0:W-:Y:S04]  /*1acc0*/  STL [R1+0xbe0], R49 ;  /* 0x000be03101007387 */ /* 0x0001e80000100800 */
[----:B0-----:R-:W2:Y:S04]  /*1acd0*/  LDL.LU R49, [R1+0x12c] ;  /* 0x00012c0001317983 */ /* 0x001ea80000300800 */
[----:B------:R0:W-:Y:S04]  /*1ace0*/  STL [R1+0xbdc], R44 ;  /* 0x000bdc2c01007387 */ /* 0x0001e80000100800 */
[----:B0-----:R-:W2:Y:S04]  /*1acf0*/  LDL.LU R44, [R1+0x18c] ;  /* 0x00018c00012c7983 */ /* 0x001ea80000300800 */
[----:B------:R0:W-:Y:S04]  /*1ad00*/  STL [R1+0xbd8], R48 ;  /* 0x000bd83001007387 */ /* 0x0001e80000100800 */
[----:B0-----:R-:W2:Y:S04]  /*1ad10*/  LDL.LU R48, [R1+0x94] ;  /* 0x0000940001307983 */ /* 0x001ea80000300800 */
[----:B------:R-:W2:Y:S04]  /*1ad20*/  LDL.LU R22, [R1+0xc6c] ;  /* 0x000c6c0001167983 */ /* 0x000ea80000300800 */
[----:B------:R0:W-:Y:S04]  /*1ad30*/  STL [R1+0x45c], R23 ;  /* 0x00045c1701007387 */ /* 0x0001e80000100800 */
[----:B0-----:R-:W4:Y:S01]  /*1ad40*/  LDL.LU R23, [R1+0xc68] ;  /* 0x000c680001177983 */ /* 0x001f220000300800 */
[----:B------:R-:W-:-:S02]  /*1ad50*/  F2FP.BF16.F32.PACK_AB R3, R0, R3 ;  /* 0x000000030003723e */ /* 0x000fc400000010ff */
[----:B--2---:R-:W-:Y:S02]  /*1ad60*/  F2FP.BF16.F32.PACK_AB R48, R22, R48 ;  /* 0x000000301630723e */ /* 0x004fe400000010ff */
[----:B------:R-:W2:Y:S01]  /*1ad70*/  LDL.LU R22, [R1+0xc64] ;  /* 0x000c640001167983 */ /* 0x000ea20000300800 */
[----:B---3--:R-:W-:Y:S02]  /*1ad80*/  F2FP.BF16.F32.PACK_AB R36, R36, R37 ;  /* 0x000000252424723e */ /* 0x008fe400000010ff */
[----:B------:R-:W-:Y:S01]  /*1ad90*/  F2FP.BF16.F32.PACK_AB R32, R32, R33 ;  /* 0x000000212020723e */ /* 0x000fe200000010ff */
[----:B------:R0:W-:Y:S01]  /*1ada0*/  STL [R1+0x458], R48 ;  /* 0x0004583001007387 */ /* 0x0001e20000100800 */
[----:B------:R-:W-:Y:S02]  /*1adb0*/  F2FP.BF16.F32.PACK_AB R28, R28, R29 ;  /* 0x0000001d1c1c723e */ /* 0x000fe400000010ff */
[----:B------:R-:W-:Y:S02]  /*1adc0*/  F2FP.BF16.F32.PACK_AB R24, R24, R25 ;  /* 0x000000191818723e */ /* 0x000fe400000010ff */
[----:B------:R-:W-:-:S02]  /*1add0*/  F2FP.BF16.F32.PACK_AB R20, R20, R21 ;  /* 0x000000151414723e */ /* 0x000fc400000010ff */
[----:B------:R-:W-:Y:S02]  /*1ade0*/  F2FP.BF16.F32.PACK_AB R16, R16, R17 ;  /* 0x000000111010723e */ /* 0x000fe400000010ff */
[----:B------:R-:W-:Y:S02]  /*1adf0*/  F2FP.BF16.F32.PACK_AB R9, R9, R10 ;  /* 0x0000000a0909723e */ /* 0x000fe400000010ff */
[----:B0-----:R-:W-:Y:S02]  /*1ae00*/  F2FP.BF16.F32.PACK_AB R48, R44, R49 ;  /* 0x000000312c30723e */ /* 0x001fe400000010ff */
[----:B------:R-:W-:Y:S02]  /*1ae10*/  F2FP.BF16.F32.PACK_AB R44, R45, R50 ;  /* 0x000000322d2c723e */ /* 0x000fe400000010ff */
[----:B------:R-:W-:Y:S01]  /*1ae20*/  F2FP.BF16.F32.PACK_AB R12, R12, R38 ;  /* 0x000000260c0c723e */ /* 0x000fe200000010ff */
[----:B------:R-:W-:Y:S01]  /*1ae30*/  STL [R1+0x454], R48 ;  /* 0x0004543001007387 */ /* 0x000fe20000100800 */
[----:B------:R-:W-:-:S02]  /*1ae40*/  F2FP.BF16.F32.PACK_AB R10, R39, R40 ;  /* 0x00000028270a723e */ /* 0x000fc400000010ff */
[----:B------:R-:W-:Y:S01]  /*1ae50*/  F2FP.BF16.F32.PACK_AB R0, R5, R6 ;  /* 0x000000060500723e */ /* 0x000fe200000010ff */
[----:B------:R-:W-:Y:S04]  /*1ae60*/  STL [R1+0x450], R44 ;  /* 0x0004502c01007387 */ /* 0x000fe80000100800 */
[----:B------:R-:W-:Y:S04]  /*1ae70*/  STL [R1+0x44c], R36 ;  /* 0x00044c2401007387 */ /* 0x000fe80000100800 */
[----:B------:R-:W-:Y:S04]  /*1ae80*/  STL [R1+0x448], R32 ;  /* 0x0004482001007387 */ /* 0x000fe80000100800 */
[----:B------:R-:W-:Y:S04]  /*1ae90*/  STL [R1+0x444], R28 ;  /* 0x0004441c01007387 */ /* 0x000fe80000100800 */
[----:B------:R-:W-:Y:S04]  /*1aea0*/  STL [R1+0x440], R24 ;  /* 0x0004401801007387 */ /* 0x000fe80000100800 */
[----:B------:R-:W-:Y:S04]  /*1aeb0*/  STL [R1+0x43c], R20 ;  /* 0x00043c1401007387 */ /* 0x000fe80000100800 */
[----:B------:R-:W-:Y:S04]  /*1aec0*/  STL [R1+0x438], R16 ;  /* 0x0004381001007387 */ /* 0x000fe80000100800 */
[----:B------:R0:W-:Y:S04]  /*1aed0*/  STL [R1+0x434], R9 ;  /* 0x0004340901007387 */ /* 0x0001e80000100800 */
[----:B------:R1:W-:Y:S04]  /*1aee0*/  STL [R1+0x430], R12 ;  /* 0x0004300c01007387 */ /* 0x0003e80000100800 */
[----:B------:R3:W-:Y:S01]  /*1aef0*/  STL [R1+0x42c], R10 ;  /* 0x00042c0a01007387 */ /* 0x0007e20000100800 */
[----:B0-----:R-:W-:-:S02]  /*1af00*/  F2FP.BF16.F32.PACK_AB R9, R41, R56 ;  /* 0x000000382909723e */ /* 0x001fc400000010ff */
[----:B-1----:R-:W-:-:S03]  /*1af10*/  F2FP.BF16.F32.PACK_AB R12, R58, R57 ;  /* 0x000000393a0c723e */ /* 0x002fc600000010ff */
[----:B------:R4:W-:Y:S01]  /*1af20*/  STL [R1+0x428], R9 ;  /* 0x0004280901007387 */ /* 0x0009e20000100800 */
[----:B---3--:R-:W-:-:S03]  /*1af30*/  F2FP.BF16.F32.PACK_AB R10, R59, R60 ;  /* 0x0000003c3b0a723e */ /* 0x008fc600000010ff */
[----:B------:R-:W-:Y:S04]  /*1af40*/  STL [R1+0x424], R12 ;  /* 0x0004240c01007387 */ /* 0x000fe80000100800 */
[----:B------:R-:W-:Y:S01]  /*1af50*/  STL [R1+0x420], R10 ;  /* 0x0004200a01007387 */ /* 0x000fe20000100800 */
[----:B----4-:R-:W-:Y:S02]  /*1af60*/  F2FP.BF16.F32.PACK_AB R9, R61, R2 ;  /* 0x000000023d09723e */ /* 0x010fe400000010ff */
[----:B------:R-:W-:-:S03]  /*1af70*/  F2FP.BF16.F32.PACK_AB R2, R8, R7 ;  /* 0x000000070802723e */ /* 0x000fc600000010ff */
        /* <DEDUP_REMOVED lines=8> */
[----:B------:R1:W-:Y:S04]  /*1b000*/  STL [R1+0x3f8], R2 ;  /* 0x0003f80201007387 */ /* 0x0003e80000100800 */
[----:B------:R-:W-:Y:S01]  /*1b010*/  STL [R1+0x3f4], R0 ;  /* 0x0003f40001007387 */ /* 0x000fe20000100800 */
[----:B0-----:R-:W-:Y:S02]  /*1b020*/  F2FP.BF16.F32.PACK_AB R3, R19, R26 ;  /* 0x0000001a1303723e */ /* 0x001fe400000010ff */
[----:B-1----:R-:W-:-:S03]  /*1b030*/  F2FP.BF16.F32.PACK_AB R2, R23, R27 ;  /* 0x0000001b1702723e */ /* 0x002fc600000010ff */
[----:B------:R0:W-:Y:S04]  /*1b040*/  STL [R1+0x3f0], R3 ;  /* 0x0003f00301007387 */ /* 0x0001e80000100800 */
[----:B------:R1:W-:Y:S01]  /*1b050*/  STL [R1+0x36c], R2 ;  /* 0x00036c0201007387 */ /* 0x0003e20000100800 */
[----:B0-----:R-:W-:Y:S02]  /*1b060*/  F2FP.BF16.F32.PACK_AB R3, R31, R34 ;  /* 0x000000221f03723e */ /* 0x001fe400000010ff */
[----:B-1----:R-:W-:Y:S02]  /*1b070*/  F2FP.BF16.F32.PACK_AB R2, R35, R42 ;  /* 0x0000002a2302723e */ /* 0x002fe400000010ff */
[----:B--2---:R-:W-:-:S05]  /*1b080*/  F2FP.BF16.F32.PACK_AB R0, R22, R30 ;  /* 0x0000001e1600723e */ /* 0x004fca00000010ff */
[----:B------:R0:W-:Y:S04]  /*1b090*/  STL [R1+0x368], R0 ;  /* 0x0003680001007387 */ /* 0x0001e80000100800 */
[----:B------:R1:W-:Y:S04]  /*1b0a0*/  STL [R1+0x364], R3 ;  /* 0x0003640301007387 */ /* 0x0003e80000100800 */
[----:B------:R2:W-:Y:S01]  /*1b0b0*/  STL [R1+0x360], R2 ;  /* 0x0003600201007387 */ /* 0x0005e20000100800 */
[----:B0-----:R-:W-:Y:S02]  /*1b0c0*/  F2FP.BF16.F32.PACK_AB R0, R43, R46 ;  /* 0x0000002e2b00723e */ /* 0x001fe400000010ff */
[----:B-1----:R-:W-:-:S03]  /*1b0d0*/  F2FP.BF16.F32.PACK_AB R3, R47, R11 ;  /* 0x0000000b2f03723e */ /* 0x002fc600000010ff */
[----:B------:R0:W-:Y:S01]  /*1b0e0*/  STL [R1+0x29c], R0 ;  /* 0x00029c0001007387 */ /* 0x0001e20000100800 */
[----:B--2---:R-:W-:-:S03]  /*1b0f0*/  F2FP.BF16.F32.PACK_AB R2, R13, R14 ;  /* 0x0000000e0d02723e */ /* 0x004fc600000010ff */
[----:B------:R-:W-:Y:S04]  /*1b100*/  STL [R1+0x298], R3 ;  /* 0x0002980301007387 */ /* 0x000fe80000100800 */
[----:B------:R-:W2:Y:S01]  /*1b110*/  LDL.LU R59, [R1+0x394] ;  /* 0x00039400013b7983 */ /* 0x000ea20000300800 */
[----:B0-----:R-:W-:-:S03]  /*1b120*/  F2FP.BF16.F32.PACK_AB R0, R15, R51 ;  /* 0x000000330f00723e */ /* 0x001fc600000010ff */
[----:B------:R-:W-:Y:S04]  /*1b130*/  STL [R1+0x294], R2 ;  /* 0x0002940201007387 */ /* 0x000fe80000100800 */
[----:B--2---:R0:W-:Y:S04]  /*1b140*/  STL [R1+0xc5c], R59 ;  /* 0x000c5c3b01007387 */ /* 0x0041e80000100800 */
[----:B------:R-:W-:Y:S04]  /*1b150*/  STL [R1+0x290], R0 ;  /* 0x0002900001007387 */ /* 0x000fe80000100800 */
[----:B0-----:R-:W2:Y:S04]  /*1b160*/  LDL.LU R59, [R1+0x39c] ;  /* 0x00039c00013b7983 */ /* 0x001ea80000300800 */
[----:B------:R-:W3:Y:S04]  /*1b170*/  LDL.LU R57, [R1+0x2ac] ;  /* 0x0002ac0001397983 */ /* 0x000ee80000300800 */
[----:B---3--:R0:W-:Y:S04]  /*1b180*/  STL [R1+0xc58], R57 ;  /* 0x000c583901007387 */ /* 0x0081e80000100800 */
[----:B0-----:R-:W3:Y:S04]  /*1b190*/  LDL.LU R57, [R1+0xc4] ;  /* 0x0000c40001397983 */ /* 0x001ee80000300800 */
[----:B---3--:R0:W-:Y:S04]  /*1b1a0*/  STL [R1+0xc60], R57 ;  /* 0x000c603901007387 */ /* 0x0081e80000100800 */
[----:B0-----:R-:W2:Y:S04]  /*1b1b0*/  LDL.LU R57, [R1+0xcc] ;  /* 0x0000cc0001397983 */ /* 0x001ea80000300800 */
[----:B------:R-:W3:Y:S04]  /*1b1c0*/  LDL.LU R58, [R1+0x1ac] ;  /* 0x0001ac00013a7983 */ /* 0x000ee80000300800 */
[----:B------:R-:W4:Y:S04]  /*1b1d0*/  LDL.LU R56, [R1+0x2a4] ;  /* 0x0002a40001387983 */ /* 0x000f280000300800 */
[----:B------:R-:W4:Y:S04]  /*1b1e0*/  LDL.LU R41, [R1+0x1a4] ;  /* 0x0001a40001297983 */ /* 0x000f280000300800 */
        /* <DEDUP_REMOVED lines=56> */
[----:B--2---:R-:W-:-:S03]  /*1b570*/  F2FP.BF16.F32.PACK_AB R59, R57, R59 ;  /* 0x0000003b393b723e */ /* 0x004fc600000010ff */
[----:B------:R-:W2:Y:S04]  /*1b580*/  LDL.LU R57, [R1+0xc60] ;  /* 0x000c600001397983 */ /* 0x000ea80000300800 */
[----:B------:R0:W-:Y:S04]  /*1b590*/  STL [R1+0x20c], R59 ;  /* 0x00020c3b01007387 */ /* 0x0001e80000100800 */
[----:B0-----:R-:W2:Y:S02]  /*1b5a0*/  LDL.LU R59, [R1+0xc5c] ;  /* 0x000c5c00013b7983 */ /* 0x001ea40000300800 */
[----:B--2---:R-:W-:-:S02]  /*1b5b0*/  F2FP.BF16.F32.PACK_AB R59, R57, R59 ;  /* 0x0000003b393b723e */ /* 0x004fc400000010ff */
[----:B------:R-:W2:Y:S01]  /*1b5c0*/  LDL.LU R57, [R1+0xc58] ;  /* 0x000c580001397983 */ /* 0x000ea20000300800 */
[----:B----4-:R-:W-:-:S03]  /*1b5d0*/  F2FP.BF16.F32.PACK_AB R41, R56, R41 ;  /* 0x000000293829723e */ /* 0x010fc600000010ff */
[----:B------:R0:W-:Y:S01]  /*1b5e0*/  STL [R1+0x208], R59 ;  /* 0x0002083b01007387 */ /* 0x0001e20000100800 */
[----:B---3--:R-:W-:Y:S02]  /*1b5f0*/  F2FP.BF16.F32.PACK_AB R39, R40, R39 ;  /* 0x000000272827723e */ /* 0x008fe400000010ff */
[----:B------:R-:W-:Y:S01]  /*1b600*/  F2FP.BF16.F32.PACK_AB R12, R38, R12 ;  /* 0x0000000c260c723e */ /* 0x000fe200000010ff */
[----:B0-----:R-:W3:Y:S01]  /*1b610*/  LDL.LU R59, [R1+0xc54] ;  /* 0x000c5400013b7983 */ /* 0x001ee20000300800 */
[----:B------:R-:W-:Y:S02]  /*1b620*/  F2FP.BF16.F32.PACK_AB R9, R10, R9 ;  /* 0x000000090a09723e */ /* 0x000fe400000010ff */
[----:B------:R-:W-:Y:S02]  /*1b630*/  F2FP.BF16.F32.PACK_AB R48, R48, R44 ;  /* 0x0000002c3030723e */ /* 0x000fe400000010ff */
[----:B------:R-:W-:Y:S02]  /*1b640*/  F2FP.BF16.F32.PACK_AB R45, R49, R45 ;  /* 0x0000002d312d723e */ /* 0x000fe400000010ff */
[----:B------:R-:W-:-:S02]  /*1b650*/  F2FP.BF16.F32.PACK_AB R44, R50, R36 ;  /* 0x00000024322c723e */ /* 0x000fc400000010ff */
[----:B------:R-:W-:Y:S02]  /*1b660*/  F2FP.BF16.F32.PACK_AB R36, R37, R32 ;  /* 0x000000202524723e */ /* 0x000fe400000010ff */
[----:B------:R-:W-:Y:S02]  /*1b670*/  F2FP.BF16.F32.PACK_AB R32, R33, R28 ;  /* 0x0000001c2120723e */ /* 0x000fe400000010ff */
        /* <DEDUP_REMOVED lines=8> */
[----:B--2---:R-:W-:Y:S02]  /*1b700*/  F2FP.BF16.F32.PACK_AB R58, R57, R58 ;  /* 0x0000003a393a723e */ /* 0x004fe400000010ff */
[----:B------:R-:W2:Y:S04]  /*1b710*/  LDL.LU R57, [R1+0xc50] ;  /* 0x000c500001397983 */ /* 0x000ea80000300800 */
[----:B------:R0:W-:Y:S04]  /*1b720*/  STL [R1+0x204], R58 ;  /* 0x0002043a01007387 */ /* 0x0001e80000100800 */
[----:B0-----:R-:W4:Y:S04]  /*1b730*/  LDL.LU R58, [R1+0xc4c] ;  /* 0x000c4c00013a7983 */ /* 0x001f280000300800 */
[----:B------:R-:W2:Y:S04]  /*1b740*/  LDL.LU R56, [R1+0xc48] ;  /* 0x000c480001387983 */ /* 0x000ea80000300800 */
[----:B------:R0:W-:Y:S04]  /*1b750*/  STL [R1+0x200], R41 ;  /* 0x0002002901007387 */ /* 0x0001e80000100800 */
[----:B0-----:R-:W2:Y:S04]  /*1b760*/  LDL.LU R41, [R1+0xc44] ;  /* 0x000c440001297983 */ /* 0x001ea80000300800 */
        /* <DEDUP_REMOVED lines=20> */
[----:B------:R1:W-:Y:S01]  /*1b8b0*/  STL [R1+0x124], R2 ;  /* 0x0001240201007387 */ /* 0x0003e20000100800 */
[----:B0-----:R-:W-:-:S03]  /*1b8c0*/  F2FP.BF16.F32.PACK_AB R3, R4, R52 ;  /* 0x000000340403723e */ /* 0x001fc600000010ff */
[----:B------:R0:W-:Y:S01]  /*1b8d0*/  STL [R1+0x120], R0 ;  /* 0x0001200001007387 */ /* 0x0001e20000100800 */
[----:B-1----:R-:W-:-:S03]  /*1b8e0*/  F2FP.BF16.F32.PACK_AB R2, R53, R54 ;  /* 0x000000363502723e */ /* 0x002fc600000010ff */
        /* <DEDUP_REMOVED lines=18> */
[----:B------:R-:W-:Y:S01]  /*1ba10*/  STL [R1+0xb8], R3 ;  /* 0x0000b80301007387 */ /* 0x000fe20000100800 */
[----:B-1----:R-:W-:-:S03]  /*1ba20*/  F2FP.BF16.F32.PACK_AB R0, R15, R51 ;  /* 0x000000330f00723e */ /* 0x002fc600000010ff */
[----:B------:R-:W2:Y:S04]  /*1ba30*/  LDL.LU R44, [R1+0xec] ;  /* 0x0000ec00012c7983 */ /* 0x000ea80000300800 */
[----:B------:R0:W-:Y:S04]  /*1ba40*/  STL [R1+0xb4], R2 ;  /* 0x0000b40201007387 */ /* 0x0001e80000100800 */
[----:B------:R-:W2:Y:S04]  /*1ba50*/  LDL.LU R49, [R1+0x3bc] ;  /* 0x0003bc0001317983 */ /* 0x000ea80000300800 */
[----:B------:R1:W-:Y:S04]  /*1ba60*/  STL [R1+0xb0], R0 ;  /* 0x0000b00001007387 */ /* 0x0003e80000100800 */
        /* <DEDUP_REMOVED lines=47> */
[----:B--2---:R-:W-:-:S05]  /*1bd60*/  F2FP.BF16.F32.PACK_AB R48, R44, R49 ;  /* 0x000000312c30723e */ /* 0x004fca00000010ff */
[----:B------:R-:W-:Y:S01]  /*1bd70*/  STL [R1+0x9c], R48 ;  /* 0x00009c3001007387 */ /* 0x000fe20000100800 */
[----:B---3--:R-:W-:Y:S02]  /*1bd80*/  F2FP.BF16.F32.PACK_AB R45, R45, R50 ;  /* 0x000000322d2d723e */ /* 0x008fe400000010ff */
[----:B----4-:R-:W-:-:S03]  /*1bd90*/  F2FP.BF16.F32.PACK_AB R44, R59, R36 ;  /* 0x000000243b2c723e */ /* 0x010fc600000010ff */
[----:B------:R-:W-:Y:S01]  /*1bda0*/  STL [R1+0x98], R45 ;  /* 0x0000982d01007387 */ /* 0x000fe20000100800 */
[----:B------:R-:W-:-:S03]  /*1bdb0*/  F2FP.BF16.F32.PACK_AB R36, R57, R37 ;  /* 0x000000253924723e */ /* 0x000fc600000010ff */
        /* <DEDUP_REMOVED lines=16> */
[----:B------:R-:W-:Y:S04]  /*1bec0*/  STL [R1+0x84], R16 ;  /* 0x0000841001007387 */ /* 0x000fe80000100800 */
[----:B------:R0:W-:Y:S01]  /*1bed0*/  STL [R1+0x80], R2 ;  /* 0x0000800201007387 */ /* 0x0001e20000100800 */
[----:B------:R-:W-:-:S05]  /*1bee0*/  F2FP.BF16.F32.PACK_AB R0, R3, R8 ;  /* 0x000000080300723e */ /* 0x000fca00000010ff */
[----:B------:R1:W-:Y:S01]  /*1bef0*/  STL [R1+0x6c], R0 ;  /* 0x00006c0001007387 */ /* 0x0003e20000100800 */
[----:B------:R-:W-:Y:S02]  /*1bf00*/  F2FP.BF16.F32.PACK_AB R3, R7, R5 ;  /* 0x000000050703723e */ /* 0x000fe400000010ff */
[----:B0-----:R-:W-:-:S03]  /*1bf10*/  F2FP.BF16.F32.PACK_AB R2, R6, R4 ;  /* 0x000000040602723e */ /* 0x001fc600000010ff */
[----:B------:R-:W-:Y:S04]  /*1bf20*/  STL [R1+0x68], R3 ;  /* 0x0000680301007387 */ /* 0x000fe80000100800 */
[----:B------:R-:W-:Y:S01]  /*1bf30*/  STL [R1+0x64], R2 ;  /* 0x0000640201007387 */ /* 0x000fe20000100800 */
[----:B-1----:R-:W-:Y:S02]  /*1bf40*/  F2FP.BF16.F32.PACK_AB R0, R52, R53 ;  /* 0x000000353400723e */ /* 0x002fe400000010ff */
[----:B------:R-:W-:-:S05]  /*1bf50*/  F2FP.BF16.F32.PACK_AB R43, R54, R43 ;  /* 0x0000002b362b723e */ /* 0x000fca00000010ff */
[----:B------:R-:W-:Y:S01]  /*1bf60*/  STL [R1+0xc1c], R43 ;  /* 0x000c1c2b01007387 */ /* 0x000fe20000100800 */
[----:B------:R-:W-:-:S03]  /*1bf70*/  F2FP.BF16.F32.PACK_AB R42, R55, R42 ;  /* 0x0000002a372a723e */ /* 0x000fc600000010ff */
[----:B------:R-:W-:Y:S01]  /*1bf80*/  STL [R1+0x60], R0 ;  /* 0x0000600001007387 */ /* 0x000fe20000100800 */
[----:B------:R-:W-:-:S03]  /*1bf90*/  F2FP.BF16.F32.PACK_AB R41, R18, R41 ;  /* 0x000000291229723e */ /* 0x000fc600000010ff */
[----:B------:R-:W-:Y:S01]  /*1bfa0*/  STL [R1+0xc20], R42 ;  /* 0x000c202a01007387 */ /* 0x000fe20000100800 */
[----:B------:R-:W-:-:S03]  /*1bfb0*/  F2FP.BF16.F32.PACK_AB R40, R19, R40 ;  /* 0x000000281328723e */ /* 0x000fc600000010ff */
[----:B------:R-:W-:Y:S04]  /*1bfc0*/  STL [R1+0xc24], R41 ;  /* 0x000c242901007387 */ /* 0x000fe80000100800 */
[----:B------:R0:W-:Y:S04]  /*1bfd0*/  STL [R1+0xc28], R40 ;  /* 0x000c282801007387 */ /* 0x0001e80000100800 */
[----:B0-----:R-:W2:Y:S01]  /*1bfe0*/  LDL.LU R40, [R1+0x338] ;  /* 0x0003380001287983 */ /* 0x001ea20000300800 */
[----:B------:R-:W-:Y:S02]  /*1bff0*/  F2FP.BF16.F32.PACK_AB R5, R11, R13 ;  /* 0x0000000d0b05723e */ /* 0x000fe400000010ff */
[----:B------:R-:W-:-:S02]  /*1c000*/  F2FP.BF16.F32.PACK_AB R11, R10, R15 ;  /* 0x0000000f0a0b723e */ /* 0x000fc400000010ff */
[----:B------:R-:W-:Y:S02]  /*1c010*/  F2FP.BF16.F32.PACK_AB R10, R9, R51 ;  /* 0x00000033090a723e */ /* 0x000fe400000010ff */
[----:B------:R-:W2:Y:S04]  /*1c020*/  LDL.LU R9, [R1+0x58] ;  /* 0x0000580001097983 */ /* 0x000ea80000300800 */
[----:B------:R-:W3:Y:S01]  /*1c030*/  LDL.LU R41, [R1+0x330] ;  /* 0x0003300001297983 */ /* 0x000ee20000300800 */
[----:B------:R-:W-:-:S03]  /*1c040*/  F2FP.BF16.F32.PACK_AB R4, R12, R14 ;  /* 0x0000000e0c04723e */ /* 0x000fc600000010ff */
        /* <DEDUP_REMOVED lines=12> */
[----:B------:R-:W-:-:S03]  /*1c110*/  F2FP.BF16.F32.PACK_AB R59, R22, R23 ;  /* 0x00000017163b723e */ /* 0x000fc600000010ff */
        /* <DEDUP_REMOVED lines=41> */
[----:B--2---:R-:W-:-:S03]  /*1c3b0*/  F2FP.BF16.F32.PACK_AB R9, R40, R9 ;  /* 0x000000092809723e */ /* 0x004fc600000010ff */
[----:B------:R0:W5:Y:S01]  /*1c3c0*/  LDL.LU R40, [R1+0xc28] ;  /* 0x000c280001287983 */ /* 0x0001620000300800 */
[----:B---3--:R-:W-:-:S03]  /*1c3d0*/  F2FP.BF16.F32.PACK_AB R8, R41, R8 ;  /* 0x000000082908723e */ /* 0x008fc600000010ff */
[----:B------:R0:W5:Y:S01]  /*1c3e0*/  LDL.LU R41, [R1+0xc24] ;  /* 0x000c240001297983 */ /* 0x0001620000300800 */
[----:B----4-:R-:W-:-:S03]  /*1c3f0*/  F2FP.BF16.F32.PACK_AB R15, R42, R15 ;  /* 0x0000000f2a0f723e */ /* 0x010fc600000010ff */
[----:B------:R0:W5:Y:S01]  /*1c400*/  LDL.LU R42, [R1+0xc20] ;  /* 0x000c2000012a7983 */ /* 0x0001620000300800 */
[----:B------:R-:W-:-:S03]  /*1c410*/  F2FP.BF16.F32.PACK_AB R14, R43, R14 ;  /* 0x0000000e2b0e723e */ /* 0x000fc600000010ff */
[----:B------:R0:W5:Y:S01]  /*1c420*/  LDL.LU R43, [R1+0xc1c] ;  /* 0x000c1c00012b7983 */ /* 0x0001620000300800 */
[----:B------:R-:W-:-:S03]  /*1c430*/  F2FP.BF16.F32.PACK_AB R13, R17, R13 ;  /* 0x0000000d110d723e */ /* 0x000fc600000010ff */
[----:B------:R-:W2:Y:S01]  /*1c440*/  LDL.LU R17, [R1+0xc18] ;  /* 0x000c180001117983 */ /* 0x000ea20000300800 */
[----:B------:R-:W-:-:S03]  /*1c450*/  F2FP.BF16.F32.PACK_AB R12, R16, R12 ;  /* 0x0000000c100c723e */ /* 0x000fc600000010ff */
[----:B------:R-:W3:Y:S01]  /*1c460*/  LDL.LU R16, [R1+0xc14] ;  /* 0x000c140001107983 */ /* 0x000ee20000300800 */
[----:B------:R-:W-:-:S03]  /*1c470*/  F2FP.BF16.F32.PACK_AB R19, R21, R19 ;  /* 0x000000131513723e */ /* 0x000fc600000010ff */
[----:B------:R-:W4:Y:S01]  /*1c480*/  LDL.LU R21, [R1+0xc10] ;  /* 0x000c100001157983 */ /* 0x000f220000300800 */
[----:B------:R-:W-:-:S03]  /*1c490*/  F2FP.BF16.F32.PACK_AB R18, R20, R18 ;  /* 0x000000121412723e */ /* 0x000fc600000010ff */
[----:B------:R-:W4:Y:S01]  /*1c4a0*/  LDL.LU R20, [R1+0xc0c] ;  /* 0x000c0c0001147983 */ /* 0x000f220000300800 */
[----:B------:R-:W-:Y:S02]  /*1c4b0*/  F2FP.BF16.F32.PACK_AB R23, R29, R23 ;  /* 0x000000171d17723e */ /* 0x000fe400000010ff */
[----:B--2---:R-:W-:Y:S02]  /*1c4c0*/  F2FP.BF16.F32.PACK_AB R17, R25, R17 ;  /* 0x000000111911723e */ /* 0x004fe400000010ff */
[----:B------:R-:W2:Y:S01]  /*1c4d0*/  LDL.LU R25, [R1+0xc08] ;  /* 0x000c080001197983 */ /* 0x000ea20000300800 */
[----:B---3--:R-:W-:-:S03]  /*1c4e0*/  F2FP.BF16.F32.PACK_AB R16, R24, R16 ;  /* 0x000000101810723e */ /* 0x008fc600000010ff */
[----:B------:R-:W3:Y:S04]  /*1c4f0*/  LDL.LU R24, [R1+0xc04] ;  /* 0x000c040001187983 */ /* 0x000ee80000300800 */
[----:B------:R-:W3:Y:S01]  /*1c500*/  LDL.LU R29, [R1+0xc00] ;  /* 0x000c0000011d7983 */ /* 0x000ee20000300800 */
[----:B------:R-:W-:Y:S02]  /*1c510*/  F2FP.BF16.F32.PACK_AB R22, R28, R22 ;  /* 0x000000161c16723e */ /* 0x000fe400000010ff */
[----:B----4-:R-:W-:Y:S01]  /*1c520*/  F2FP.BF16.F32.PACK_AB R21, R33, R21 ;  /* 0x000000152115723e */ /* 0x010fe200000010ff */
[----:B------:R-:W4:Y:S01]  /*1c530*/  LDL.LU R28, [R1+0xbfc] ;  /* 0x000bfc00011c7983 */ /* 0x000f220000300800 */
[----:B------:R-:W-:-:S03]  /*1c540*/  F2FP.BF16.F32.PACK_AB R27, R37, R27 ;  /* 0x0000001b251b723e */ /* 0x000fc600000010ff */
[----:B------:R-:W4:Y:S01]  /*1c550*/  LDL.LU R33, [R1+0xbf8] ;  /* 0x000bf80001217983 */ /* 0x000f220000300800 */
[----:B------:R-:W-:-:S03]  /*1c560*/  F2FP.BF16.F32.PACK_AB R20, R32, R20 ;  /* 0x000000142014723e */ /* 0x000fc600000010ff */
[----:B------:R-:W4:Y:S01]  /*1c570*/  LDL.LU R32, [R1+0xbf4] ;  /* 0x000bf40001207983 */ /* 0x000f220000300800 */
        /* <DEDUP_REMOVED lines=8> */
[----:B------:R-:W3:Y:S01]  /*1c600*/  LDL.LU R45, [R1+0xbe4] ;  /* 0x000be400012d7983 */ /* 0x000ee20000300800 */
[----:B------:R-:W-:-:S03]  /*1c610*/  F2FP.BF16.F32.PACK_AB R29, R48, R29 ;  /* 0x0000001d301d723e */ /* 0x000fc600000010ff */
[----:B------:R-:W3:Y:S04]  /*1c620*/  LDL.LU R49, [R1+0xbe0] ;  /* 0x000be00001317983 */ /* 0x000ee80000300800 */
[----:B------:R-:W3:Y:S04]  /*1c630*/  LDL.LU R44, [R1+0xbdc] ;  /* 0x000bdc00012c7983 */ /* 0x000ee80000300800 */
[----:B------:R-:W3:Y:S01]  /*1c640*/  LDL.LU R48, [R1+0xbd8] ;  /* 0x000bd80001307983 */ /* 0x000ee20000300800 */
[----:B------:R-:W-:Y:S02]  /*1c650*/  F2FP.BF16.F32.PACK_AB R47, R46, R47 ;  /* 0x0000002f2e2f723e */ /* 0x000fe400000010ff */
[----:B----4-:R-:W-:-:S02]  /*1c660*/  F2FP.BF16.F32.PACK_AB R28, R60, R28 ;  /* 0x0000001c3c1c723e */ /* 0x010fc400000010ff */
        /* <DEDUP_REMOVED lines=8> */
[----:B--2---:R-:W-:Y:S02]  /*1c6f0*/  F2FP.BF16.F32.PACK_AB R46, R50, R51 ;  /* 0x00000033322e723e */ /* 0x004fe400000010ff */
[----:B---3--:R-:W-:Y:S02]  /*1c700*/  F2FP.BF16.F32.PACK_AB R45, R49, R45 ;  /* 0x0000002d312d723e */ /* 0x008fe400000010ff */
[----:B0-----:R-:W-:-:S07]  /*1c710*/  F2FP.BF16.F32.PACK_AB R44, R48, R44 ;  /* 0x0000002c302c723e */ /* 0x001fce00000010ff */
.L_x_0:
[----:B-----5:R-:W2:Y:S01]  /*1c720*/  LDL R2, [R1+0x408] ;  /* 0x0004080001027983 */ /* 0x020ea20000100800 */
[----:B------:R-:W0:Y:S01]  /*1c730*/  S2UR UR21, SR_CgaCtaId ;  /* 0x00000000001579c3 */ /* 0x000e220000008800 */
[----:B------:R-:W3:Y:S01]  /*1c740*/  LDCU.64 UR42, c[0x0][0x398] ;  /* 0x00007300ff2a77ac */ /* 0x000ee20008000a00 */
[----:B------:R-:W4:Y:S01]  /*1c750*/  S2R R3, SR_TID.X ;  /* 0x0000000000037919 */ /* 0x000f220000002100 */
[----:B------:R-:W-:Y:S01]  /*1c760*/  UMOV UR20, 0x400 ;  /* 0x0000040000147882 */ /* 0x000fe20000000000 */
[----:B------:R-:W1:Y:S04]  /*1c770*/  LDCU.128 UR24, c[0x0][0x390] ;  /* 0x00007200ff1877ac */ /* 0x000e680008000c00 */
[----:B------:R-:W1:Y:S01]  /*1c780*/  LDC R61, c[0x0][0x3b4] ;  /* 0x0000ed00ff3d7b82 */ /* 0x000e620000000800 */
[----:B------:R-:W1:Y:S01]  /*1c790*/  LDCU UR23, c[0x0][0x39c] ;  /* 0x00007380ff1777ac */ /* 0x000e620008000800 */
[----:B------:R-:W1:Y:S01]  /*1c7a0*/  LDCU.64 UR44, c[0x0][0x398] ;  /* 0x00007300ff2c77ac */ /* 0x000e620008000a00 */
[----:B------:R-:W1:Y:S01]  /*1c7b0*/  LDCU UR22, c[0x0][0x39c] ;  /* 0x00007380ff1677ac */ /* 0x000e620008000800 */
[----:B------:R-:W1:Y:S01]  /*1c7c0*/  LDCU UR4, c[0x0][0x3b8] ;  /* 0x00007700ff0477ac */ /* 0x000e620008000800 */
[----:B0-----:R-:W-:Y:S01]  /*1c7d0*/  ULEA UR21, UR21, UR20, 0x18 ;  /* 0x0000001415157291 */ /* 0x001fe2000f8ec0ff */
[----:B------:R-:W0:Y:S01]  /*1c7e0*/  LDCU.64 UR36, c[0x0][0x398] ;  /* 0x00007300ff2477ac */ /* 0x000e220008000a00 */
[----:B------:R-:W0:Y:S01]  /*1c7f0*/  LDCU.64 UR34, c[0x0][0x398] ;  /* 0x00007300ff2277ac */ /* 0x000e220008000a00 */
[----:B----4-:R-:W-:Y:S01]  /*1c800*/  LOP3.LUT R48, R3, 0x1f, RZ, 0xc0, !PT ;  /* 0x0000001f03307812 */ /* 0x010fe200078ec0ff */
[----:B------:R-:W4:Y:S01]  /*1c810*/  LDCU.64 UR38, c[0x0][0x398] ;  /* 0x00007300ff2677ac */ /* 0x000f220008000a00 */
[----:B------:R-:W0:Y:S01]  /*1c820*/  LDCU.64 UR32, c[0x0][0x398] ;  /* 0x00007300ff2077ac */ /* 0x000e220008000a00 */
[----:B------:R-:W0:Y:S01]  /*1c830*/  LDCU.64 UR46, c[0x0][0x398] ;  /* 0x00007300ff2e77ac */ /* 0x000e220008000a00 */
[----:B------:R-:W0:Y:S01]  /*1c840*/  LDCU.64 UR48, c[0x0][0x398] ;  /* 0x00007300ff3077ac */ /* 0x000e220008000a00 */
[----:B------:R-:W0:Y:S01]  /*1c850*/  LDCU.64 UR50, c[0x0][0x398] ;  /* 0x00007300ff3277ac */ /* 0x000e220008000a00 */
[----:B------:R-:W0:Y:S01]  /*1c860*/  LDCU.64 UR52, c[0x0][0x398] ;  /* 0x00007300ff3477ac */ /* 0x000e220008000a00 */
[----:B------:R-:W0:Y:S01]  /*1c870*/  LDCU UR77, c[0x0][0x398] ;  /* 0x00007300ff4d77ac */ /* 0x000e220008000800 */
        /* <DEDUP_REMOVED lines=43> */
[----:B--2---:R-:W-:-:S02]  /*1cb30*/  VIADD R0, R2, 0x3f ;  /* 0x0000003f02007836 */ /* 0x004fc40000000000 */
[C---:B------:R-:W-:Y:S02]  /*1cb40*/  VIADD R3, R2.reuse, 0x1 ;  /* 0x0000000102037836 */ /* 0x040fe40000000000 */
[----:B------:R-:W-:Y:S01]  /*1cb50*/  VIADD R2, R2, 0x2 ;  /* 0x0000000202027836 */ /* 0x000fe20000000000 */
[----:B------:R-:W-:Y:S01]  /*1cb60*/  BAR.SYNC.DEFER_BLOCKING 0x0 ;  /* 0x0000000000007b1d */ /* 0x000fe20000010000 */
[----:B---3--:R-:W-:Y:S02]  /*1cb70*/  ISETP.GE.AND P0, PT, R0, UR43, PT ;  /* 0x0000002b00007c0c */ /* 0x008fe4000bf06270 */
[----:B------:R-:W-:Y:S02]  /*1cb80*/  LEA R0, R48, UR21, 0x4 ;  /* 0x0000001530007c11 */ /* 0x000fe4000f8e20ff */
[----:B-1----:R-:W-:Y:S01]  /*1cb90*/  ISETP.GE.AND P3, PT, R2, UR23, PT ;  /* 0x0000001702007c0c */ /* 0x002fe2000bf66270 */
[----:B------:R-:W1:Y:S01]  /*1cba0*/  LDCU UR21, c[0x0][0x398] ;  /* 0x00007300ff1577ac */ /* 0x000e620008000800 */
[----:B------:R-:W-:Y:S01]  /*1cbb0*/  ISETP.GE.AND P2, PT, R3, UR22, PT ;  /* 0x0000001603007c0c */ /* 0x000fe2000bf46270 */
[----:B------:R-:W2:Y:S01]  /*1cbc0*/  LDCU UR22, c[0x0][0x39c] ;  /* 0x00007380ff1677ac */ /* 0x000ea20008000800 */
[----:B------:R-:W3:Y:S01]  /*1cbd0*/  LDCU UR23, c[0x0][0x398] ;  /* 0x00007300ff1777ac */ /* 0x000ee20008000800 */
[----:B------:R-:W0:Y:S01]  /*1cbe0*/  LDCU UR43, c[0x0][0x398] ;  /* 0x00007300ff2b77ac */ /* 0x000e220008000800 */
[----:B------:R-:W-:Y:S01]  /*1cbf0*/  STSM.16.M88.4 [R0], R44 ;  /* 0x0000002c00007844 */ /* 0x000fe20000000200 */
[----:B------:R-:W-:-:S03]  /*1cc00*/  NOP ;  /* 0x0000000000007918 */ /* 0x000fc60000000000 */
[----:B------:R-:W0:Y:S01]  /*1cc10*/  LDS.128 R48, [R0] ;  /* 0x0000000000307984 */ /* 0x000e220000000c00 */
[----:B------:R-:W-:-:S03]  /*1cc20*/  NOP ;  /* 0x0000000000007918 */ /* 0x000fc60000000000 */
[----:B------:R-:W-:Y:S01]  /*1cc30*/  STSM.16.M88.4 [R0], R36 ;  /* 0x0000002400007844 */ /* 0x000fe20000000200 */
[----:B------:R-:W-:-:S03]  /*1cc40*/  NOP ;  /* 0x0000000000007918 */ /* 0x000fc60000000000 */
[----:B------:R-:W1:Y:S01]  /*1cc50*/  LDS.128 R36, [R0] ;  /* 0x0000000000247984 */ /* 0x000e620000000c00 */
        /* <DEDUP_REMOVED lines=17> */
[----:B0-----:R-:W-:Y:S01]  /*1cd70*/  STL [R1+0x44], R49 ;  /* 0x0000443101007387 */ /* 0x001fe20000100800 */
[----:B------:R-:W-:-:S03]  /*1cd80*/  IMAD.MOV.U32 R60, RZ, RZ, R48 ;  /* 0x000000ffff3c7224 */ /* 0x000fc600078e0030 */
[----:B------:R-:W-:Y:S04]  /*1cd90*/  STSM.16.M88.4 [R0], R16 ;  /* 0x0000001000007844 */ /* 0x000fe80000000200 */
[----:B------:R-:W-:Y:S01]  /*1cda0*/  STL.64 [R1+0x48], R50 ;  /* 0x0000483201007387 */ /* 0x000fe20000100a00 */
[----:B------:R-:W-:-:S03]  /*1cdb0*/  NOP ;  /* 0x0000000000007918 */ /* 0x000fc60000000000 */
[----:B------:R-:W0:Y:S01]  /*1cdc0*/  LDS.128 R48, [R0] ;  /* 0x0000000000307984 */ /* 0x000e220000000c00 */
[----:B------:R-:W-:-:S03]  /*1cdd0*/  NOP ;  /* 0x0000000000007918 */ /* 0x000fc60000000000 */
[----:B------:R-:W-:Y:S01]  /*1cde0*/  STSM.16.M88.4 [R0], R12 ;  /* 0x0000000c00007844 */ /* 0x000fe20000000200 */
        /* <DEDUP_REMOVED lines=11> */
[----:B-1----:R-:W-:Y:S04]  /*1cea0*/  STL.64 [R1+0x30], R36 ;  /* 0x0000302401007387 */ /* 0x002fe80000100a00 */
[----:B------:R-:W-:Y:S04]  /*1ceb0*/  STL.64 [R1+0x38], R38 ;  /* 0x0000382601007387 */ /* 0x000fe80000100a00 */
[----:B------:R-:W-:Y:S04]  /*1cec0*/  STL.64 [R1+0x20], R32 ;  /* 0x0000202001007387 */ /* 0x000fe80000100a00 */
[----:B------:R-:W-:Y:S04]  /*1ced0*/  STL.64 [R1+0x28], R34 ;  /* 0x0000282201007387 */ /* 0x000fe80000100a00 */
[----:B------:R1:W-:Y:S04]  /*1cee0*/  STL.64 [R1+0x10], R28 ;  /* 0x0000101c01007387 */ /* 0x0003e80000100a00 */
[----:B------:R0:W-:Y:S04]  /*1cef0*/  STL.64 [R1+0x18], R30 ;  /* 0x0000181e01007387 */ /* 0x0001e80000100a00 */
[----:B------:R0:W-:Y:S04]  /*1cf00*/  STL.64 [R1], R24 ;  /* 0x0000001801007387 */ /* 0x0001e80000100a00 */
[----:B------:R-:W-:Y:S04]  /*1cf10*/  STL.64 [R1+0x8], R26 ;  /* 0x0000081a01007387 */ /* 0x000fe80000100a00 */
[----:B------:R-:W-:Y:S04]  /*1cf20*/  STL.64 [R1+0xc18], R52 ;  /* 0x000c183401007387 */ /* 0x000fe80000100a00 */
[----:B------:R-:W-:Y:S04]  /*1cf30*/  STL [R1+0xbec], R55 ;  /* 0x000bec3701007387 */ /* 0x000fe80000100800 */
[----:B0-----:R-:W-:Y:S04]  /*1cf40*/  STL.64 [R1+0xc20], R48 ;  /* 0x000c203001007387 */ /* 0x001fe80000100a00 */
[----:B------:R-:W-:Y:S04]  /*1cf50*/  STL.64 [R1+0xbf8], R50 ;  /* 0x000bf83201007387 */ /* 0x000fe80000100a00 */
[----:B------:R-:W-:Y:S04]  /*1cf60*/  STL [R1+0xc68], R48 ;  /* 0x000c683001007387 */ /* 0x000fe80000100800 */
[----:B------:R-:W-:Y:S04]  /*1cf70*/  STL.64 [R1+0xc10], R44 ;  /* 0x000c102c01007387 */ /* 0x000fe80000100a00 */
[----:B------:R-:W-:Y:S04]  /*1cf80*/  STL.64 [R1+0xc30], R44 ;  /* 0x000c302c01007387 */ /* 0x000fe80000100a00 */
[----:B------:R-:W-:Y:S04]  /*1cf90*/  STL.64 [R1+0xbf0], R46 ;  /* 0x000bf02e01007387 */ /* 0x000fe80000100a00 */
[----:B------:R-:W-:Y:S04]  /*1cfa0*/  STL.64 [R1+0xe0], R8 ;  /* 0x0000e00801007387 */ /* 0x000fe80000100a00 */
[----:B------:R-:W-:Y:S04]  /*1cfb0*/  STL.64 [R1+0xe8], R10 ;  /* 0x0000e80a01007387 */ /* 0x000fe80000100a00 */
[----:B-1----:R-:W2:Y:S04]  /*1cfc0*/  LDL.LU R28, [R1+0x60] ;  /* 0x00006000011c7983 */ /* 0x002ea80000300800 */
[----:B------:R-:W-:Y:S04]  /*1cfd0*/  STL.64 [R1+0xd0], R4 ;  /* 0x0000d00401007387 */ /* 0x000fe80000100a00 */
[----:B------:R-:W-:Y:S04]  /*1cfe0*/  STSM.16.M88.4 [R0], R56 ;  /* 0x0000003800007844 */ /* 0x000fe80000000200 */
[----:B------:R-:W-:Y:S01]  /*1cff0*/  STL.64 [R1+0xd8], R6 ;  /* 0x0000d80601007387 */ /* 0x000fe20000100a00 */
[----:B------:R-:W-:-:S03]  /*1d000*/  NOP ;  /* 0x0000000000007918 */ /* 0x000fc60000000000 */
[----:B------:R-:W2:Y:S04]  /*1d010*/  LDL.LU R29, [R1+0x64] ;  /* 0x00006400011d7983 */ /* 0x000ea80000300800 */
[----:B------:R-:W0:Y:S01]  /*1d020*/  LDS.128 R4, [R0] ;  /* 0x0000000000047984 */ /* 0x000e220000000c00 */
[----:B------:R-:W-:-:S03]  /*1d030*/  NOP ;  /* 0x0000000000007918 */ /* 0x000fc60000000000 */
[----:B------:R-:W2:Y:S04]  /*1d040*/  LDL.LU R30, [R1+0x68] ;  /* 0x00006800011e7983 */ /* 0x000ea80000300800 */
[----:B------:R-:W2:Y:S04]  /*1d050*/  LDL.LU R31, [R1+0x6c] ;  /* 0x00006c00011f7983 */ /* 0x000ea80000300800 */
[----:B------:R-:W3:Y:S04]  /*1d060*/  LDL.LU R24, [R1+0x80] ;  /* 0x0000800001187983 */ /* 0x000ee80000300800 */
[----:B0-----:R-:W-:Y:S04]  /*1d070*/  STL.64 [R1+0x70], R4 ;  /* 0x0000700401007387 */ /* 0x001fe80000100a00 */
[----:B------:R-:W-:Y:S04]  /*1d080*/  STL.64 [R1+0x78], R6 ;  /* 0x0000780601007387 */ /* 0x000fe80000100a00 */
        /* <DEDUP_REMOVED lines=11> */
[----:B------:R-:W-:Y:S01]  /*1d140*/  STSM.16.M88.4 [R0], R40 ;  /* 0x0000002800007844 */ /* 0x000fe20000000200 */
[----:B------:R-:W-:-:S03]  /*1d150*/  NOP ;  /* 0x0000000000007918 */ /* 0x000fc60000000000 */
[----:B------:R-:W0:Y:S01]  /*1d160*/  LDS.128 R40, [R0] ;  /* 0x0000000000287984 */ /* 0x000e220000000c00 */
[----:B------:R-:W-:-:S03]  /*1d170*/  NOP ;  /* 0x0000000000007918 */ /* 0x000fc60000000000 */
[----:B0-----:R-:W-:Y:S04]  /*1d180*/  STL.64 [R1+0xc00], R40 ;  /* 0x000c002801007387 */ /* 0x001fe80000100a00 */
[----:B------:R-:W-:Y:S04]  /*1d190*/  STL.64 [R1+0xc28], R40 ;  /* 0x000c282801007387 */ /* 0x000fe80000100a00 */
[----:B------:R-:W-:Y:S04]  /*1d1a0*/  STL.64 [R1+0xc40], R40 ;  /* 0x000c402801007387 */ /* 0x000fe80000100a00 */
[----:B------:R-:W-:Y:S04]  /*1d1b0*/  STL.64 [R1+0xc50], R40 ;  /* 0x000c502801007387 */ /* 0x000fe80000100a00 */
[----:B------:R-:W-:Y:S04]  /*1d1c0*/  STL.64 [R1+0xc60], R40 ;  /* 0x000c602801007387 */ /* 0x000fe80000100a00 */
[----:B------:R-:W-:Y:S04]  /*1d1d0*/  STL [R1+0xbe8], R43 ;  /* 0x000be82b01007387 */ /* 0x000fe80000100800 */
[----:B------:R-:W-:Y:S04]  /*1d1e0*/  STL [R1+0xc08], R42 ;  /* 0x000c082a01007387 */ /* 0x000fe80000100800 */
[----:B------:R-:W-:Y:S04]  /*1d1f0*/  STL.64 [R1+0xc38], R42 ;  /* 0x000c382a01007387 */ /* 0x000fe80000100a00 */
[----:B--2---:R0:W-:Y:S01]  /*1d200*/  STSM.16.M88.4 [R0], R28 ;  /* 0x0000001c00007844 */ /* 0x0041e20000000200 */
[----:B------:R-:W-:-:S03]  /*1d210*/  NOP ;  /* 0x0000000000007918 */ /* 0x000fc60000000000 */
[----:B------:R-:W1:Y:S01]  /*1d220*/  LDS.128 R4, [R0] ;  /* 0x0000000000047984 */ /* 0x000e620000000c00 */
[----:B------:R-:W-:-:S03]  /*1d230*/  NOP ;  /* 0x0000000000007918 */ /* 0x000fc60000000000 */
[----:B0-----:R-:W2:Y:S04]  /*1d240*/  LDL.LU R28, [R1+0xb0] ;  /* 0x0000b000011c7983 */ /* 0x001ea80000300800 */
[----:B---3--:R0:W-:Y:S04]  /*1d250*/  STSM.16.M88.4 [R0], R24 ;  /* 0x0000001800007844 */ /* 0x0081e80000000200 */
[----:B-1----:R-:W-:Y:S04]  /*1d260*/  STL.64 [R1+0x100], R4 ;  /* 0x0001000401007387 */ /* 0x002fe80000100a00 */
[----:B------:R-:W-:Y:S01]  /*1d270*/  STL.64 [R1+0x108], R6 ;  /* 0x0001080601007387 */ /* 0x000fe20000100a00 */
[----:B------:R-:W-:-:S03]  /*1d280*/  NOP ;  /* 0x0000000000007918 */ /* 0x000fc60000000000 */
[----:B------:R-:W2:Y:S04]  /*1d290*/  LDL.LU R29, [R1+0xb4] ;  /* 0x0000b400011d7983 */ /* 0x000ea80000300800 */
[----:B------:R-:W1:Y:S01]  /*1d2a0*/  LDS.128 R4, [R0] ;  /* 0x0000000000047984 */ /* 0x000e620000000c00 */
[----:B------:R-:W-:-:S03]  /*1d2b0*/  NOP ;  /* 0x0000000000007918 */ /* 0x000fc60000000000 */
[----:B------:R-:W2:Y:S04]  /*1d2c0*/  LDL.LU R30, [R1+0xb8] ;  /* 0x0000b800011e7983 */ /* 0x000ea80000300800 */
[----:B------:R-:W2:Y:S04]  /*1d2d0*/  LDL.LU R31, [R1+0xbc] ;  /* 0x0000bc00011f7983 */ /* 0x000ea80000300800 */
[----:B0-----:R-:W3:Y:S04]  /*1d2e0*/  LDL.LU R24, [R1+0xc0] ;  /* 0x0000c00001187983 */ /* 0x001ee80000300800 */
[----:B----4-:R-:W-:Y:S04]  /*1d2f0*/  STSM.16.M88.4 [R0], R32 ;  /* 0x0000002000007844 */ /* 0x010fe80000000200 */
[----:B-1----:R-:W-:Y:S04]  /*1d300*/  STL.64 [R1+0xf0], R4 ;  /* 0x0000f00401007387 */ /* 0x002fe80000100a00 */
[----:B------:R-:W-:Y:S01]  /*1d310*/  STL.64 [R1+0xf8], R6 ;  /* 0x0000f80601007387 */ /* 0x000fe20000100a00 */
[----:B------:R-:W-:-:S03]  /*1d320*/  NOP ;  /* 0x0000000000007918 */ /* 0x000fc60000000000 */
[----:B------:R-:W3:Y:S04]  /*1d330*/  LDL.LU R25, [R1+0xc4] ;  /* 0x0000c40001197983 */ /* 0x000ee80000300800 */
[----:B------:R-:W3:Y:S04]  /*1d340*/  LDL.LU R26, [R1+0xc8] ;  /* 0x0000c800011a7983 */ /* 0x000ee80000300800 */
[----:B------:R-:W0:Y:S01]  /*1d350*/  LDS.128 R4, [R0] ;  /* 0x0000000000047984 */ /* 0x000e220000000c00 */
[----:B------:R-:W-:-:S03]  /*1d360*/  NOP ;  /* 0x0000000000007918 */ /* 0x000fc60000000000 */
[----:B------:R-:W3:Y:S04]  /*1d370*/  LDL.LU R27, [R1+0xcc] ;  /* 0x0000cc00011b7983 */ /* 0x000ee80000300800 */
[----:B------:R-:W4:Y:S04]  /*1d380*/  LDL.LU R20, [R1+0x130] ;  /* 0x0001300001147983 */ /* 0x000f280000300800 */
[----:B0-----:R-:W-:Y:S04]  /*1d390*/  STL.64 [R1+0x80], R4 ;  /* 0x0000800401007387 */ /* 0x001fe80000100a00 */
[----:B------:R-:W-:Y:S04]  /*1d3a0*/  STL.64 [R1+0x88], R6 ;  /* 0x0000880601007387 */ /* 0x000fe80000100a00 */
[----:B------:R-:W4:Y:S04]  /*1d3b0*/  LDL.LU R21, [R1+0x134] ;  /* 0x0001340001157983 */ /* 0x000f280000300800 */
[----:B------:R-:W4:Y:S04]  /*1d3c0*/  LDL.LU R22, [R1+0x138] ;  /* 0x0001380001167983 */ /* 0x000f280000300800 */
[----:B------:R-:W4:Y:S04]  /*1d3d0*/  LDL.LU R23, [R1+0x13c] ;  /* 0x00013c0001177983 */ /* 0x000f280000300800 */
[----:B------:R-:W-:Y:S01]  /*1d3e0*/  STSM.16.M88.4 [R0], R36 ;  /* 0x0000002400007844 */ /* 0x000fe20000000200 */
[----:B------:R-:W-:-:S03]  /*1d3f0*/  NOP ;  /* 0x0000000000007918 */ /* 0x000fc60000000000 */
[----:B------:R-:W4:Y:S04]  /*1d400*/  LDL.LU R32, [R1+0x120] ;  /* 0x0001200001207983 */ /* 0x000f280000300800 */
[----:B------:R-:W0:Y:S01]  /*1d410*/  LDS.128 R36, [R0] ;  /* 0x0000000000247984 */ /* 0x000e220000000c00 */
[----:B------:R-:W-:-:S03]  /*1d420*/  NOP ;  /* 0x0000000000007918 */ /* 0x000fc60000000000 */
[----:B------:R-:W4:Y:S04]  /*1d430*/  LDL.LU R33, [R1+0x124] ;  /* 0x0001240001217983 */ /* 0x000f280000300800 */
[----:B------:R-:W4:Y:S04]  /*1d440*/  LDL.LU R34, [R1+0x128] ;  /* 0x0001280001227983 */ /* 0x000f280000300800 */
[----:B------:R-:W4:Y:S04]  /*1d450*/  LDL.LU R35, [R1+0x12c] ;  /* 0x00012c0001237983 */ /* 0x000f280000300800 */
[----:B0-----:R-:W-:Y:S04]  /*1d460*/  STL.64 [R1+0xc58], R36 ;  /* 0x000c582401007387 */ /* 0x001fe80000100a00 */
[----:B------:R-:W-:Y:S04]  /*1d470*/  STL.64 [R1+0xc48], R38 ;  /* 0x000c482601007387 */ /* 0x000fe80000100a00 */
[----:B--2---:R0:W-:Y:S01]  /*1d480*/  STSM.16.M88.4 [R0], R28 ;  /* 0x0000001c00007844 */ /* 0x0041e20000000200 */
[----:B------:R-:W-:-:S03]  /*1d490*/  NOP ;  /* 0x0000000000007918 */ /* 0x000fc60000000000 */
[----:B------:R-:W1:Y:S01]  /*1d4a0*/  LDS.128 R4, [R0] ;  /* 0x0000000000047984 */ /* 0x000e620000000c00 */
[----:B------:R-:W-:-:S03]  /*1d4b0*/  NOP ;  /* 0x0000000000007918 */ /* 0x000fc60000000000 */
[----:B0-----:R-:W2:Y:S04]  /*1d4c0*/  LDL.LU R28, [R1+0x180] ;  /* 0x00018000011c7983 */ /* 0x001ea80000300800 */
[----:B------:R-:W2:Y:S04]  /*1d4d0*/  LDL.LU R29, [R1+0x184] ;  /* 0x00018400011d7983 */ /* 0x000ea80000300800 */
[----:B------:R-:W2:Y:S04]  /*1d4e0*/  LDL.LU R30, [R1+0x188] ;  /* 0x00018800011e7983 */ /* 0x000ea80000300800 */
[----:B------:R-:W2:Y:S04]  /*1d4f0*/  LDL.LU R31, [R1+0x18c] ;  /* 0x00018c00011f7983 */ /* 0x000ea80000300800 */
[----:B-1----:R-:W-:Y:S04]  /*1d500*/  STL.64 [R1+0xb0], R4 ;  /* 0x0000b00401007387 */ /* 0x002fe80000100a00 */
[----:B------:R-:W-:Y:S04]  /*1d510*/  STL.64 [R1+0xb8], R6 ;  /* 0x0000b80601007387 */ /* 0x000fe80000100a00 */
[----:B---3--:R0:W-:Y:S01]  /*1d520*/  STSM.16.M88.4 [R0], R24 ;  /* 0x0000001800007844 */ /* 0x0081e20000000200 */
[----:B------:R-:W-:-:S03]  /*1d530*/  NOP ;  /* 0x0000000000007918 */ /* 0x000fc60000000000 */
[----:B------:R-:W1:Y:S01]  /*1d540*/  LDS.128 R4, [R0] ;  /* 0x0000000000047984 */ /* 0x000e620000000c00 */
[----:B------:R-:W-:-:S03]  /*1d550*/  NOP ;  /* 0x0000000000007918 */ /* 0x000fc60000000000 */
[----:B0-----:R-:W3:Y:S04]  /*1d560*/  LDL.LU R24, [R1+0x190] ;  /* 0x0001900001187983 */ /* 0x001ee80000300800 */
[----:B------:R-:W3:Y:S04]  /*1d570*/  LDL.LU R25, [R1+0x194] ;  /* 0x0001940001197983 */ /* 0x000ee80000300800 */
[----:B------:R-:W3:Y:S04]  /*1d580*/  LDL.LU R26, [R1+0x198] ;  /* 0x00019800011a7983 */ /* 0x000ee80000300800 */
[----:B------:R-:W3:Y:S04]  /*1d590*/  LDL.LU R27, [R1+0x19c] ;  /* 0x00019c00011b7983 */ /* 0x000ee80000300800 */
[----:B-1----:R-:W-:Y:S04]  /*1d5a0*/  STL.64 [R1+0xa0], R4 ;  /* 0x0000a00401007387 */ /* 0x002fe80000100a00 */
[----:B----4-:R0:W-:Y:S04]  /*1d5b0*/  STSM.16.M88.4 [R0], R20 ;  /* 0x0000001400007844 */ /* 0x0101e80000000200 */
[----:B------:R-:W-:Y:S01]  /*1d5c0*/  STL.64 [R1+0xa8], R6 ;  /* 0x0000a80601007387 */ /* 0x000fe20000100a00 */
[----:B------:R-:W-:-:S03]  /*1d5d0*/  NOP ;  /* 0x0000000000007918 */ /* 0x000fc60000000000 */
[----:B------:R-:W1:Y:S01]  /*1d5e0*/  LDS.128 R4, [R0] ;  /* 0x0000000000047984 */ /* 0x000e620000000c00 */
[----:B------:R-:W-:-:S03]  /*1d5f0*/  NOP ;  /* 0x0000000000007918 */ /* 0x000fc60000000000 */
[----:B0-----:R-:W4:Y:S04]  /*1d600*/  LDL.LU R20, [R1+0x280] ;  /* 0x0002800001147983 */ /* 0x001f280000300800 */
[----:B------:R-:W4:Y:S04]  /*1d610*/  LDL.LU R21, [R1+0x284] ;  /* 0x0002840001157983 */ /* 0x000f280000300800 */
[----:B------:R-:W4:Y:S04]  /*1d620*/  LDL.LU R22, [R1+0x288] ;  /* 0x0002880001167983 */ /* 0x000f280000300800 */
[----:B------:R-:W4:Y:S04]  /*1d630*/  LDL.LU R23, [R1+0x28c] ;  /* 0x00028c0001177983 */ /* 0x000f280000300800 */
[----:B------:R0:W-:Y:S04]  /*1d640*/  STSM.16.M88.4 [R0], R32 ;  /* 0x0000002000007844 */ /* 0x0001e80000000200 */
[----:B-1----:R-:W-:Y:S04]  /*1d650*/  STL.64 [R1+0xc0], R4 ;  /* 0x0000c00401007387 */ /* 0x002fe80000100a00 */
        /* <DEDUP_REMOVED lines=8> */
[----:B-1----:R-:W-:Y:S04]  /*1d6e0*/  STL.64 [R1+0x90], R4 ;  /* 0x0000900401007387 */ /* 0x002fe80000100a00 */
        /* <DEDUP_REMOVED lines=20> */
[----:B------:R-:W-:Y:S04]  /*1d830*/  STL.64 [R1+0x128], R6 ;  /* 0x0001280601007387 */ /* 0x000fe80000100a00 */
[----:B----4-:R0:W-:Y:S01]  /*1d840*/  STSM.16.M88.4 [R0], R20 ;  /* 0x0000001400007844 */ /* 0x0101e20000000200 */
[----:B------:R-:W-:-:S03]  /*1d850*/  NOP ;  /* 0x0000000000007918 */ /* 0x000fc60000000000 */
[----:B------:R-:W1:Y:S01]  /*1d860*/  LDS.128 R4, [R0] ;  /* 0x0000000000047984 */ /* 0x000e620000000c00 */
[----:B------:R-:W-:-:S03]  /*1d870*/  NOP ;  /* 0x0000000000007918 */ /* 0x000fc60000000000 */
[----:B0-----:R-:W4:Y:S04]  /*1d880*/  LDL.LU R20, [R1+0x3f0] ;  /* 0x0003f00001147983 */ /* 0x001f280000300800 */
[----:B------:R-:W4:Y:S04]  /*1d890*/  LDL.LU R21, [R1+0x3f4] ;  /* 0x0003f40001157983 */ /* 0x000f280000300800 */
[----:B------:R-:W4:Y:S04]  /*1d8a0*/  LDL.LU R22, [R1+0x3f8] ;  /* 0x0003f80001167983 */ /* 0x000f280000300800 */
[----:B------:R-:W4:Y:S04]  /*1d8b0*/  LDL.LU R23, [R1+0x3fc] ;  /* 0x0003fc0001177983 */ /* 0x000f280000300800 */
[----:B-1----:R0:W-:Y:S04]  /*1d8c0*/  STL.64 [R1+0x110], R4 ;  /* 0x0001100401007387 */ /* 0x0021e80000100a00 */
[----:B------:R1:W-:Y:S04]  /*1d8d0*/  STL.64 [R1+0x118], R6 ;  /* 0x0001180601007387 */ /* 0x0003e80000100a00 */
        /* <DEDUP_REMOVED lines=22> */
[----:B------:R-:W-:Y:S01]  /*1da40*/  LDS.128 R32, [R0] ;  /* 0x0000000000207984 */ /* 0x000fe20000000c00 */
[----:B------:R-:W-:-:S03]  /*1da50*/  NOP ;  /* 0x0000000000007918 */ /* 0x000fc60000000000 */
[----:B--2---:R-:W-:Y:S01]  /*1da60*/  STSM.16.M88.4 [R0], R28 ;  /* 0x0000001c00007844 */ /* 0x004fe20000000200 */
[----:B------:R-:W-:-:S03]  /*1da70*/  NOP ;  /* 0x0000000000007918 */ /* 0x000fc60000000000 */
[----:B------:R-:W-:Y:S01]  /*1da80*/  LDS.128 R28, [R0] ;  /* 0x00000000001c7984 */ /* 0x000fe20000000c00 */
[----:B------:R-:W-:-:S03]  /*1da90*/  NOP ;  /* 0x0000000000007918 */ /* 0x000fc60000000000 */
[----:B---3--:R-:W-:Y:S01]  /*1daa0*/  STSM.16.M88.4 [R0], R24 ;  /* 0x0000001800007844 */ /* 0x008fe20000000200 */
[----:B------:R-:W-:-:S03]  /*1dab0*/  NOP ;  /* 0x0000000000007918 */ /* 0x000fc60000000000 */
[----:B------:R-:W-:Y:S01]  /*1dac0*/  LDS.128 R24, [R0] ;  /* 0x0000000000187984 */ /* 0x000fe20000000c00 */
[----:B------:R-:W-:-:S03]  /*1dad0*/  NOP ;  /* 0x0000000000007918 */ /* 0x000fc60000000000 */
[----:B----4-:R-:W-:Y:S01]  /*1dae0*/  STSM.16.M88.4 [R0], R20 ;  /* 0x0000001400007844 */ /* 0x010fe20000000200 */
[----:B------:R-:W-:-:S03]  /*1daf0*/  NOP ;  /* 0x0000000000007918 */ /* 0x000fc60000000000 */
[----:B------:R-:W-:Y:S01]  /*1db00*/  LDS.128 R20, [R0] ;  /* 0x0000000000147984 */ /* 0x000fe20000000c00 */
[----:B------:R-:W-:-:S03]  /*1db10*/  NOP ;  /* 0x0000000000007918 */ /* 0x000fc60000000000 */
[----:B------:R-:W-:Y:S01]  /*1db20*/  STSM.16.M88.4 [R0], R16 ;  /* 0x0000001000007844 */ /* 0x000fe20000000200 */
[----:B------:R-:W-:-:S03]  /*1db30*/  NOP ;  /* 0x0000000000007918 */ /* 0x000fc60000000000 */
[----:B------:R-:W-:Y:S01]  /*1db40*/  LDS.128 R16, [R0] ;  /* 0x0000000000107984 */ /* 0x000fe20000000c00 */
[----:B------:R-:W-:-:S03]  /*1db50*/  NOP ;  /* 0x0000000000007918 */ /* 0x000fc60000000000 */
        /* <DEDUP_REMOVED lines=10> */
[----:B------:R-:W2:Y:S01]  /*1dc00*/  LDS.128 R12, [R0] ;  /* 0x00000000000c7984 */ /* 0x000ea20000000c00 */
[----:B------:R-:W-:-:S03]  /*1dc10*/  NOP ;  /* 0x0000000000007918 */ /* 0x000fc60000000000 */
[----:B0-----:R0:W-:Y:S04]  /*1dc20*/  STL [R1+0xbe0], R11 ;  /* 0x000be00b01007387 */ /* 0x0011e80000100800 */
[----:B0-----:R-:W3:Y:S04]  /*1dc30*/  LDL.LU R11, [R1+0x5c8] ;  /* 0x0005c800010b7983 */ /* 0x001ee80000300800 */
[----:B-1----:R0:W-:Y:S04]  /*1dc40*/  STL [R1+0xbe4], R6 ;  /* 0x000be40601007387 */ /* 0x0021e80000100800 */
[----:B0-----:R-:W4:Y:S04]  /*1dc50*/  LDL.LU R6, [R1+0x408] ;  /* 0x0004080001067983 */ /* 0x001f280000300800 */
[----:B------:R-:W-:Y:S04]  /*1dc60*/  STL [R1+0xbdc], R7 ;  /* 0x000bdc0701007387 */ /* 0x000fe80000100800 */
[----:B------:R-:W4:Y:S04]  /*1dc70*/  LDL R55, [R1+0xa80] ;  /* 0x000a800001377983 */ /* 0x000f280000100800 */
[----:B--2---:R-:W-:Y:S04]  /*1dc80*/  STL [R1+0xbd8], R15 ;  /* 0x000bd80f01007387 */ /* 0x004fe80000100800 */
[----:B------:R0:W-:Y:S04]  /*1dc90*/  STSM.16.M88.4 [R0], R48 ;  /* 0x0000003000007844 */ /* 0x0001e80000000200 */
[----:B0-----:R-:W2:Y:S04]  /*1dca0*/  LDL.LU R48, [R1+0xc68] ;  /* 0x000c680001307983 */ /* 0x001ea80000300800 */
[----:B------:R-:W2:Y:S04]  /*1dcb0*/  LDL.LU R53, [R1+0x30] ;  /* 0x0000300001357983 */ /* 0x000ea80000300800 */
[----:B------:R-:W2:Y:S04]  /*1dcc0*/  LDL.LU R7, [R1+0x954] ;  /* 0x0009540001077983 */ /* 0x000ea80000300800 */
[----:B------:R-:W2:Y:S04]  /*1dcd0*/  LDL.LU R15, [R1+0x920] ;  /* 0x00092000010f7983 */ /* 0x000ea80000300800 */
[----:B------:R-:W2:Y:S01]  /*1dce0*/  LDL.LU R47, [R1+0x20] ;  /* 0x00002000012f7983 */ /* 0x000ea20000300800 */
[----:B------:R-:W-:-:S03]  /*1dcf0*/  PRMT R40, R60, 0x7632, R40 ;  /* 0x000076323c287816 */ /* 0x000fc60000000028 */
[----:B------:R-:W2:Y:S04]  /*1dd00*/  LDL.LU R52, [R1+0x10] ;  /* 0x0000100001347983 */ /* 0x000ea80000300800 */
[----:B------:R-:W2:Y:S01]  /*1dd10*/  LDL.LU R49, [R1+0x44] ;  /* 0x0000440001317983 */ /* 0x000ea20000300800 */
[----:B------:R-:W-:Y:S01]  /*1dd20*/  NOP ;  /* 0x0000000000007918 */ /* 0x000fe20000000000 */
[C---:B---3--:R-:W-:Y:S01]  /*1dd30*/  IMAD R58, R11.reuse, R61, RZ ;  /* 0x0000003d0b3a7224 */ /* 0x048fe200078e02ff */
[----:B------:R-:W-:-:S04]  /*1dd40*/  ISETP.GE.AND P1, PT, R11, UR26, PT ;  /* 0x0000001a0b007c0c */ /* 0x000fc8000bf26270 */
[----:B------:R-:W-:-:S04]  /*1dd50*/  LEA R2, P4, R58, UR24, 0x1 ;  /* 0x000000183a027c11 */ /* 0x000fc8000f8808ff */
[----:B------:R-:W-:Y:S02]  /*1dd60*/  LEA.HI.X.SX32 R3, R58, UR25, 0x1, P4 ;  /* 0x000000193a037c11 */ /* 0x000fe4000a0f0eff */
[C---:B----4-:R-:W-:Y:S01]  /*1dd70*/  ISETP.LT.AND P1, PT, R6.reuse, UR45, !P1 ;  /* 0x0000002d06007c0c */ /* 0x050fe2000cf21270 */
[----:B------:R-:W-:Y:S01]  /*1dd80*/  IMAD R42, R6, UR4, RZ ;  /* 0x00000004062a7c24 */ /* 0x000fe2000f8e02ff */
[----:B------:R-:W0:Y:S03]  /*1dd90*/  LDCU UR45, c[0x0][0x39c] ;  /* 0x00007380ff2d77ac */ /* 0x000e260008000800 */
[----:B------:R-:W-:-:S08]  /*1dda0*/  IMAD.WIDE R56, R42, 0x2, R2 ;  /* 0x000000022a387825 */ /* 0x000fd000078e0202 */
[----:B------:R1:W-:Y:S01]  /*1ddb0*/  @P1 STG.E.U16 desc[UR40][R56.64], R60 ;  /* 0x0000003c38001986 */ /* 0x0003e2000c101528 */
[----:B------:R-:W-:Y:S01]  /*1ddc0*/  ISETP.GE.AND P1, PT, R6, UR27, PT ;  /* 0x0000001b06007c0c */ /* 0x000fe2000bf26270 */
[----:B------:R-:W3:Y:S01]  /*1ddd0*/  LDCU.64 UR26, c[0x0][0x398] ;  /* 0x00007300ff1a77ac */ /* 0x000ee20008000a00 */
[----:B-1----:R-:W-:-:S04]  /*1dde0*/  IMAD R57, R61, 0x20, R58 ;  /* 0x000000203d397824 */ /* 0x002fc800078e023a */
[----:B------:R-:W-:Y:S01]  /*1ddf0*/  IMAD R59, R61, 0x20, R57 ;  /* 0x000000203d3b7824 */ /* 0x000fe200078e0239 */
[----:B------:R-:W-:Y:S02]  /*1de00*/  LEA R56, P4, R57, UR24, 0x1 ;  /* 0x0000001839387c11 */ /* 0x000fe4000f8808ff */
[----:B------:R-:W-:Y:S01]  /*1de10*/  ISETP.LT.AND P5, PT, R55, UR36, !P1 ;  /* 0x0000002437007c0c */ /* 0x000fe2000cfa1270 */
[----:B------:R-:W-:Y:S01]  /*1de20*/  IMAD R61, R61, 0x20, R59 ;  /* 0x000000203d3d7824 */ /* 0x000fe200078e023b */
[----:B------:R-:W-:Y:S01]  /*1de30*/  LEA R58, P6, R59, UR24, 0x1 ;  /* 0x000000183b3a7c11 */ /* 0x000fe2000f8c08ff */
[----:B------:R-:W1:Y:S01]  /*1de40*/  LDCU UR36, c[0x0][0x398] ;  /* 0x00007300ff2477ac */ /* 0x000e620008000800 */
[----:B------:R-:W-:Y:S02]  /*1de50*/  LEA.HI.X.SX32 R57, R57, UR25, 0x1, P4 ;  /* 0x0000001939397c11 */ /* 0x000fe4000a0f0eff */
[----:B--2---:R-:W-:Y:S02]  /*1de60*/  ISETP.LT.AND P4, PT, R7, UR34, !P1 ;  /* 0x0000002207007c0c */ /* 0x004fe4000cf81270 */
[----:B------:R-:W-:Y:S01]  /*1de70*/  LEA.HI.X.SX32 R59, R59, UR25, 0x1, P6 ;  /* 0x000000193b3b7c11 */ /* 0x000fe2000b0f0eff */
[C---:B------:R-:W-:Y:S01]  /*1de80*/  IMAD.WIDE R50, R42.reuse, 0x2, R56 ;  /* 0x000000022a327825 */ /* 0x040fe200078e0238 */
[----:B------:R-:W-:Y:S01]  /*1de90*/  LEA R60, P6, R61, UR24, 0x1 ;  /* 0x000000183d3c7c11 */ /* 0x000fe2000f8c08ff */
[----:B------:R-:W2:Y:S01]  /*1dea0*/  LDCU UR34, c[0x0][0x39c] ;  /* 0x00007380ff2277ac */ /* 0x000ea20008000800 */
[----:B------:R-:W-:Y:S01]  /*1deb0*/  ISETP.LT.AND P1, PT, R15, UR38, !P1 ;  /* 0x000000260f007c0c */ /* 0x000fe2000cf21270 */
[----:B------:R-:W-:Y:S01]  /*1dec0*/  IMAD.WIDE R44, R42, 0x2, R58 ;  /* 0x000000022a2c7825 */ /* 0x000fe200078e023a */
[----:B------:R-:W-:Y:S01]  /*1ded0*/  LEA.HI.X.SX32 R61, R61, UR25, 0x1, P6 ;  /* 0x000000193d3d7c11 */ /* 0x000fe2000b0f0eff */
[----:B------:R4:W-:Y:S01]  /*1dee0*/  @P5 STG.E.U16 desc[UR40][R50.64], R40 ;  /* 0x0000002832005986 */ /* 0x0009e2000c101528 */
[----:B------:R-:W-:Y:S01]  /*1def0*/  ISETP.LT.AND P5, PT, R11, UR32, !P2 ;  /* 0x000000200b007c0c */ /* 0x000fe2000d7a1270 */
[----:B------:R-:W0:Y:S01]  /*1df00*/  LDCU.64 UR24, c[0x0][0x398] ;  /* 0x00007300ff1877ac */ /* 0x000e220008000a00 */
[----:B------:R-:W-:Y:S01]  /*1df10*/  PRMT R41, R53, 0x7632, R41 ;  /* 0x0000763235297816 */ /* 0x000fe20000000029 */
[----:B------:R1:W-:Y:S01]  /*1df20*/  @P4 STG.E.U16 desc[UR40][R44.64], R53 ;  /* 0x000000352c004986 */ /* 0x0003e2000c101528 */
[----:B------:R-:W-:Y:S01]  /*1df30*/  PRMT R36, R47, 0x7632, R36 ;  /* 0x000076322f247816 */ /* 0x000fe20000000024 */
[----:B------:R-:W2:Y:S01]  /*1df40*/  LDCU UR32, c[0x0][0x398] ;  /* 0x00007300ff2077ac */ /* 0x000ea20008000800 */
[----:B------:R-:W-:Y:S01]  /*1df50*/  PRMT R37, R52, 0x7632, R37 ;  /* 0x0000763234257816 */ /* 0x000fe20000000025 */
[----:B------:R-:W2:Y:S01]  /*1df60*/  LDCU UR38, c[0x0][0x398] ;  /* 0x00007300ff2677ac */ /* 0x000ea20008000800 */
[----:B----4-:R-:W-:-:S02]  /*1df70*/  VIADD R40, R6, 0x3 ;  /* 0x0000000306287836 */ /* 0x010fc40000000000 */
[C---:B-1----:R-:W-:Y:S01]  /*1df80*/  IMAD.WIDE R44, R42.reuse, 0x2, R60 ;  /* 0x000000022a2c7825 */ /* 0x042fe200078e023c */
[----:B------:R-:W4:Y:S03]  /*1df90*/  LDL.LU R53, [R1+0x34] ;  /* 0x0000340001357983 */ /* 0x000f260000300800 */
[----:B------:R-:W-:Y:S01]  /*1dfa0*/  VIADD R42, R42, UR4 ;  /* 0x000000042a2a7c36 */ /* 0x000fe20008000000 */
[----:B------:R1:W-:Y:S01]  /*1dfb0*/  @P1 STG.E.U16 desc[UR40][R44.64], R41 ;  /* 0x000000292c001986 */ /* 0x0003e2000c101528 */
[----:B0-----:R-:W-:Y:S01]  /*1dfc0*/  ISETP.GE.AND P1, PT, R40, UR45, PT ;  /* 0x0000002d28007c0c */ /* 0x001fe2000bf26270 */
[----:B------:R-:W0:Y:S01]  /*1dfd0*/  LDCU UR45, c[0x0][0x39c] ;  /* 0x00007380ff2d77ac */ /* 0x000e220008000800 */
[----:B-1----:R-:W-:-:S05]  /*1dfe0*/  IMAD.WIDE R40, R42, 0x2, R2 ;  /* 0x000000022a287825 */ /* 0x002fca00078e0202 */
[----:B------:R1:W-:Y:S04]  /*1dff0*/  @P5 STG.E.U16 desc[UR40][R40.64], R47 ;  /* 0x0000002f28005986 */ /* 0x0003e8000c101528 */
[----:B-1----:R-:W2:Y:S04]  /*1e000*/  LDL.LU.64 R40, [R1+0xc60] ;  /* 0x000c600001287983 */ /* 0x002ea80000300a00 */
[----:B------:R-:W4:Y:S01]  /*1e010*/  LDL.LU R47, [R1+0x24] ;  /* 0x00002400012f7983 */ /* 0x000f220000300800 */
[----:B------:R-:W-:Y:S02]  /*1e020*/  ISETP.LT.AND P4, PT, R55, UR46, !P2 ;  /* 0x0000002e37007c0c */ /* 0x000fe4000d781270 */
[----:B---3--:R-:W-:Y:S01]  /*1e030*/  ISETP.LT.AND P6, PT, R7, UR26, !P2 ;  /* 0x0000001a07007c0c */ /* 0x008fe2000d7c1270 */
[C---:B------:R-:W-:Y:S01]  /*1e040*/  IMAD.WIDE R50, R42.reuse, 0x2, R56 ;  /* 0x000000022a327825 */ /* 0x040fe200078e0238 */
[----:B------:R-:W-:Y:S01]  /*1e050*/  ISETP.LT.AND P2, PT, R15, UR48, !P2 ;  /* 0x000000300f007c0c */ /* 0x000fe2000d741270 */
[----:B------:R-:W1:Y:S02]  /*1e060*/  LDCU UR26, c[0x0][0x398] ;  /* 0x00007300ff1a77ac */ /* 0x000e640008000800 */
[----:B------:R-:W-:Y:S01]  /*1e070*/  IMAD.WIDE R44, R42, 0x2, R58 ;  /* 0x000000022a2c7825 */ /* 0x000fe200078e023a */
[----:B------:R-:W-:Y:S01]  /*1e080*/  ISETP.LT.AND P5, PT, R11, UR24, !P3 ;  /* 0x000000180b007c0c */ /* 0x000fe2000dfa1270 */
[----:B------:R-:W3:Y:S04]  /*1e090*/  LDCU UR24, c[0x0][0x398] ;  /* 0x00007300ff1877ac */ /* 0x000ee80008000800 */
[----:B------:R0:W-:Y:S01]  /*1e0a0*/  @P4 STG.E.U16 desc[UR40][R50.64], R36 ;  /* 0x0000002432004986 */ /* 0x0001e2000c101528 */
[----:B------:R-:W-:Y:S01]  /*1e0b0*/  ISETP.LT.AND P4, PT, R55, UR50, !P3 ;  /* 0x0000003237007c0c */ /* 0x000fe2000df81270 */
[----:B------:R-:W1:Y:S02]  /*1e0c0*/  LDCU UR50, c[0x0][0x39c] ;  /* 0x00007380ff3277ac */ /* 0x000e640008000800 */
[----:B------:R3:W-:Y:S01]  /*1e0d0*/  @P6 STG.E.U16 desc[UR40][R44.64], R52 ;  /* 0x000000342c006986 */ /* 0x0007e2000c101528 */
[----:B------:R-:W-:Y:S01]  /*1e0e0*/  ISETP.LT.AND P6, PT, R7, UR52, !P3 ;  /* 0x0000003407007c0c */ /* 0x000fe2000dfc1270 */
[----:B------:R-:W1:Y:S01]  /*1e0f0*/  LDCU UR48, c[0x0][0x398] ;  /* 0x00007300ff3077ac */ /* 0x000e620008000800 */
[----:B------:R-:W1:Y:S01]  /*1e100*/  LDCU UR46, c[0x0][0x398] ;  /* 0x00007300ff2e77ac */ /* 0x000e620008000800 */
[----:B0-----:R-:W-:-:S02]  /*1e110*/  VIADD R36, R6, 0x4 ;  /* 0x0000000406247836 */ /* 0x001fc40000000000 */
[C---:B---3--:R-:W-:Y:S01]  /*1e120*/  IMAD.WIDE R44, R42.reuse, 0x2, R60 ;  /* 0x000000022a2c7825 */ /* 0x048fe200078e023c */
[----:B------:R-:W3:Y:S01]  /*1e130*/  LDL.LU R52, [R1+0x14] ;  /* 0x0000140001347983 */ /* 0x000ee20000300800 */
[----:B------:R-:W0:Y:S02]  /*1e140*/  LDCU UR52, c[0x0][0x398] ;  /* 0x00007300ff3477ac */ /* 0x000e240008000800 */
[----:B------:R-:W-:Y:S01]  /*1e150*/  VIADD R42, R42, UR4 ;  /* 0x000000042a2a7c36 */ /* 0x000fe20008000000 */
[----:B------:R1:W-:Y:S01]  /*1e160*/  @P2 STG.E.U16 desc[UR40][R44.64], R37 ;  /* 0x000000252c002986 */ /* 0x0003e2000c101528 */
[----:B------:R-:W-:Y:S01]  /*1e170*/  ISETP.GE.AND P2, PT, R36, UR45, PT ;  /* 0x0000002d24007c0c */ /* 0x000fe2000bf46270 */
[----:B------:R-:W0:Y:S01]  /*1e180*/  LDCU UR45, c[0x0][0x398] ;  /* 0x00007300ff2d77ac */ /* 0x000e220008000800 */
[----:B------:R-:W-:Y:S01]  /*1e190*/  ISETP.LT.AND P3, PT, R15, UR42, !P3 ;  /* 0x0000002a0f007c0c */ /* 0x000fe2000df61270 */
[C---:B------:R-:W-:Y:S01]  /*1e1a0*/  IMAD.WIDE R50, R42.reuse, 0x2, R56 ;  /* 0x000000022a327825 */ /* 0x040fe200078e0238 */
[----:B------:R-:W0:Y:S03]  /*1e1b0*/  LDCU UR42, c[0x0][0x398] ;  /* 0x00007300ff2a77ac */ /* 0x000e260008000800 */
[----:B-1----:R-:W-:-:S04]  /*1e1c0*/  IMAD.WIDE R36, R42, 0x2, R2 ;  /* 0x000000022a247825 */ /* 0x002fc800078e0202 */
[----:B------:R-:W-:Y:S01]  /*1e1d0*/  IMAD.WIDE R44, R42, 0x2, R58 ;  /* 0x000000022a2c7825 */ /* 0x000fe200078e023a */
[----:B------:R1:W-:Y:S01]  /*1e1e0*/  @P5 STG.E.U16 desc[UR40][R36.64], R49 ;  /* 0x0000003124005986 */ /* 0x0003e2000c101528 */
[----:B------:R-:W-:Y:S01]  /*1e1f0*/  ISETP.LT.AND P5, PT, R11, UR44, !P1 ;  /* 0x0000002c0b007c0c */ /* 0x000fe2000cfa1270 */
[----:B------:R-:W0:Y:S02]  /*1e200*/  LDCU UR44, c[0x0][0x398] ;  /* 0x00007300ff2c77ac */ /* 0x000e240008000800 */
[----:B-1----:R-:W3:Y:S01]  /*1e210*/  LDL.LU.64 R36, [R1+0xc58] ;  /* 0x000c580001247983 */ /* 0x002ee20000300a00 */
[----:B--2---:R-:W-:Y:S02]  /*1e220*/  PRMT R40, R49, 0x7632, R40 ;  /* 0x0000763231287816 */ /* 0x004fe40000000028 */
[----:B----4-:R-:W-:Y:S01]  /*1e230*/  PRMT R41, R53, 0x7632, R41 ;  /* 0x0000763235297816 */ /* 0x010fe20000000029 */
[----:B------:R-:W2:Y:S04]  /*1e240*/  LDL.LU R49, [R1+0x48] ;  /* 0x0000480001317983 */ /* 0x000ea80000300800 */
[----:B------:R1:W-:Y:S04]  /*1e250*/  @P4 STG.E.U16 desc[UR40][R50.64], R40 ;  /* 0x0000002832004986 */ /* 0x0003e8000c101528 */
[----:B------:R4:W-:Y:S01]  /*1e260*/  @P6 STG.E.U16 desc[UR40][R44.64], R53 ;  /* 0x000000352c006986 */ /* 0x0009e2000c101528 */
[----:B-1----:R-:W-:-:S02]  /*1e270*/  VIADD R40, R6, 0x5 ;  /* 0x0000000506287836 */ /* 0x002fc40000000000 */
[C---:B----4-:R-:W-:Y:S01]  /*1e280*/  IMAD.WIDE R44, R42.reuse, 0x2, R60 ;  /* 0x000000022a2c7825 */ /* 0x050fe200078e023c */
[----:B------:R-:W4:Y:S03]  /*1e290*/  LDL.LU R53, [R1+0x38] ;  /* 0x0000380001357983 */ /* 0x000f260000300800 */
[----:B------:R-:W-:Y:S01]  /*1e2a0*/  VIADD R42, R42, UR4 ;  /* 0x000000042a2a7c36 */ /* 0x000fe20008000000 */
[----:B------:R1:W-:Y:S01]  /*1e2b0*/  @P3 STG.E.U16 desc[UR40][R44.64], R41 ;  /* 0x000000292c003986 */ /* 0x0003e2000c101528 */
[----:B------:R-:W-:Y:S01]  /*1e2c0*/  ISETP.GE.AND P3, PT, R40, UR50, PT ;  /* 0x0000003228007c0c */ /* 0x000fe2000bf66270 */
[----:B------:R-:W0:Y:S01]  /*1e2d0*/  LDCU UR50, c[0x0][0x398] ;  /* 0x00007300ff3277ac */ /* 0x000e220008000800 */
[----:B-1----:R-:W-:-:S05]  /*1e2e0*/  IMAD.WIDE R40, R42, 0x2, R2 ;  /* 0x000000022a287825 */ /* 0x002fca00078e0202 */
[----:B------:R1:W-:Y:S04]  /*1e2f0*/  @P5 STG.E.U16 desc[UR40][R40.64], R47 ;  /* 0x0000002f28005986 */ /* 0x0003e8000c101528 */
[----:B-1----:R-:W4:Y:S01]  /*1e300*/  LDL.LU.64 R40, [R1+0xc50] ;  /* 0x000c500001287983 */ /* 0x002f220000300a00 */
[----:B------:R-:W-:-:S03]  /*1e310*/  PRMT R38, R47, 0x7632, R38 ;  /* 0x000076322f267816 */ /* 0x000fc60000000026 */
[----:B------:R-:W4:Y:S01]  /*1e320*/  LDL.LU R47, [R1+0x28] ;  /* 0x00002800012f7983 */ /* 0x000f220000300800 */
[----:B0-----:R-:W-:Y:S02]  /*1e330*/  ISETP.LT.AND P4, PT, R55, UR45, !P1 ;  /* 0x0000002d37007c0c */ /* 0x001fe4000cf81270 */
[----:B------:R-:W-:Y:S01]  /*1e340*/  ISETP.LT.AND P6, PT, R7, UR77, !P1 ;  /* 0x0000004d07007c0c */ /* 0x000fe2000cfc1270 */
[----:B------:R-:W0:Y:S01]  /*1e350*/  LDCU UR77, c[0x0][0x39c] ;  /* 0x00007380ff4d77ac */ /* 0x000e220008000800 */
[----:B------:R-:W-:Y:S01]  /*1e360*/  ISETP.LT.AND P1, PT, R15, UR76, !P1 ;  /* 0x0000004c0f007c0c */ /* 0x000fe2000cf21270 */
[----:B------:R-:W-:-:S04]  /*1e370*/  IMAD.WIDE R50, R42, 0x2, R56 ;  /* 0x000000022a327825 */ /* 0x000fc800078e0238 */
[----:B------:R-:W-:Y:S01]  /*1e380*/  IMAD.WIDE R44, R42, 0x2, R58 ;  /* 0x000000022a2c7825 */ /* 0x000fe200078e023a */
[----:B---3--:R-:W-:Y:S01]  /*1e390*/  PRMT R39, R52, 0x7632, R39 ;  /* 0x0000763234277816 */ /* 0x008fe20000000027 */
[----:B------:R-:W1:Y:S02]  /*1e3a0*/  LDCU UR45, c[0x0][0x39c] ;  /* 0x00007380ff2d77ac */ /* 0x000e640008000800 */
[----:B------:R3:W-:Y:S01]  /*1e3b0*/  @P4 STG.E.U16 desc[UR40][R50.64], R38 ;  /* 0x0000002632004986 */ /* 0x0007e2000c101528 */
[----:B------:R-:W-:Y:S01]  /*1e3c0*/  ISETP.LT.AND P5, PT, R11, UR75, !P2 ;  /* 0x0000004b0b007c0c */ /* 0x000fe2000d7a1270 */
[----:B------:R-:W0:Y:S02]  /*1e3d0*/  LDCU UR75, c[0x0][0x398] ;  /* 0x00007300ff4b77ac */ /* 0x000e240008000800 */
[----:B------:R1:W-:Y:S01]  /*1e3e0*/  @P6 STG.E.U16 desc[UR40][R44.64], R52 ;  /* 0x000000342c006986 */ /* 0x0003e2000c101528 */
[----:B------:R-:W-:Y:S01]  /*1e3f0*/  ISETP.LT.AND P4, PT, R55, UR74, !P2 ;  /* 0x0000004a37007c0c */ /* 0x000fe2000d781270 */
[----:B------:R-:W2:Y:S01]  /*1e400*/  LDCU UR74, c[0x0][0x39c] ;  /* 0x00007380ff4a77ac */ /* 0x000ea20008000800 */
[----:B------:R-:W-:Y:S01]  /*1e410*/  ISETP.LT.AND P6, PT, R7, UR12, !P2 ;  /* 0x0000000c07007c0c */ /* 0x000fe2000d7c1270 */
[----:B------:R-:W2:Y:S01]  /*1e420*/  LDCU UR76, c[0x0][0x398] ;  /* 0x00007300ff4c77ac */ /* 0x000ea20008000800 */
[----:B---3--:R-:W-:-:S02]  /*1e430*/  VIADD R38, R6, 0x6 ;  /* 0x0000000606267836 */ /* 0x008fc40000000000 */
[----:B-1----:R-:W-:Y:S01]  /*1e440*/  IMAD.WIDE R44, R42, 0x2, R60 ;  /* 0x000000022a2c7825 */ /* 0x002fe200078e023c */
[----:B------:R-:W3:Y:S01]  /*1e450*/  LDL.LU R52, [R1+0x18] ;  /* 0x0000180001347983 */ /* 0x000ee20000300800 */
[----:B------:R-:W1:Y:S03]  /*1e460*/  LDCU UR12, c[0x0][0x398] ;  /* 0x00007300ff0c77ac */ /* 0x000e660008000800 */
[----:B------:R1:W-:Y:S01]  /*1e470*/  @P1 STG.E.U16 desc[UR40][R44.64], R39 ;  /* 0x000000272c001986 */ /* 0x0003e2000c101528 */
[----:B0-----:R-:W-:Y:S01]  /*1e480*/  ISETP.GE.AND P1, PT, R38, UR77, PT ;  /* 0x0000004d26007c0c */ /* 0x001fe2000bf26270 */
[----:B------:R-:W-:Y:S01]  /*1e490*/  VIADD R42, R42, UR4 ;  /* 0x000000042a2a7c36 */ /* 0x000fe20008000000 */
[----:B------:R-:W0:Y:S01]  /*1e4a0*/  LDCU UR77, c[0x0][0x39c] ;  /* 0x00007380ff4d77ac */ /* 0x000e220008000800 */
[----:B------:R-:W-:Y:S02]  /*1e4b0*/  ISETP.LT.AND P2, PT, R15, UR11, !P2 ;  /* 0x0000000b0f007c0c */ /* 0x000fe4000d741270 */
[C---:B------:R-:W-:Y:S01]  /*1e4c0*/  IMAD.WIDE R50, R42.reuse, 0x2, R56 ;  /* 0x000000022a327825 */ /* 0x040fe200078e0238 */
[----:B------:R-:W0:Y:S03]  /*1e4d0*/  LDCU UR11, c[0x0][0x398] ;  /* 0x00007300ff0b77ac */ /* 0x000e260008000800 */
[----:B-1----:R-:W-:-:S04]  /*1e4e0*/  IMAD.WIDE R38, R42, 0x2, R2 ;  /* 0x000000022a267825 */ /* 0x002fc800078e0202 */
[----:B------:R-:W-:Y:S01]  /*1e4f0*/  IMAD.WIDE R44, R42, 0x2, R58 ;  /* 0x000000022a2c7825 */ /* 0x000fe200078e023a */
[----:B--2---:R1:W-:Y:S01]  /*1e500*/  @P5 STG.E.U16 desc[UR40][R38.64], R49 ;  /* 0x0000003126005986 */ /* 0x0043e2000c101528 */
[----:B------:R-:W-:Y:S01]  /*1e510*/  ISETP.LT.AND P5, PT, R11, UR13, !P3 ;  /* 0x0000000d0b007c0c */ /* 0x000fe2000dfa1270 */
[----:B------:R-:W2:Y:S02]  /*1e520*/  LDCU UR13, c[0x0][0x398] ;  /* 0x00007300ff0d77ac */ /* 0x000ea40008000800 */
[----:B-1----:R-:W2:Y:S01]  /*1e530*/  LDL.LU.64 R38, [R1+0xc48] ;  /* 0x000c480001267983 */ /* 0x002ea20000300a00 */
[----:B----4-:R-:W-:Y:S02]  /*1e540*/  PRMT R40, R49, 0x7632, R40 ;  /* 0x0000763231287816 */ /* 0x010fe40000000028 */
[----:B------:R-:W-:-:S03]  /*1e550*/  PRMT R41, R53, 0x7632, R41 ;  /* 0x0000763235297816 */ /* 0x000fc60000000029 */
[----:B------:R1:W-:Y:S04]  /*1e560*/  @P4 STG.E.U16 desc[UR40][R50.64], R40 ;  /* 0x0000002832004986 */ /* 0x0003e8000c101528 */
[----:B------:R4:W-:Y:S01]  /*1e570*/  @P6 STG.E.U16 desc[UR40][R44.64], R53 ;  /* 0x000000352c006986 */ /* 0x0009e2000c101528 */
[----:B-1----:R-:W-:Y:S02]  /*1e580*/  VIADD R40, R6, 0x7 ;  /* 0x0000000706287836 */ /* 0x002fe40000000000 */
[C---:B----4-:R-:W-:Y:S01]  /*1e590*/  IMAD.WIDE R44, R42.reuse, 0x2, R60 ;  /* 0x000000022a2c7825 */ /* 0x050fe200078e023c */
[----:B------:R-:W4:Y:S03]  /*1e5a0*/  LDL.LU R53, [R1+0x4c] ;  /* 0x00004c0001357983 */ /* 0x000f260000300800 */
[----:B------:R-:W-:Y:S01]  /*1e5b0*/  VIADD R42, R42, UR4 ;  /* 0x000000042a2a7c36 */ /* 0x000fe20008000000 */
[----:B------:R1:W-:Y:S01]  /*1e5c0*/  @P2 STG.E.U16 desc[UR40][R44.64], R41 ;  /* 0x000000292c002986 */ /* 0x0003e2000c101528 */
[----:B0-----:R-:W-:Y:S01]  /*1e5d0*/  ISETP.GE.AND P2, PT, R40, UR77, PT ;  /* 0x0000004d28007c0c */ /* 0x001fe2000bf46270 */
[----:B------:R-:W0:Y:S02]  /*1e5e0*/  LDCU UR77, c[0x0][0x398] ;  /* 0x00007300ff4d77ac */ /* 0x000e240008000800 */
[----:B------:R-:W2:Y:S01]  /*1e5f0*/  LDL.LU R49, [R1+0x3c] ;  /* 0x00003c0001317983 */ /* 0x000ea20000300800 */
[----:B-1----:R-:W-:-:S05]  /*1e600*/  IMAD.WIDE R40, R42, 0x2, R2 ;  /* 0x000000022a287825 */ /* 0x002fca00078e0202 */
[----:B------:R1:W-:Y:S04]  /*1e610*/  @P5 STG.E.U16 desc[UR40][R40.64], R47 ;  /* 0x0000002f28005986 */ /* 0x0003e8000c101528 */
[----:B-1----:R-:W4:Y:S01]  /*1e620*/  LDL.LU.64 R40, [R1+0xc40] ;  /* 0x000c400001287983 */ /* 0x002f220000300a00 */
[----:B------:R-:W-:Y:S02]  /*1e630*/  ISETP.LT.AND P4, PT, R55, UR9, !P3 ;  /* 0x0000000937007c0c */ /* 0x000fe4000df81270 */
[----:B------:R-:W-:Y:S01]  /*1e640*/  ISETP.LT.AND P6, PT, R7, UR14, !P3 ;  /* 0x0000000e07007c0c */ /* 0x000fe2000dfc1270 */
[C---:B------:R-:W-:Y:S01]  /*1e650*/  IMAD.WIDE R50, R42.reuse, 0x2, R56 ;  /* 0x000000022a327825 */ /* 0x040fe200078e0238 */
[----:B------:R-:W-:Y:S01]  /*1e660*/  PRMT R43, R47, 0x7632, R43 ;  /* 0x000076322f2b7816 */ /* 0x000fe2000000002b */
[----:B------:R-:W1:Y:S02]  /*1e670*/  LDCU UR9, c[0x0][0x39c] ;  /* 0x00007380ff0977ac */ /* 0x000e640008000800 */
[----:B------:R-:W-:Y:S01]  /*1e680*/  IMAD.WIDE R44, R42, 0x2, R58 ;  /* 0x000000022a2c7825 */ /* 0x000fe200078e023a */
[----:B------:R-:W-:Y:S01]  /*1e690*/  ISETP.LT.AND P3, PT, R15, UR19, !P3 ;  /* 0x000000130f007c0c */ /* 0x000fe2000df61270 */
[----:B------:R-:W0:Y:S01]  /*1e6a0*/  LDCU UR14, c[0x0][0x398] ;  /* 0x00007300ff0e77ac */ /* 0x000e220008000800 */
[----:B------:R-:W-:-:S03]  /*1e6b0*/  ISETP.LT.AND P5, PT, R11, UR10, !P1 ;  /* 0x0000000a0b007c0c */ /* 0x000fc6000cfa1270 */
[----:B------:R0:W-:Y:S01]  /*1e6c0*/  @P4 STG.E.U16 desc[UR40][R50.64], R43 ;  /* 0x0000002b32004986 */ /* 0x0001e2000c101528 */
[----:B------:R-:W-:Y:S01]  /*1e6d0*/  VIADD R47, R42, UR4 ;  /* 0x000000042a2f7c36 */ /* 0x000fe20008000000 */
[----:B---3--:R-:W-:Y:S01]  /*1e6e0*/  PRMT R48, R52, 0x7632, R48 ;  /* 0x0000763234307816 */ /* 0x008fe20000000030 */
[----:B------:R-:W3:Y:S01]  /*1e6f0*/  LDCU UR19, c[0x0][0x398] ;  /* 0x00007300ff1377ac */ /* 0x000ee20008000800 */
[----:B------:R0:W-:Y:S01]  /*1e700*/  @P6 STG.E.U16 desc[UR40][R44.64], R52 ;  /* 0x000000342c006986 */ /* 0x0001e2000c101528 */
[----:B------:R-:W-:Y:S02]  /*1e710*/  ISETP.LT.AND P6, PT, R55, UR16, !P1 ;  /* 0x0000001037007c0c */ /* 0x000fe4000cfc1270 */
[----:B----4-:R-:W-:Y:S01]  /*1e720*/  PRMT R40, R53, 0x7632, R40 ;  /* 0x0000763235287816 */ /* 0x010fe20000000028 */
[----:B0-----:R-:W-:Y:S01]  /*1e730*/  IMAD.WIDE R42, R42, 0x2, R60 ;  /* 0x000000022a2a7825 */ /* 0x001fe200078e023c */
[----:B------:R-:W4:Y:S01]  /*1e740*/  LDL.LU R52, [R1+0x2c] ;  /* 0x00002c0001347983 */ /* 0x000f220000300800 */
[----:B------:R-:W-:Y:S01]  /*1e750*/  ISETP.LT.AND P4, PT, R7, UR5, !P1 ;  /* 0x0000000507007c0c */ /* 0x000fe2000cf81270 */
[----:B------:R-:W0:Y:S01]  /*1e760*/  LDCU UR16, c[0x0][0x39c] ;  /* 0x00007380ff1077ac */ /* 0x000e220008000800 */
[----:B------:R-:W-:Y:S01]  /*1e770*/  IMAD.WIDE R50, R47, 0x2, R2 ;  /* 0x000000022f327825 */ /* 0x000fe200078e0202 */
[----:B------:R1:W-:Y:S01]  /*1e780*/  @P3 STG.E.U16 desc[UR40][R42.64], R48 ;  /* 0x000000302a003986 */ /* 0x0003e2000c101528 */
[----:B--2---:R-:W-:Y:S01]  /*1e790*/  PRMT R41, R49, 0x7632, R41 ;  /* 0x0000763231297816 */ /* 0x004fe20000000029 */
[----:B------:R-:W2:Y:S01]  /*1e7a0*/  LDCU UR10, c[0x0][0x398] ;  /* 0x00007300ff0a77ac */ /* 0x000ea20008000800 */
[----:B------:R-:W-:Y:S01]  /*1e7b0*/  IMAD.WIDE R44, R47, 0x2, R56 ;  /* 0x000000022f2c7825 */ /* 0x000fe200078e0238 */
[----:B------:R0:W-:Y:S01]  /*1e7c0*/  @P5 STG.E.U16 desc[UR40][R50.64], R53 ;  /* 0x0000003532005986 */ /* 0x0001e2000c101528 */
[----:B------:R-:W2:Y:S03]  /*1e7d0*/  LDCU UR5, c[0x0][0x398] ;  /* 0x00007300ff0577ac */ /* 0x000ea60008000800 */
[----:B------:R3:W-:Y:S04]  /*1e7e0*/  @P6 STG.E.U16 desc[UR40][R44.64], R40 ;  /* 0x000000282c006986 */ /* 0x0007e8000c101528 */
[----:B-1----:R-:W2:Y:S04]  /*1e7f0*/  LDL.LU.64 R42, [R1+0xc38] ;  /* 0x000c3800012a7983 */ /* 0x002ea80000300a00 */
[----:B0-----:R-:W2:Y:S04]  /*1e800*/  LDL.LU R53, [R1+0x1c] ;  /* 0x00001c0001357983 */ /* 0x001ea80000300800 */
[----:B---3--:R-:W4:Y:S01]  /*1e810*/  LDL.LU.64 R44, [R1+0xc30] ;  /* 0x000c3000012c7983 */ /* 0x008f220000300a00 */
[----:B------:R-:W-:Y:S01]  /*1e820*/  ISETP.LT.AND P1, PT, R15, UR17, !P1 ;  /* 0x000000110f007c0c */ /* 0x000fe2000cf21270 */
[----:B------:R-:W-:Y:S01]  /*1e830*/  IMAD.WIDE R50, R47, 0x2, R58 ;  /* 0x000000022f327825 */ /* 0x000fe200078e023a */
[----:B------:R-:W-:Y:S01]  /*1e840*/  ISETP.LT.AND P6, PT, R11, UR18, !P2 ;  /* 0x000000120b007c0c */ /* 0x000fe2000d7c1270 */
[----:B------:R-:W0:Y:S03]  /*1e850*/  LDCU UR17, c[0x0][0x398] ;  /* 0x00007300ff1177ac */ /* 0x000e260008000800 */
[----:B------:R1:W-:Y:S01]  /*1e860*/  @P4 STG.E.U16 desc[UR40][R50.64], R49 ;  /* 0x0000003132004986 */ /* 0x0003e2000c101528 */
[----:B------:R-:W-:Y:S01]  /*1e870*/  ISETP.LT.AND P4, PT, R55, UR15, !P2 ;  /* 0x0000000f37007c0c */ /* 0x000fe2000d781270 */
[----:B------:R-:W-:Y:S01]  /*1e880*/  VIADD R40, R6, 0x9 ;  /* 0x0000000906287836 */ /* 0x000fe20000000000 */
[----:B------:R-:W-:Y:S01]  /*1e890*/  ISETP.LT.AND P5, PT, R7, UR20, !P2 ;  /* 0x0000001407007c0c */ /* 0x000fe2000d7a1270 */
[----:B------:R-:W3:Y:S01]  /*1e8a0*/  LDCU UR15, c[0x0][0x39c] ;  /* 0x00007380ff0f77ac */ /* 0x000ee20008000800 */
[----:B------:R-:W0:Y:S01]  /*1e8b0*/  LDCU UR18, c[0x0][0x398] ;  /* 0x00007300ff1277ac */ /* 0x000e220008000800 */
[C---:B-1----:R-:W-:Y:S01]  /*1e8c0*/  IMAD.WIDE R48, R47.reuse, 0x2, R60 ;  /* 0x000000022f307825 */ /* 0x042fe200078e023c */
[----:B------:R-:W3:Y:S01]  /*1e8d0*/  LDL.LU R51, [R1] ;  /* 0x0000000001337983 */ /* 0x000ee20000300800 */
[----:B------:R-:W1:Y:S02]  /*1e8e0*/  LDCU UR20, c[0x0][0x398] ;  /* 0x00007300ff1477ac */ /* 0x000e640008000800 */
[----:B------:R-:W-:Y:S01]  /*1e8f0*/  VIADD R47, R47, UR4 ;  /* 0x000000042f2f7c36 */ /* 0x000fe20008000000 */
[----:B------:R0:W-:Y:S01]  /*1e900*/  @P1 STG.E.U16 desc[UR40][R48.64], R41 ;  /* 0x0000002930001986 */ /* 0x0001e2000c101528 */
[----:B------:R-:W-:-:S02]  /*1e910*/  ISETP.GE.AND P1, PT, R40, UR31, PT ;  /* 0x0000001f28007c0c */ /* 0x000fc4000bf26270 */
[----:B----4-:R-:W-:Y:S01]  /*1e920*/  PRMT R44, R52, 0x7632, R44 ;  /* 0x00007632342c7816 */ /* 0x010fe2000000002c */
[----:B0-----:R-:W-:Y:S01]  /*1e930*/  IMAD.WIDE R48, R47, 0x2, R2 ;  /* 0x000000022f307825 */ /* 0x001fe200078e0202 */
[----:B------:R-:W-:Y:S01]  /*1e940*/  ISETP.LT.AND P2, PT, R15, UR21, !P2 ;  /* 0x000000150f007c0c */ /* 0x000fe2000d741270 */
[----:B------:R-:W0:Y:S02]  /*1e950*/  LDCU UR21, c[0x0][0x398] ;  /* 0x00007300ff1577ac */ /* 0x000e240008000800 */
[----:B------:R-:W-:Y:S01]  /*1e960*/  IMAD.WIDE R40, R47, 0x2, R56 ;  /* 0x000000022f287825 */ /* 0x000fe200078e0238 */
[----:B------:R-:W-:Y:S01]  /*1e970*/  @P6 STG.E.U16 desc[UR40][R48.64], R52 ;  /* 0x0000003430006986 */ /* 0x000fe2000c101528 */
[----:B--2---:R-:W-:Y:S01]  /*1e980*/  PRMT R46, R53, 0x7632, R46 ;  /* 0x00007632352e7816 */ /* 0x004fe2000000002e */
[----:B------:R-:W2:Y:S02]  /*1e990*/  LDCU UR31, c[0x0][0x398] ;  /* 0x00007300ff1f77ac */ /* 0x000ea40008000800 */
[----:B------:R4:W-:Y:S04]  /*1e9a0*/  @P4 STG.E.U16 desc[UR40][R40.64], R44 ;  /* 0x0000002c28004986 */ /* 0x0009e8000c101528 */
[----:B----4-:R-:W3:Y:S01]  /*1e9b0*/  LDL.LU.64 R40, [R1+0xc28] ;  /* 0x000c280001287983 */ /* 0x010ee20000300a00 */
[----:B------:R-:W-:-:S02]  /*1e9c0*/  VIADD R50, R6, 0x8 ;  /* 0x0000000806327836 */ /* 0x000fc40000000000 */
[----:B------:R-:W-:-:S03]  /*1e9d0*/  IMAD.WIDE R48, R47, 0x2, R58 ;  /* 0x000000022f307825 */ /* 0x000fc600078e023a */
[----:B------:R-:W-:Y:S02]  /*1e9e0*/  ISETP.GE.AND P3, PT, R50, UR22, PT ;  /* 0x0000001632007c0c */ /* 0x000fe4000bf66270 */
[----:B------:R4:W-:Y:S01]  /*1e9f0*/  @P5 STG.E.U16 desc[UR40][R48.64], R53 ;  /* 0x0000003530005986 */ /* 0x0009e2000c101528 */
[----:B------:R-:W-:Y:S01]  /*1ea00*/  VIADD R50, R47, UR4 ;  /* 0x000000042f327c36 */ /* 0x000fe20008000000 */
[----:B------:R-:W-:Y:S01]  /*1ea10*/  ISETP.LT.AND P6, PT, R11, UR23, !P3 ;  /* 0x000000170b007c0c */ /* 0x000fe2000dfc1270 */
[----:B------:R-:W-:Y:S01]  /*1ea20*/  VIADD R44, R6, 0xa ;  /* 0x0000000a062c7836 */ /* 0x000fe20000000000 */
[----:B------:R-:W-:Y:S01]  /*1ea30*/  ISETP.LT.AND P4, PT, R55, UR28, !P3 ;  /* 0x0000001c37007c0c */ /* 0x000fe2000df81270 */
[----:B------:R-:W0:Y:S01]  /*1ea40*/  LDCU UR28, c[0x0][0x39c] ;  /* 0x00007380ff1c77ac */ /* 0x000e220008000800 */
[----:B------:R-:W0:Y:S01]  /*1ea50*/  LDCU UR22, c[0x0][0x398] ;  /* 0x00007300ff1677ac */ /* 0x000e220008000800 */
[----:B----4-:R-:W-:Y:S01]  /*1ea60*/  IMAD.WIDE R48, R47, 0x2, R60 ;  /* 0x000000022f307825 */ /* 0x010fe200078e023c */
[----:B---3--:R-:W-:-:S04]  /*1ea70*/  PRMT R41, R51, 0x7632, R41 ;  /* 0x0000763233297816 */ /* 0x008fc80000000029 */
[----:B------:R3:W-:Y:S01]  /*1ea80*/  @P2 STG.E.U16 desc[UR40][R48.64], R46 ;  /* 0x0000002e30002986 */ /* 0x0007e2000c101528 */
[C---:B------:R-:W-:Y:S01]  /*1ea90*/  IMAD.WIDE R52, R50.reuse, 0x2, R56 ;  /* 0x0000000232347825 */ /* 0x040fe200078e0238 */
[----:B------:R-:W-:Y:S01]  /*1eaa0*/  ISETP.LT.AND P5, PT, R7, UR29, !P3 ;  /* 0x0000001d07007c0c */ /* 0x000fe2000dfa1270 */
[----:B------:R-:W4:Y:S02]  /*1eab0*/  LDCU UR23, c[0x0][0x398] ;  /* 0x00007300ff1777ac */ /* 0x000f240008000800 */
[----:B---3--:R-:W-:-:S04]  /*1eac0*/  IMAD.WIDE R48, R50, 0x2, R2 ;  /* 0x0000000232307825 */ /* 0x008fc800078e0202 */
[----:B------:R-:W-:Y:S01]  /*1ead0*/  IMAD.WIDE R46, R50, 0x2, R58 ;  /* 0x00000002322e7825 */ /* 0x000fe200078e023a */
[----:B------:R3:W-:Y:S01]  /*1eae0*/  @P6 STG.E.U16 desc[UR40][R48.64], R51 ;  /* 0x0000003330006986 */ /* 0x0007e2000c101528 */
[----:B------:R-:W-:Y:S01]  /*1eaf0*/  ISETP.GE.AND P2, PT, R44, UR57, PT ;  /* 0x000000392c007c0c */ /* 0x000fe2000bf46270 */
[----:B------:R-:W0:Y:S02]  /*1eb00*/  LDCU UR29, c[0x0][0x398] ;  /* 0x00007300ff1d77ac */ /* 0x000e240008000800 */
[----:B------:R1:W-:Y:S04]  /*1eb10*/  @P4 STG.E.U16 desc[UR40][R52.64], R41 ;  /* 0x0000002934004986 */ /* 0x0003e8000c101528 */
[----:B---3--:R-:W3:Y:S01]  /*1eb20*/  LDL.LU.64 R48, [R1+0xc20] ;  /* 0x000c200001307983 */ /* 0x008ee20000300a00 */
[----:B------:R-:W-:-:S02]  /*1eb30*/  ISETP.LT.AND P3, PT, R15, UR30, !P3 ;  /* 0x0000001e0f007c0c */ /* 0x000fc4000df61270 */
[----:B------:R-:W-:Y:S01]  /*1eb40*/  ISETP.LT.AND P6, PT, R11, UR43, !P1 ;  /* 0x0000002b0b007c0c */ /* 0x000fe2000cfc1270 */
[----:B-1----:R-:W2:Y:S01]  /*1eb50*/  LDL.LU.64 R52, [R1+0xc18] ;  /* 0x000c180001347983 */ /* 0x002ea20000300a00 */
[----:B------:R-:W-:Y:S01]  /*1eb60*/  VIADD R44, R6, 0xb ;  /* 0x0000000b062c7836 */ /* 0x000fe20000000000 */
[----:B------:R-:W-:Y:S01]  /*1eb70*/  ISETP.LT.AND P4, PT, R55, UR54, !P1 ;  /* 0x0000003637007c0c */ /* 0x000fe2000cf81270 */
[----:B------:R-:W1:Y:S01]  /*1eb80*/  LDCU UR54, c[0x0][0x39c] ;  /* 0x00007380ff3677ac */ /* 0x000e620008000800 */
[----:B------:R-:W3:Y:S01]  /*1eb90*/  LDL.LU R41, [R1+0x4] ;  /* 0x0000040001297983 */ /* 0x000ee20000300800 */
[----:B------:R-:W0:Y:S01]  /*1eba0*/  LDCU UR30, c[0x0][0x398] ;  /* 0x00007300ff1e77ac */ /* 0x000e220008000800 */
[----:B------:R-:W0:Y:S01]  /*1ebb0*/  LDCU UR43, c[0x0][0x398] ;  /* 0x00007300ff2b77ac */ /* 0x000e220008000800 */
[----:B------:R-:W0:Y:S01]  /*1ebc0*/  LDCU UR57, c[0x0][0x398] ;  /* 0x00007300ff3977ac */ /* 0x000e220008000800 */
[----:B--2---:R2:W-:Y:S01]  /*1ebd0*/  @P5 STG.E.U16 desc[UR40][R46.64], R52 ;  /* 0x000000342e005986 */ /* 0x0045e2000c101528 */
[----:B------:R-:W-:Y:S01]  /*1ebe0*/  PRMT R45, R52, 0x7632, R45 ;  /* 0x00007632342d7816 */ /* 0x000fe2000000002d */
[----:B--2---:R-:W-:-:S04]  /*1ebf0*/  IMAD.WIDE R46, R50, 0x2, R60 ;  /* 0x00000002322e7825 */ /* 0x004fc800078e023c */
[----:B------:R-:W-:Y:S01]  /*1ec00*/  VIADD R52, R50, UR4 ;  /* 0x0000000432347c36 */ /* 0x000fe20008000000 */
[----:B------:R2:W-:Y:S01]  /*1ec10*/  @P3 STG.E.U16 desc[UR40][R46.64], R45 ;  /* 0x0000002d2e003986 */ /* 0x0005e2000c101528 */
[----:B------:R-:W-:Y:S01]  /*1ec20*/  ISETP.GE.AND P3, PT, R44, UR62, PT ;  /* 0x0000003e2c007c0c */ /* 0x000fe2000bf66270 */
[----:B------:R-:W0:Y:S01]  /*1ec30*/  LDCU UR62, c[0x0][0x398] ;  /* 0x00007300ff3e77ac */ /* 0x000e220008000800 */
[----:B--2---:R-:W-:-:S05]  /*1ec40*/  IMAD.WIDE R44, R52, 0x2, R2 ;  /* 0x00000002342c7825 */ /* 0x004fca00078e0202 */
[----:B---3--:R2:W-:Y:S04]  /*1ec50*/  @P6 STG.E.U16 desc[UR40][R44.64], R48 ;  /* 0x000000302c006986 */ /* 0x0085e8000c101528 */
[----:B--2---:R-:W2:Y:S01]  /*1ec60*/  LDL.LU.64 R44, [R1+0xc10] ;  /* 0x000c1000012c7983 */ /* 0x004ea20000300a00 */
[----:B------:R-:W-:Y:S01]  /*1ec70*/  ISETP.LT.AND P5, PT, R7, UR55, !P1 ;  /* 0x0000003707007c0c */ /* 0x000fe2000cfa1270 */
[----:B------:R-:W-:Y:S01]  /*1ec80*/  IMAD.WIDE R50, R52, 0x2, R56 ;  /* 0x0000000234327825 */ /* 0x000fe200078e0238 */
[----:B------:R-:W-:Y:S01]  /*1ec90*/  ISETP.LT.AND P1, PT, R15, UR56, !P1 ;  /* 0x000000380f007c0c */ /* 0x000fe2000cf21270 */
[----:B------:R-:W3:Y:S01]  /*1eca0*/  LDCU UR55, c[0x0][0x398] ;  /* 0x00007300ff3777ac */ /* 0x000ee20008000800 */
[----:B------:R-:W-:Y:S01]  /*1ecb0*/  PRMT R43, R48, 0x7632, R43 ;  /* 0x00007632302b7816 */ /* 0x000fe2000000002b */
[----:B------:R-:W-:Y:S01]  /*1ecc0*/  IMAD.WIDE R46, R52, 0x2, R58 ;  /* 0x00000002342e7825 */ /* 0x000fe200078e023a */
[----:B------:R-:W-:Y:S01]  /*1ecd0*/  ISETP.LT.AND P6, PT, R11, UR58, !P2 ;  /* 0x0000003a0b007c0c */ /* 0x000fe2000d7c1270 */
[----:B------:R-:W0:Y:S02]  /*1ece0*/  LDCU UR56, c[0x0][0x398] ;  /* 0x00007300ff3877ac */ /* 0x000e240008000800 */
[----:B------:R-:W-:Y:S01]  /*1ecf0*/  @P4 STG.E.U16 desc[UR40][R50.64], R43 ;  /* 0x0000002b32004986 */ /* 0x000fe2000c101528 */
[----:B------:R-:W-:Y:S01]  /*1ed00*/  ISETP.LT.AND P4, PT, R55, UR59, !P2 ;  /* 0x0000003b37007c0c */ /* 0x000fe2000d781270 */
[----:B------:R-:W-:Y:S01]  /*1ed10*/  VIADD R48, R6, 0xc ;  /* 0x0000000c06307836 */ /* 0x000fe20000000000 */
[----:B------:R-:W-:Y:S01]  /*1ed20*/  PRMT R40, R53, 0x7632, R40 ;  /* 0x0000763235287816 */ /* 0x000fe20000000028 */
[----:B------:R-:W0:Y:S01]  /*1ed30*/  LDCU UR58, c[0x0][0x398] ;  /* 0x00007300ff3a77ac */ /* 0x000e220008000800 */
[----:B------:R-:W0:Y:S01]  /*1ed40*/  LDCU UR59, c[0x0][0x39c] ;  /* 0x00007380ff3b77ac */ /* 0x000e220008000800 */
[----:B--2---:R2:W-:Y:S01]  /*1ed50*/  @P5 STG.E.U16 desc[UR40][R46.64], R44 ;  /* 0x0000002c2e005986 */ /* 0x0045e2000c101528 */
[----:B------:R-:W-:-:S02]  /*1ed60*/  PRMT R42, R44, 0x7632, R42 ;  /* 0x000076322c2a7816 */ /* 0x000fc4000000002a */
[----:B------:R-:W-:Y:S01]  /*1ed70*/  ISETP.LT.AND P5, PT, R7, UR60, !P2 ;  /* 0x0000003c07007c0c */ /* 0x000fe2000d7a1270 */
[----:B------:R-:W0:Y:S01]  /*1ed80*/  LDCU UR60, c[0x0][0x398] ;  /* 0x00007300ff3c77ac */ /* 0x000e220008000800 */
[----:B--2---:R-:W-:-:S04]  /*1ed90*/  IMAD.WIDE R46, R52, 0x2, R60 ;  /* 0x00000002342e7825 */ /* 0x004fc800078e023c */
[----:B------:R-:W-:Y:S01]  /*1eda0*/  VIADD R44, R52, UR4 ;  /* 0x00000004342c7c36 */ /* 0x000fe20008000000 */
[----:B------:R2:W-:Y:S01]  /*1edb0*/  @P1 STG.E.U16 desc[UR40][R46.64], R42 ;  /* 0x0000002a2e001986 */ /* 0x0005e2000c101528 */
[----:B------:R-:W-:Y:S01]  /*1edc0*/  ISETP.GE.AND P1, PT, R48, UR67, PT ;  /* 0x0000004330007c0c */ /* 0x000fe2000bf26270 */
[----:B------:R-:W0:Y:S01]  /*1edd0*/  LDCU UR67, c[0x0][0x398] ;  /* 0x00007300ff4377ac */ /* 0x000e220008000800 */
[----:B------:R-:W-:Y:S01]  /*1ede0*/  IMAD.WIDE R50, R44, 0x2, R56 ;  /* 0x000000022c327825 */ /* 0x000fe200078e0238 */
[----:B------:R-:W-:-:S03]  /*1edf0*/  PRMT R48, R41, 0x7632, R48 ;  /* 0x0000763229307816 */ /* 0x000fc60000000030 */
[----:B--2---:R-:W-:-:S04]  /*1ee00*/  IMAD.WIDE R42, R44, 0x2, R2 ;  /* 0x000000022c2a7825 */ /* 0x004fc800078e0202 */
[----:B------:R-:W-:Y:S01]  /*1ee10*/  IMAD.WIDE R46, R44, 0x2, R58 ;  /* 0x000000022c2e7825 */ /* 0x000fe200078e023a */
[----:B------:R2:W-:Y:S04]  /*1ee20*/  @P6 STG.E.U16 desc[UR40][R42.64], R41 ;  /* 0x000000292a006986 */ /* 0x0005e8000c101528 */
[----:B------:R-:W-:Y:S04]  /*1ee30*/  @P4 STG.E.U16 desc[UR40][R50.64], R48 ;  /* 0x0000003032004986 */ /* 0x000fe8000c101528 */
[----:B------:R0:W-:Y:S04]  /*1ee40*/  @P5 STG.E.U16 desc[UR40][R46.64], R53 ;  /* 0x000000352e005986 */ /* 0x0001e8000c101528 */
[----:B--2---:R-:W2:Y:S04]  /*1ee50*/  LDL.LU R42, [R1+0xc08] ;  /* 0x000c0800012a7983 */ /* 0x004ea80000300800 */
[----:B0-----:R-:W2:Y:S01]  /*1ee60*/  LDL.LU R47, [R1+0x8] ;  /* 0x00000800012f7983 */ /* 0x001ea20000300800 */
[----:B------:R-:W-:-:S02]  /*1ee70*/  ISETP.LT.AND P2, PT, R15, UR61, !P2 ;  /* 0x0000003d0f007c0c */ /* 0x000fc4000d741270 */
[----:B------:R-:W-:Y:S01]  /*1ee80*/  ISETP.LT.AND P6, PT, R11, UR63, !P3 ;  /* 0x0000003f0b007c0c */ /* 0x000fe2000dfc1270 */
[C---:B------:R-:W-:Y:S01]  /*1ee90*/  IMAD.WIDE R52, R44.reuse, 0x2, R60 ;  /* 0x000000022c347825 */ /* 0x040fe200078e023c */
[----:B------:R-:W-:Y:S01]  /*1eea0*/  ISETP.LT.AND P4, PT, R55, UR64, !P3 ;  /* 0x0000004037007c0c */ /* 0x000fe2000df81270 */
[----:B------:R-:W0:Y:S02]  /*1eeb0*/  LDCU UR64, c[0x0][0x39c] ;  /* 0x00007380ff4077ac */ /* 0x000e240008000800 */
[----:B------:R-:W-:Y:S01]  /*1eec0*/  VIADD R44, R44, UR4 ;  /* 0x000000042c2c7c36 */ /* 0x000fe20008000000 */
[----:B------:R-:W-:Y:S01]  /*1eed0*/  ISETP.LT.AND P5, PT, R7, UR65, !P3 ;  /* 0x0000004107007c0c */ /* 0x000fe2000dfa1270 */
[----:B------:R-:W-:Y:S01]  /*1eee0*/  VIADD R48, R6, 0xd ;  /* 0x0000000d06307836 */ /* 0x000fe20000000000 */
[----:B------:R-:W0:Y:S03]  /*1eef0*/  LDCU UR61, c[0x0][0x398] ;  /* 0x00007300ff3d77ac */ /* 0x000e260008000800 */
[----:B------:R1:W-:Y:S01]  /*1ef00*/  @P2 STG.E.U16 desc[UR40][R52.64], R40 ;  /* 0x0000002834002986 */ /* 0x0003e2000c101528 */
[----:B------:R-:W-:Y:S01]  /*1ef10*/  ISETP.GE.AND P2, PT, R48, UR72, PT ;  /* 0x0000004830007c0c */ /* 0x000fe2000bf46270 */
[C---:B------:R-:W-:Y:S01]  /*1ef20*/  IMAD.WIDE R50, R44.reuse, 0x2, R56 ;  /* 0x000000022c327825 */ /* 0x040fe200078e0238 */
[----:B------:R-:W-:Y:S01]  /*1ef30*/  PRMT R48, R49, 0x7632, R48 ;  /* 0x0000763231307816 */ /* 0x000fe20000000030 */
[----:B------:R-:W0:Y:S01]  /*1ef40*/  LDCU UR63, c[0x0][0x398] ;  /* 0x00007300ff3f77ac */ /* 0x000e220008000800 */
[----:B------:R-:W-:Y:S01]  /*1ef50*/  ISETP.LT.AND P3, PT, R15, UR66, !P3 ;  /* 0x000000420f007c0c */ /* 0x000fe2000df61270 */
[----:B------:R-:W0:Y:S01]  /*1ef60*/  LDCU UR65, c[0x0][0x398] ;  /* 0x00007300ff4177ac */ /* 0x000e220008000800 */
[C---:B-1----:R-:W-:Y:S01]  /*1ef70*/  IMAD.WIDE R40, R44.reuse, 0x2, R2 ;  /* 0x000000022c287825 */ /* 0x042fe200078e0202 */
[----:B------:R-:W1:Y:S04]  /*1ef80*/  LDCU UR66, c[0x0][0x398] ;  /* 0x00007300ff4277ac */ /* 0x000e680008000800 */
[----:B------:R0:W-:Y:S01]  /*1ef90*/  @P6 STG.E.U16 desc[UR40][R40.64], R49 ;  /* 0x0000003128006986 */ /* 0x0001e2000c101528 */
[----:B------:R-:W-:Y:S01]  /*1efa0*/  ISETP.LT.AND P6, PT, R11, UR68, !P1 ;  /* 0x000000440b007c0c */ /* 0x000fe2000cfc1270 */
[----:B------:R-:W-:Y:S01]  /*1efb0*/  IMAD.WIDE R52, R44, 0x2, R58 ;  /* 0x000000022c347825 */ /* 0x000fe200078e023a */
[----:B------:R-:W1:Y:S01]  /*1efc0*/  LDCU UR68, c[0x0][0x398] ;  /* 0x00007300ff4477ac */ /* 0x000e620008000800 */
[----:B------:R3:W-:Y:S01]  /*1efd0*/  @P4 STG.E.U16 desc[UR40][R50.64], R48 ;  /* 0x0000003032004986 */ /* 0x0007e2000c101528 */
[----:B------:R-:W1:Y:S03]  /*1efe0*/  LDCU UR72, c[0x0][0x398] ;  /* 0x00007300ff4877ac */ /* 0x000e660008000800 */
[----:B------:R4:W-:Y:S01]  /*1eff0*/  @P5 STG.E.U16 desc[UR40][R52.64], R45 ;  /* 0x0000002d34005986 */ /* 0x0009e2000c101528 */
[----:B0-----:R-:W-:-:S03]  /*1f000*/  PRMT R49, R45, 0x7632, R49 ;  /* 0x000076322d317816 */ /* 0x001fc60000000031 */
[----:B------:R-:W2:Y:S01]  /*1f010*/  LDL.LU.64 R40, [R1+0xc00] ;  /* 0x000c000001287983 */ /* 0x000ea20000300a00 */
[C---:B---3--:R-:W-:Y:S02]  /*1f020*/  VIADD R48, R44.reuse, UR4 ;  /* 0x000000042c307c36 */ /* 0x048fe40008000000 */
[----:B----4-:R-:W-:-:S04]  /*1f030*/  IMAD.WIDE R52, R44, 0x2, R60 ;  /* 0x000000022c347825 */ /* 0x010fc800078e023c */
[----:B------:R-:W-:Y:S01]  /*1f040*/  IMAD.WIDE R50, R48, 0x2, R2 ;  /* 0x0000000230327825 */ /* 0x000fe200078e0202 */
[----:B------:R-:W-:Y:S04]  /*1f050*/  @P3 STG.E.U16 desc[UR40][R52.64], R49 ;  /* 0x0000003134003986 */ /* 0x000fe8000c101528 */
[----:B--2---:R0:W-:Y:S04]  /*1f060*/  @P6 STG.E.U16 desc[UR40][R50.64], R47 ;  /* 0x0000002f32006986 */ /* 0x0041e8000c101528 */
[----:B0-----:R-:W2:Y:S01]  /*1f070*/  LDL.LU.64 R50, [R1+0xbf8] ;  /* 0x000bf80001327983 */ /* 0x001ea20000300a00 */
[----:B------:R-:W-:-:S02]  /*1f080*/  ISETP.LT.AND P4, PT, R55, UR69, !P1 ;  /* 0x0000004537007c0c */ /* 0x000fc4000cf81270 */
[----:B------:R-:W-:Y:S01]  /*1f090*/  ISETP.LT.AND P5, PT, R7, UR70, !P1 ;  /* 0x0000004607007c0c */ /* 0x000fe2000cfa1270 */
[----:B------:R-:W-:Y:S01]  /*1f0a0*/  VIADD R45, R6, 0xe ;  /* 0x0000000e062d7836 */ /* 0x000fe20000000000 */
[----:B------:R-:W-:Y:S01]  /*1f0b0*/  PRMT R49, R47, 0x7632, R49 ;  /* 0x000076322f317816 */ /* 0x000fe20000000031 */
[C---:B------:R-:W-:Y:S01]  /*1f0c0*/  IMAD.WIDE R52, R48.reuse, 0x2, R56 ;  /* 0x0000000230347825 */ /* 0x040fe200078e0238 */
[----:B------:R-:W-:Y:S01]  /*1f0d0*/  ISETP.LT.AND P6, PT, R11, UR73, !P2 ;  /* 0x000000490b007c0c */ /* 0x000fe2000d7c1270 */
[----:B------:R-:W3:Y:S01]  /*1f0e0*/  LDL.LU R43, [R1+0xc] ;  /* 0x00000c00012b7983 */ /* 0x000ee20000300800 */
[----:B------:R-:W-:Y:S01]  /*1f0f0*/  ISETP.GE.AND P3, PT, R45, UR34, PT ;  /* 0x000000222d007c0c */ /* 0x000fe2000bf66270 */
[C---:B------:R-:W-:Y:S01]  /*1f100*/  IMAD.WIDE R44, R48.reuse, 0x2, R58 ;  /* 0x00000002302c7825 */ /* 0x040fe200078e023a */
[----:B------:R-:W-:Y:S01]  /*1f110*/  ISETP.LT.AND P1, PT, R15, UR71, !P1 ;  /* 0x000000470f007c0c */ /* 0x000fe2000cf21270 */
[----:B------:R-:W0:Y:S02]  /*1f120*/  LDCU UR69, c[0x0][0x39c] ;  /* 0x00007380ff4577ac */ /* 0x000e240008000800 */
[----:B------:R-:W-:Y:S01]  /*1f130*/  @P4 STG.E.U16 desc[UR40][R52.64], R49 ;  /* 0x0000003134004986 */ /* 0x000fe2000c101528 */
[----:B------:R-:W4:Y:S03]  /*1f140*/  LDCU UR70, c[0x0][0x398] ;  /* 0x00007300ff4677ac */ /* 0x000f260008000800 */
[----:B------:R0:W-:Y:S01]  /*1f150*/  @P5 STG.E.U16 desc[UR40][R44.64], R54 ;  /* 0x000000362c005986 */ /* 0x0001e2000c101528 */
[----:B------:R-:W1:Y:S01]  /*1f160*/  LDCU UR34, c[0x0][0x398] ;  /* 0x00007300ff2277ac */ /* 0x000e620008000800 */
[----:B------:R-:W1:Y:S01]  /*1f170*/  LDCU UR71, c[0x0][0x398] ;  /* 0x00007300ff4777ac */ /* 0x000e620008000800 */
[----:B------:R-:W1:Y:S01]  /*1f180*/  LDCU UR73, c[0x0][0x398] ;  /* 0x00007300ff4977ac */ /* 0x000e620008000800 */
[----:B0-----:R-:W-:Y:S01]  /*1f190*/  IMAD.WIDE R44, R48, 0x2, R60 ;  /* 0x00000002302c7825 */ /* 0x001fe200078e023c */
[----:B------:R-:W-:-:S03]  /*1f1a0*/  PRMT R54, R54, 0x7632, R54 ;  /* 0x0000763236367816 */ /* 0x000fc60000000036 */
[----:B------:R-:W-:-:S04]  /*1f1b0*/  VIADD R48, R48, UR4 ;  /* 0x0000000430307c36 */ /* 0x000fc80008000000 */
[----:B------:R-:W-:Y:S01]  /*1f1c0*/  IMAD.WIDE R46, R48, 0x2, R2 ;  /* 0x00000002302e7825 */ /* 0x000fe200078e0202 */
[----:B------:R-:W-:Y:S04]  /*1f1d0*/  @P1 STG.E.U16 desc[UR40][R44.64], R54 ;  /* 0x000000362c001986 */ /* 0x000fe8000c101528 */
[----:B--2---:R0:W-:Y:S04]  /*1f1e0*/  @P6 STG.E.U16 desc[UR40][R46.64], R50 ;  /* 0x000000322e006986 */ /* 0x0041e8000c101528 */
[----:B0-----:R-:W2:Y:S01]  /*1f1f0*/  LDL.LU.64 R46, [R1+0xbf0] ;  /* 0x000bf000012e7983 */ /* 0x001ea20000300a00 */
[----:B------:R-:W-:Y:S01]  /*1f200*/  ISETP.LT.AND P4, PT, R55, UR26, !P2 ;  /* 0x0000001a37007c0c */ /* 0x000fe2000d781270 */
[----:B------:R-:W-:Y:S01]  /*1f210*/  VIADD R49, R6, 0xf ;  /* 0x0000000f06317836 */ /* 0x000fe20000000000 */
[----:B------:R-:W-:Y:S01]  /*1f220*/  ISETP.LT.AND P5, PT, R7, UR32, !P2 ;  /* 0x0000002007007c0c */ /* 0x000fe2000d7a1270 */
[----:B------:R-:W-:-:S04]  /*1f230*/  IMAD.WIDE R52, R48, 0x2, R56 ;  /* 0x0000000230347825 */ /* 0x000fc800078e0238 */
[----:B------:R-:W-:Y:S01]  /*1f240*/  IMAD.WIDE R44, R48, 0x2, R58 ;  /* 0x00000002302c7825 */ /* 0x000fe200078e023a */
[----:B------:R-:W-:Y:S01]  /*1f250*/  ISETP.GE.AND P1, PT, R49, UR45, PT ;  /* 0x0000002d31007c0c */ /* 0x000fe2000bf26270 */
[----:B------:R-:W0:Y:S01]  /*1f260*/  LDCU UR26, c[0x0][0x39c] ;  /* 0x00007380ff1a77ac */ /* 0x000e220008000800 */
[----:B------:R-:W-:Y:S02]  /*1f270*/  PRMT R49, R50, 0x7632, R49 ;  /* 0x0000763232317816 */ /* 0x000fe40000000031 */
[----:B------:R-:W-:Y:S01]  /*1f280*/  ISETP.LT.AND P2, PT, R15, UR24, !P2 ;  /* 0x000000180f007c0c */ /* 0x000fe2000d741270 */
[----:B------:R-:W0:Y:S02]  /*1f290*/  LDCU UR32, c[0x0][0x398] ;  /* 0x00007300ff2077ac */ /* 0x000e240008000800 */
[----:B------:R-:W-:Y:S01]  /*1f2a0*/  @P4 STG.E.U16 desc[UR40][R52.64], R49 ;  /* 0x0000003134004986 */ /* 0x000fe2000c101528 */
[----:B------:R-:W-:Y:S01]  /*1f2b0*/  ISETP.LT.AND P6, PT, R11, UR38, !P3 ;  /* 0x000000260b007c0c */ /* 0x000fe2000dfc1270 */
[----:B------:R-:W0:Y:S01]  /*1f2c0*/  LDCU UR24, c[0x0][0x398] ;  /* 0x00007300ff1877ac */ /* 0x000e220008000800 */
[----:B---3--:R-:W-:-:S02]  /*1f2d0*/  PRMT R54, R43, 0x7632, R54 ;  /* 0x000076322b367816 */ /* 0x008fc40000000036 */
[----:B------:R-:W-:Y:S01]  /*1f2e0*/  ISETP.LT.AND P4, PT, R7, UR42, !P3 ;  /* 0x0000002a07007c0c */ /* 0x000fe2000df81270 */
[----:B------:R-:W3:Y:S01]  /*1f2f0*/  LDCU UR38, c[0x0][0x398] ;  /* 0x00007300ff2677ac */ /* 0x000ee20008000800 */
[----:B------:R-:W0:Y:S01]  /*1f300*/  LDCU UR42, c[0x0][0x398] ;  /* 0x00007300ff2a77ac */ /* 0x000e220008000800 */
[----:B------:R-:W0:Y:S01]  /*1f310*/  LDCU UR45, c[0x0][0x398] ;  /* 0x00007300ff2d77ac */ /* 0x000e220008000800 */
[----:B--2---:R2:W-:Y:S01]  /*1f320*/  @P5 STG.E.U16 desc[UR40][R44.64], R46 ;  /* 0x0000002e2c005986 */ /* 0x0045e2000c101528 */
[----:B------:R-:W-:Y:S01]  /*1f330*/  ISETP.LT.AND P5, PT, R55, UR36, !P3 ;  /* 0x0000002437007c0c */ /* 0x000fe2000dfa1270 */
[----:B------:R-:W0:Y:S02]  /*1f340*/  LDCU UR36, c[0x0][0x39c] ;  /* 0x00007380ff2477ac */ /* 0x000e240008000800 */
[----:B------:R-:W3:Y:S01]  /*1f350*/  LDL.LU R55, [R1+0xbec] ;  /* 0x000bec0001377983 */ /* 0x000ee20000300800 */
[----:B------:R-:W-:Y:S01]  /*1f360*/  PRMT R50, R46, 0x7632, R50 ;  /* 0x000076322e327816 */ /* 0x000fe20000000032 */
[----:B--2---:R-:W-:-:S02]  /*1f370*/  VIADD R46, R48, UR4 ;  /* 0x00000004302e7c36 */ /* 0x004fc40008000000 */
[----:B------:R-:W-:-:S04]  /*1f380*/  IMAD.WIDE R48, R48, 0x2, R60 ;  /* 0x0000000230307825 */ /* 0x000fc800078e023c */
[C---:B------:R-:W-:Y:S01]  /*1f390*/  IMAD.WIDE R44, R46.reuse, 0x2, R2 ;  /* 0x000000022e2c7825 */ /* 0x040fe200078e0202 */
[----:B------:R-:W-:Y:S03]  /*1f3a0*/  @P2 STG.E.U16 desc[UR40][R48.64], R50 ;  /* 0x0000003230002986 */ /* 0x000fe6000c101528 */
[C---:B------:R-:W-:Y:S01]  /*1f3b0*/  IMAD.WIDE R52, R46.reuse, 0x2, R56 ;  /* 0x000000022e347825 */ /* 0x040fe200078e0238 */
[----:B------:R2:W-:Y:S04]  /*1f3c0*/  @P6 STG.E.U16 desc[UR40][R44.64], R43 ;  /* 0x0000002b2c006986 */ /* 0x0005e8000c101528 */
[----:B------:R0:W-:Y:S04]  /*1f3d0*/  @P5 STG.E.U16 desc[UR40][R52.64], R54 ;  /* 0x0000003634005986 */ /* 0x0001e8000c101528 */
[----:B--2---:R-:W2:Y:S04]  /*1f3e0*/  LDL.LU R43, [R1+0xd0] ;  /* 0x0000d000012b7983 */ /* 0x004ea80000300800 */
[----:B0-----:R-:W2:Y:S04]  /*1f3f0*/  LDL.LU R54, [R1+0x70] ;  /* 0x0000700001367983 */ /* 0x001ea80000300800 */
[----:B------:R-:W2:Y:S01]  /*1f400*/  LDL.LU R53, [R1+0xa80] ;  /* 0x000a800001357983 */ /* 0x000ea20000300800 */
[----:B------:R-:W-:Y:S01]  /*1f410*/  IMAD.WIDE R44, R46, 0x2, R58 ;  /* 0x000000022e2c7825 */ /* 0x000fe200078e023a */
[----:B---3--:R-:W-:-:S04]  /*1f420*/  PRMT R50, R55, 0x7632, R50 ;  /* 0x0000763237327816 */ /* 0x008fc80000000032 */
[----:B------:R0:W-:Y:S04]  /*1f430*/  @P4 STG.E.U16 desc[UR40][R44.64], R55 ;  /* 0x000000372c004986 */ /* 0x0001e8000c101528 */
[----:B0-----:R-:W3:Y:S01]  /*1f440*/  LDL.LU R55, [R1+0xe0] ;  /* 0x0000e00001377983 */ /* 0x001ee20000300800 */
[----:B------:R-:W-:Y:S02]  /*1f450*/  ISETP.LT.AND P3, PT, R15, UR44, !P3 ;  /* 0x0000002c0f007c0c */ /* 0x000fe4000df61270 */
[----:B------:R-:W-:Y:S01]  /*1f460*/  ISETP.LT.AND P5, PT, R11, UR48, !P1 ;  /* 0x000000300b007c0c */ /* 0x000fe2000cfa1270 */
[C---:B------:R-:W-:Y:S01]  /*1f470*/  IMAD.WIDE R44, R46.reuse, 0x2, R60 ;  /* 0x000000022e2c7825 */ /* 0x040fe200078e023c */
[----:B------:R-:W-:Y:S01]  /*1f480*/  ISETP.LT.AND P4, PT, R7, UR50, !P1 ;  /* 0x0000003207007c0c */ /* 0x000fe2000cf81270 */
[----:B------:R-:W0:Y:S02]  /*1f490*/  LDCU UR44, c[0x0][0x398] ;  /* 0x00007300ff2c77ac */ /* 0x000e240008000800 */
[----:B------:R-:W-:-:S02]  /*1f4a0*/  VIADD R46, R46, UR4 ;  /* 0x000000042e2e7c36 */ /* 0x000fc40008000000 */
[C---:B------:R-:W-:Y:S02]  /*1f4b0*/  VIADD R49, R6.reuse, 0x10 ;  /* 0x0000001006317836 */ /* 0x040fe40000000000 */
[----:B------:R-:W-:Y:S01]  /*1f4c0*/  VIADD R48, R6, 0x11 ;  /* 0x0000001106307836 */ /* 0x000fe20000000000 */
[----:B------:R-:W-:Y:S01]  /*1f4d0*/  PRMT R52, R41, 0x7632, R52 ;  /* 0x0000763229347816 */ /* 0x000fe20000000034 */
[----:B------:R0:W-:Y:S01]  /*1f4e0*/  @P3 STG.E.U16 desc[UR40][R44.64], R50 ;  /* 0x000000322c003986 */ /* 0x0001e2000c101528 */
[----:B------:R-:W-:Y:S01]  /*1f4f0*/  ISETP.GE.AND P2, PT, R49, UR74, PT ;  /* 0x0000004a31007c0c */ /* 0x000fe2000bf46270 */
[----:B------:R-:W1:Y:S01]  /*1f500*/  LDCU UR48, c[0x0][0x398] ;  /* 0x00007300ff3077ac */ /* 0x000e620008000800 */
[----:B------:R-:W-:Y:S01]  /*1f510*/  ISETP.GE.AND P3, PT, R48, UR9, PT ;  /* 0x0000000930007c0c */ /* 0x000fe2000bf66270 */
[C---:B------:R-:W-:Y:S01]  /*1f520*/  IMAD.WIDE R48, R46.reuse, 0x2, R56 ;  /* 0x000000022e307825 */ /* 0x040fe200078e0238 */
[----:B------:R-:W1:Y:S01]  /*1f530*/  LDCU UR50, c[0x0][0x398] ;  /* 0x00007300ff3277ac */ /* 0x000e620008000800 */
[----:B------:R-:W1:Y:S01]  /*1f540*/  LDCU UR74, c[0x0][0x398] ;  /* 0x00007300ff4a77ac */ /* 0x000e620008000800 */
[----:B--2---:R-:W-:Y:S01]  /*1f550*/  ISETP.LT.AND P6, PT, R53, UR46, !P1 ;  /* 0x0000002e35007c0c */ /* 0x004fe2000cfc1270 */
[----:B0-----:R-:W-:Y:S01]  /*1f560*/  IMAD.WIDE R44, R46, 0x2, R2 ;  /* 0x000000022e2c7825 */ /* 0x001fe200078e0202 */
[----:B------:R-:W-:Y:S01]  /*1f570*/  ISETP.LT.AND P1, PT, R15, UR52, !P1 ;  /* 0x000000340f007c0c */ /* 0x000fe2000cf21270 */
[----:B------:R-:W0:Y:S01]  /*1f580*/  LDCU UR46, c[0x0][0x39c] ;  /* 0x00007380ff2e77ac */ /* 0x000e220008000800 */
[----:B------:R-:W-:-:S02]  /*1f590*/  PRMT R50, R51, 0x7632, R50 ;  /* 0x0000763233327816 */ /* 0x000fc40000000032 */
[----:B------:R2:W-:Y:S01]  /*1f5a0*/  @P5 STG.E.U16 desc[UR40][R44.64], R51 ;  /* 0x000000332c005986 */ /* 0x0005e2000c101528 */
[----:B------:R-:W-:Y:S01]  /*1f5b0*/  ISETP.LT.AND P5, PT, R11, UR75, !P2 ;  /* 0x0000004b0b007c0c */ /* 0x000fe2000d7a1270 */
[----:B------:R-:W0:Y:S01]  /*1f5c0*/  LDCU UR9, c[0x0][0x398] ;  /* 0x00007300ff0977ac */ /* 0x000e220008000800 */
[----:B------:R-:W0:Y:S04]  /*1f5d0*/  LDCU UR52, c[0x0][0x398] ;  /* 0x00007300ff3477ac */ /* 0x000e280008000800 */
[----:B------:R1:W-:Y:S01]  /*1f5e0*/  @P6 STG.E.U16 desc[UR40][R48.64], R50 ;  /* 0x0000003230006986 */ /* 0x0003e2000c101528 */
[C---:B--2---:R-:W-:Y:S01]  /*1f5f0*/  IMAD.WIDE R44, R46.reuse, 0x2, R58 ;  /* 0x000000022e2c7825 */ /* 0x044fe200078e023a */
[----:B------:R-:W-:Y:S01]  /*1f600*/  ISETP.LT.AND P6, PT, R53, UR12, !P2 ;  /* 0x0000000c35007c0c */ /* 0x000fe2000d7c1270 */
[----:B------:R-:W2:Y:S03]  /*1f610*/  LDCU UR12, c[0x0][0x39c] ;  /* 0x00007380ff0c77ac */ /* 0x000ea60008000800 */
[----:B------:R0:W-:Y:S01]  /*1f620*/  @P4 STG.E.U16 desc[UR40][R44.64], R47 ;  /* 0x0000002f2c004986 */ /* 0x0001e2000c101528 */
[----:B------:R-:W2:Y:S01]  /*1f630*/  LDCU UR75, c[0x0][0x398] ;  /* 0x00007300ff4b77ac */ /* 0x000ea20008000800 */
[----:B-1----:R-:W-:Y:S01]  /*1f640*/  PRMT R48, R47, 0x7632, R48 ;  /* 0x000076322f307816 */ /* 0x002fe20000000030 */
[C---:B------:R-:W-:Y:S01]  /*1f650*/  VIADD R50, R46.reuse, UR4 ;  /* 0x000000042e327c36 */ /* 0x040fe20008000000 */
[----:B------:R-:W-:Y:S01]  /*1f660*/  ISETP.LT.AND P4, PT, R7, UR11, !P2 ;  /* 0x0000000b07007c0c */ /* 0x000fe2000d781270 */
[----:B------:R-:W1:Y:S01]  /*1f670*/  LDCU UR11, c[0x0][0x398] ;  /* 0x00007300ff0b77ac */ /* 0x000e620008000800 */
[----:B0-----:R-:W-:-:S04]  /*1f680*/  IMAD.WIDE R44, R46, 0x2, R60 ;  /* 0x000000022e2c7825 */ /* 0x001fc800078e023c */
[----:B------:R-:W-:Y:S01]  /*1f690*/  VIADD R47, R6, 0x12 ;  /* 0x00000012062f7836 */ /* 0x000fe20000000000 */
[----:B------:R0:W-:Y:S04]  /*1f6a0*/  @P1 STG.E.U16 desc[UR40][R44.64], R48 ;  /* 0x000000302c001986 */ /* 0x0001e8000c101528 */
[----:B------:R-:W-:Y:S01]  /*1f6b0*/  ISETP.GE.AND P1, PT, R47, UR16, PT ;  /* 0x000000102f007c0c */ /* 0x000fe2000bf26270 */
[C---:B------:R-:W-:Y:S01]  /*1f6c0*/  IMAD.WIDE R46, R50.reuse, 0x2, R56 ;  /* 0x00000002322e7825 */ /* 0x040fe200078e0238 */
[----:B------:R-:W-:Y:S01]  /*1f6d0*/  ISETP.LT.AND P2, PT, R15, UR13, !P2 ;  /* 0x0000000d0f007c0c */ /* 0x000fe2000d741270 */
[----:B------:R-:W1:Y:S01]  /*1f6e0*/  LDCU UR13, c[0x0][0x398] ;  /* 0x00007300ff0d77ac */ /* 0x000e620008000800 */
[----:B------:R-:W1:Y:S01]  /*1f6f0*/  LDCU UR16, c[0x0][0x398] ;  /* 0x00007300ff1077ac */ /* 0x000e620008000800 */
[----:B0-----:R-:W-:-:S04]  /*1f700*/  IMAD.WIDE R44, R50, 0x2, R2 ;  /* 0x00000002322c7825 */ /* 0x001fc800078e0202 */
[----:B------:R-:W-:Y:S01]  /*1f710*/  IMAD.WIDE R48, R50, 0x2, R58 ;  /* 0x0000000232307825 */ /* 0x000fe200078e023a */
[----:B---3--:R-:W-:Y:S01]  /*1f720*/  PRMT R51, R55, 0x7632, R51 ;  /* 0x0000763237337816 */ /* 0x008fe20000000033 */
[----:B------:R0:W-:Y:S04]  /*1f730*/  @P5 STG.E.U16 desc[UR40][R44.64], R55 ;  /* 0x000000372c005986 */ /* 0x0001e8000c101528 */
[----:B------:R3:W-:Y:S04]  /*1f740*/  @P6 STG.E.U16 desc[UR40][R46.64], R51 ;  /* 0x000000332e006986 */ /* 0x0007e8000c101528 */
[----:B0-----:R-:W2:Y:S04]  /*1f750*/  LDL.LU R55, [R1+0xe4] ;  /* 0x0000e40001377983 */ /* 0x001ea80000300800 */
[----:B------:R0:W-:Y:S01]  /*1f760*/  @P4 STG.E.U16 desc[UR40][R48.64], R43 ;  /* 0x0000002b30004986 */ /* 0x0001e2000c101528 */
[----:B---3--:R-:W-:-:S03]  /*1f770*/  PRMT R47, R43, 0x7632, R47 ;  /* 0x000076322b2f7816 */ /* 0x008fc6000000002f */
[----:B0-----:R-:W3:Y:S01]  /*1f780*/  LDL.LU R43, [R1+0xd4] ;  /* 0x0000d400012b7983 */ /* 0x001ee20000300800 */
[----:B------:R-:W-:Y:S01]  /*1f790*/  ISETP.LT.AND P5, PT, R11, UR76, !P3 ;  /* 0x0000004c0b007c0c */ /* 0x000fe2000dfa1270 */
[----:B------:R-:W-:Y:S01]  /*1f7a0*/  IMAD.WIDE R44, R50, 0x2, R60 ;  /* 0x00000002322c7825 */ /* 0x000fe200078e023c */
[----:B------:R-:W-:Y:S01]  /*1f7b0*/  PRMT R51, R54, 0x7632, R51 ;  /* 0x0000763236337816 */ /* 0x000fe20000000033 */
[----:B------:R-:W0:Y:S02]  /*1f7c0*/  LDCU UR76, c[0x0][0x398] ;  /* 0x00007300ff4c77ac */ /* 0x000e240008000800 */
[----:B------:R-:W-:Y:S01]  /*1f7d0*/  VIADD R50, R50, UR4 ;  /* 0x0000000432327c36 */ /* 0x000fe20008000000 */
[----:B------:R1:W-:Y:S03]  /*1f7e0*/  @P2 STG.E.U16 desc[UR40][R44.64], R47 ;  /* 0x0000002f2c002986 */ /* 0x0003e6000c101528 */
[----:B-1----:R-:W-:-:S05]  /*1f7f0*/  IMAD.WIDE R44, R50, 0x2, R2 ;  /* 0x00000002322c7825 */ /* 0x002fca00078e0202 */
[----:B------:R1:W-:Y:S04]  /*1f800*/  @P5 STG.E.U16 desc[UR40][R44.64], R54 ;  /* 0x000000362c005986 */ /* 0x0003e8000c101528 */
[----:B-1----:R-:W4:Y:S01]  /*1f810*/  LDL.LU R54, [R1+0x74] ;  /* 0x0000740001367983 */ /* 0x002f220000300800 */
[----:B------:R-:W-:Y:S01]  /*1f820*/  ISETP.LT.AND P4, PT, R53, UR14, !P3 ;  /* 0x0000000e35007c0c */ /* 0x000fe2000df81270 */
[----:B------:R-:W-:Y:S01]  /*1f830*/  VIADD R46, R6, 0x13 ;  /* 0x00000013062e7836 */ /* 0x000fe20000000000 */
[----:B------:R-:W-:Y:S01]  /*1f840*/  ISETP.LT.AND P6, PT, R7, UR19, !P3 ;  /* 0x0000001307007c0c */ /* 0x000fe2000dfc1270 */
[----:B------:R-:W-:Y:S01]  /*1f850*/  IMAD.WIDE R48, R50, 0x2, R58 ;  /* 0x0000000232307825 */ /* 0x000fe200078e023a */
[----:B------:R-:W-:Y:S01]  /*1f860*/  ISETP.LT.AND P3, PT, R15, UR10, !P3 ;  /* 0x0000000a0f007c0c */ /* 0x000fe2000df61270 */
[----:B------:R-:W1:Y:S01]  /*1f870*/  LDCU UR14, c[0x0][0x39c] ;  /* 0x00007380ff0e77ac */ /* 0x000e620008000800 */
[----:B------:R-:W-:Y:S01]  /*1f880*/  ISETP.GE.AND P2, PT, R46, UR15, PT ;  /* 0x0000000f2e007c0c */ /* 0x000fe2000bf46270 */
[C---:B------:R-:W-:Y:S01]  /*1f890*/  IMAD.WIDE R46, R50.reuse, 0x2, R56 ;  /* 0x00000002322e7825 */ /* 0x040fe200078e0238 */
[----:B------:R-:W-:Y:S01]  /*1f8a0*/  ISETP.LT.AND P5, PT, R11, UR5, !P1 ;  /* 0x000000050b007c0c */ /* 0x000fe2000cfa1270 */
[----:B------:R-:W0:Y:S02]  /*1f8b0*/  LDCU UR15, c[0x0][0x39c] ;  /* 0x00007380ff0f77ac */ /* 0x000e240008000800 */
[----:B------:R-:W-:-:S02]  /*1f8c0*/  IMAD.WIDE R44, R50, 0x2, R60 ;  /* 0x00000002322c7825 */ /* 0x000fc400078e023c */
[----:B------:R1:W-:Y:S01]  /*1f8d0*/  @P4 STG.E.U16 desc[UR40][R46.64], R51 ;  /* 0x000000332e004986 */ /* 0x0003e2000c101528 */
[----:B------:R-:W-:Y:S01]  /*1f8e0*/  ISETP.LT.AND P4, PT, R53, UR17, !P1 ;  /* 0x0000001135007c0c */ /* 0x000fe2000cf81270 */
[----:B------:R-:W0:Y:S02]  /*1f8f0*/  LDCU UR19, c[0x0][0x398] ;  /* 0x00007300ff1377ac */ /* 0x000e240008000800 */
[----:B------:R1:W-:Y:S01]  /*1f900*/  @P6 STG.E.U16 desc[UR40][R48.64], R40 ;  /* 0x0000002830006986 */ /* 0x0003e2000c101528 */
[----:B------:R-:W-:Y:S01]  /*1f910*/  ISETP.LT.AND P6, PT, R7, UR77, !P1 ;  /* 0x0000004d07007c0c */ /* 0x000fe2000cfc1270 */
[----:B------:R-:W0:Y:S01]  /*1f920*/  LDCU UR10, c[0x0][0x398] ;  /* 0x00007300ff0a77ac */ /* 0x000e220008000800 */
[----:B------:R-:W0:Y:S01]  /*1f930*/  LDCU UR5, c[0x0][0x398] ;  /* 0x00007300ff0577ac */ /* 0x000e220008000800 */
[----:B-1----:R-:W-:Y:S01]  /*1f940*/  PRMT R47, R40, 0x7632, R47 ;  /* 0x00007632282f7816 */ /* 0x002fe2000000002f */
[----:B------:R-:W-:Y:S01]  /*1f950*/  VIADD R46, R6, 0x14 ;  /* 0x00000014062e7836 */ /* 0x000fe20000000000 */
[----:B------:R-:W1:Y:S01]  /*1f960*/  LDCU UR77, c[0x0][0x398] ;  /* 0x00007300ff4d77ac */ /* 0x000e620008000800 */
[----:B------:R-:W-:-:S02]  /*1f970*/  VIADD R40, R50, UR4 ;  /* 0x0000000432287c36 */ /* 0x000fc40008000000 */
[----:B------:R0:W-:Y:S01]  /*1f980*/  @P3 STG.E.U16 desc[UR40][R44.64], R47 ;  /* 0x0000002f2c003986 */ /* 0x0001e2000c101528 */
[----:B------:R-:W-:Y:S01]  /*1f990*/  ISETP.GE.AND P3, PT, R46, UR28, PT ;  /* 0x0000001c2e007c0c */ /* 0x000fe2000bf66270 */
[----:B------:R-:W1:Y:S01]  /*1f9a0*/  LDCU UR17, c[0x0][0x398] ;  /* 0x00007300ff1177ac */ /* 0x000e620008000800 */
[C---:B------:R-:W-:Y:S01]  /*1f9b0*/  IMAD.WIDE R48, R40.reuse, 0x2, R58 ;  /* 0x0000000228307825 */ /* 0x040fe200078e023a */
[----:B------:R-:W-:Y:S01]  /*1f9c0*/  ISETP.LT.AND P1, PT, R15, UR18, !P1 ;  /* 0x000000120f007c0c */ /* 0x000fe2000cf21270 */
[----:B------:R-:W1:Y:S01]  /*1f9d0*/  LDCU UR18, c[0x0][0x398] ;  /* 0x00007300ff1277ac */ /* 0x000e620008000800 */
[----:B------:R-:W1:Y:S01]  /*1f9e0*/  LDCU UR28, c[0x0][0x398] ;  /* 0x00007300ff1c77ac */ /* 0x000e620008000800 */
[----:B0-----:R-:W-:-:S04]  /*1f9f0*/  IMAD.WIDE R44, R40, 0x2, R2 ;  /* 0x00000002282c7825 */ /* 0x001fc800078e0202 */
[----:B------:R-:W-:Y:S01]  /*1fa00*/  IMAD.WIDE R46, R40, 0x2, R56 ;  /* 0x00000002282e7825 */ /* 0x000fe200078e0238 */
[----:B--2---:R-:W-:Y:S01]  /*1fa10*/  PRMT R50, R55, 0x7632, R50 ;  /* 0x0000763237327816 */ /* 0x004fe20000000032 */
[----:B------:R-:W-:Y:S04]  /*1fa20*/  @P5 STG.E.U16 desc[UR40][R44.64], R55 ;  /* 0x000000372c005986 */ /* 0x000fe8000c101528 */
[----:B------:R0:W-:Y:S04]  /*1fa30*/  @P4 STG.E.U16 desc[UR40][R46.64], R50 ;  /* 0x000000322e004986 */ /* 0x0001e8000c101528 */
[----:B---3--:R2:W-:Y:S01]  /*1fa40*/  @P6 STG.E.U16 desc[UR40][R48.64], R43 ;  /* 0x0000002b30006986 */ /* 0x0085e2000c101528 */
[----:B0-----:R-:W-:-:S03]  /*1fa50*/  PRMT R47, R43, 0x7632, R47 ;  /* 0x000076322b2f7816 */ /* 0x001fc6000000002f */
[----:B--2---:R-:W2:Y:S01]  /*1fa60*/  LDL.LU R43, [R1+0xe8] ;  /* 0x0000e800012b7983 */ /* 0x004ea20000300800 */
[----:B------:R-:W-:Y:S01]  /*1fa70*/  ISETP.LT.AND P5, PT, R11, UR20, !P2 ;  /* 0x000000140b007c0c */ /* 0x000fe2000d7a1270 */
[----:B------:R-:W-:Y:S01]  /*1fa80*/  IMAD.WIDE R44, R40, 0x2, R60 ;  /* 0x00000002282c7825 */ /* 0x000fe200078e023c */
[----:B----4-:R-:W-:Y:S01]  /*1fa90*/  PRMT R50, R54, 0x7632, R50 ;  /* 0x0000763236327816 */ /* 0x010fe20000000032 */
[----:B------:R-:W3:Y:S02]  /*1faa0*/  LDL.LU R55, [R1+0xd8] ;  /* 0x0000d80001377983 */ /* 0x000ee40000300800 */
[----:B------:R-:W-:Y:S01]  /*1fab0*/  VIADD R40, R40, UR4 ;  /* 0x0000000428287c36 */ /* 0x000fe20008000000 */
[----:B------:R-:W-:Y:S01]  /*1fac0*/  ISETP.LT.AND P4, PT, R53, UR22, !P2 ;  /* 0x0000001635007c0c */ /* 0x000fe2000d781270 */
[----:B------:R-:W-:Y:S01]  /*1fad0*/  VIADD R46, R6, 0x15 ;  /* 0x00000015062e7836 */ /* 0x000fe20000000000 */
[----:B------:R0:W-:Y:S01]  /*1fae0*/  @P1 STG.E.U16 desc[UR40][R44.64], R47 ;  /* 0x0000002f2c001986 */ /* 0x0001e2000c101528 */
[----:B------:R-:W-:Y:S01]  /*1faf0*/  ISETP.LT.AND P6, PT, R7, UR21, !P2 ;  /* 0x0000001507007c0c */ /* 0x000fe2000d7c1270 */
[C---:B------:R-:W-:Y:S01]  /*1fb00*/  IMAD.WIDE R48, R40.reuse, 0x2, R58 ;  /* 0x0000000228307825 */ /* 0x040fe200078e023a */
[----:B------:R-:W4:Y:S01]  /*1fb10*/  LDCU UR22, c[0x0][0x39c] ;  /* 0x00007380ff1677ac */ /* 0x000f220008000800 */
[----:B------:R-:W1:Y:S02]  /*1fb20*/  LDCU UR20, c[0x0][0x398] ;  /* 0x00007300ff1477ac */ /* 0x000e640008000800 */
[----:B0-----:R-:W-:Y:S01]  /*1fb30*/  IMAD.WIDE R44, R40, 0x2, R2 ;  /* 0x00000002282c7825 */ /* 0x001fe200078e0202 */
[----:B------:R-:W-:Y:S01]  /*1fb40*/  ISETP.GE.AND P1, PT, R46, UR54, PT ;  /* 0x000000362e007c0c */ /* 0x000fe2000bf26270 */
[----:B------:R-:W0:Y:S03]  /*1fb50*/  LDCU UR21, c[0x0][0x398] ;  /* 0x00007300ff1577ac */ /* 0x000e260008000800 */
[----:B------:R1:W-:Y:S01]  /*1fb60*/  @P5 STG.E.U16 desc[UR40][R44.64], R54 ;  /* 0x000000362c005986 */ /* 0x0003e2000c101528 */
[C---:B------:R-:W-:Y:S01]  /*1fb70*/  IMAD.WIDE R46, R40.reuse, 0x2, R56 ;  /* 0x00000002282e7825 */ /* 0x040fe200078e0238 */
[----:B------:R-:W-:Y:S01]  /*1fb80*/  ISETP.LT.AND P2, PT, R15, UR23, !P2 ;  /* 0x000000170f007c0c */ /* 0x000fe2000d741270 */
[----:B------:R-:W0:Y:S01]  /*1fb90*/  LDCU UR23, c[0x0][0x398] ;  /* 0x00007300ff1777ac */ /* 0x000e220008000800 */
[----:B------:R-:W0:Y:S01]  /*1fba0*/  LDCU UR54, c[0x0][0x398] ;  /* 0x00007300ff3677ac */ /* 0x000e220008000800 */
[----:B-1----:R-:W4:Y:S01]  /*1fbb0*/  LDL.LU R54, [R1+0x78] ;  /* 0x0000780001367983 */ /* 0x002f220000300800 */
[----:B------:R-:W-:Y:S01]  /*1fbc0*/  ISETP.LT.AND P5, PT, R11, UR31, !P3 ;  /* 0x0000001f0b007c0c */ /* 0x000fe2000dfa1270 */
[----:B------:R-:W1:Y:S02]  /*1fbd0*/  LDCU UR31, c[0x0][0x398] ;  /* 0x00007300ff1f77ac */ /* 0x000e640008000800 */
[----:B------:R0:W-:Y:S01]  /*1fbe0*/  @P4 STG.E.U16 desc[UR40][R46.64], R50 ;  /* 0x000000322e004986 */ /* 0x0001e2000c101528 */
[----:B------:R-:W-:Y:S01]  /*1fbf0*/  ISETP.LT.AND P4, PT, R7, UR30, !P3 ;  /* 0x0000001e07007c0c */ /* 0x000fe2000df81270 */
[----:B------:R-:W1:Y:S02]  /*1fc00*/  LDCU UR30, c[0x0][0x398] ;  /* 0x00007300ff1e77ac */ /* 0x000e640008000800 */
[----:B------:R0:W-:Y:S01]  /*1fc10*/  @P6 STG.E.U16 desc[UR40][R48.64], R41 ;  /* 0x0000002930006986 */ /* 0x0001e2000c101528 */
[----:B------:R-:W-:Y:S01]  /*1fc20*/  ISETP.LT.AND P6, PT, R53, UR29, !P3 ;  /* 0x0000001d35007c0c */ /* 0x000fe2000dfc1270 */
[----:B------:R-:W1:Y:S01]  /*1fc30*/  LDCU UR29, c[0x0][0x39c] ;  /* 0x00007380ff1d77ac */ /* 0x000e620008000800 */
[----:B0-----:R-:W-:-:S02]  /*1fc40*/  VIADD R50, R40, UR4 ;  /* 0x0000000428327c36 */ /* 0x001fc40008000000 */
[----:B------:R-:W-:-:S04]  /*1fc50*/  IMAD.WIDE R40, R40, 0x2, R60 ;  /* 0x0000000228287825 */ /* 0x000fc800078e023c */
[C---:B------:R-:W-:Y:S01]  /*1fc60*/  IMAD.WIDE R44, R50.reuse, 0x2, R2 ;  /* 0x00000002322c7825 */ /* 0x040fe200078e0202 */
[----:B------:R0:W-:Y:S03]  /*1fc70*/  @P2 STG.E.U16 desc[UR40][R40.64], R52 ;  /* 0x0000003428002986 */ /* 0x0001e6000c101528 */
[C---:B------:R-:W-:Y:S01]  /*1fc80*/  IMAD.WIDE R46, R50.reuse, 0x2, R56 ;  /* 0x00000002322e7825 */ /* 0x040fe200078e0238 */
[----:B------:R-:W-:Y:S01]  /*1fc90*/  ISETP.LT.AND P3, PT, R15, UR43, !P3 ;  /* 0x0000002b0f007c0c */ /* 0x000fe2000df61270 */
[----:B------:R-:W1:Y:S02]  /*1fca0*/  LDCU UR43, c[0x0][0x398] ;  /* 0x00007300ff2b77ac */ /* 0x000e640008000800 */
[----:B------:R-:W-:-:S04]  /*1fcb0*/  IMAD.WIDE R48, R50, 0x2, R58 ;  /* 0x0000000232307825 */ /* 0x000fc800078e023a */
[----:B0-----:R-:W-:-:S04]  /*1fcc0*/  IMAD.WIDE R40, R50, 0x2, R60 ;  /* 0x0000000232287825 */ /* 0x001fc800078e023c */
[----:B------:R-:W-:Y:S01]  /*1fcd0*/  VIADD R50, R50, UR4 ;  /* 0x0000000432327c36 */ /* 0x000fe20008000000 */
[----:B--2---:R-:W-:Y:S01]  /*1fce0*/  PRMT R51, R43, 0x7632, R51 ;  /* 0x000076322b337816 */ /* 0x004fe20000000033 */
[----:B------:R0:W-:Y:S04]  /*1fcf0*/  @P5 STG.E.U16 desc[UR40][R44.64], R43 ;  /* 0x0000002b2c005986 */ /* 0x0001e8000c101528 */
[----:B------:R2:W-:Y:S04]  /*1fd00*/  @P6 STG.E.U16 desc[UR40][R46.64], R51 ;  /* 0x000000332e006986 */ /* 0x0005e8000c101528 */
[----:B0-----:R-:W4:Y:S04]  /*1fd10*/  LDL.LU R43, [R1+0xbe8] ;  /* 0x000be800012b7983 */ /* 0x001f280000300800 */
[----:B------:R-:W4:Y:S04]  /*1fd20*/  LDL.LU R52, [R1+0xec] ;  /* 0x0000ec0001347983 */ /* 0x000f280000300800 */
[----:B---3--:R0:W-:Y:S01]  /*1fd30*/  @P4 STG.E.U16 desc[UR40][R48.64], R55 ;  /* 0x0000003730004986 */ /* 0x0081e2000c101528 */
[----:B--2---:R-:W-:-:S02]  /*1fd40*/  PRMT R46, R55, 0x7632, R46 ;  /* 0x00007632372e7816 */ /* 0x004fc4000000002e */
[----:B------:R-:W-:Y:S01]  /*1fd50*/  ISETP.LT.AND P4, PT, R11, UR57, !P1 ;  /* 0x000000390b007c0c */ /* 0x000fe2000cf81270 */
[----:B------:R-:W-:Y:S01]  /*1fd60*/  VIADD R45, R6, 0x16 ;  /* 0x00000016062d7836 */ /* 0x000fe20000000000 */
[----:B------:R-:W-:Y:S01]  /*1fd70*/  ISETP.LT.AND P6, PT, R53, UR55, !P1 ;  /* 0x0000003735007c0c */ /* 0x000fe2000cfc1270 */
[----:B0-----:R-:W2:Y:S04]  /*1fd80*/  LDL.LU R55, [R1+0xdc] ;  /* 0x0000dc0001377983 */ /* 0x001ea80000300800 */
[----:B------:R0:W-:Y:S01]  /*1fd90*/  @P3 STG.E.U16 desc[UR40][R40.64], R46 ;  /* 0x0000002e28003986 */ /* 0x0001e2000c101528 */
[----:B----4-:R-:W-:Y:S01]  /*1fda0*/  PRMT R48, R54, 0x7632, R48 ;  /* 0x0000763236307816 */ /* 0x010fe20000000030 */
[----:B0-----:R-:W-:Y:S01]  /*1fdb0*/  IMAD.WIDE R40, R50, 0x2, R2 ;  /* 0x0000000232287825 */ /* 0x001fe200078e0202 */
[----:B------:R-:W-:Y:S01]  /*1fdc0*/  ISETP.LT.AND P5, PT, R7, UR56, !P1 ;  /* 0x0000003807007c0c */ /* 0x000fe2000cfa1270 */
[----:B------:R-:W0:Y:S03]  /*1fdd0*/  LDCU UR57, c[0x0][0x398] ;  /* 0x00007300ff3977ac */ /* 0x000e260008000800 */
[----:B------:R3:W-:Y:S01]  /*1fde0*/  @P4 STG.E.U16 desc[UR40][R40.64], R54 ;  /* 0x0000003628004986 */ /* 0x0007e2000c101528 */
[----:B------:R-:W-:Y:S01]  /*1fdf0*/  VIADD R44, R6, 0x17 ;  /* 0x00000017062c7836 */ /* 0x000fe20000000000 */
[----:B------:R-:W-:Y:S01]  /*1fe00*/  ISETP.GE.AND P2, PT, R45, UR59, PT ;  /* 0x0000003b2d007c0c */ /* 0x000fe2000bf46270 */
[----:B------:R-:W-:Y:S01]  /*1fe10*/  IMAD.WIDE R46, R50, 0x2, R58 ;  /* 0x00000002322e7825 */ /* 0x000fe200078e023a */
[----:B------:R-:W-:Y:S01]  /*1fe20*/  ISETP.LT.AND P1, PT, R15, UR58, !P1 ;  /* 0x0000003a0f007c0c */ /* 0x000fe2000cf21270 */
[----:B------:R-:W4:Y:S01]  /*1fe30*/  LDCU UR55, c[0x0][0x39c] ;  /* 0x00007380ff3777ac */ /* 0x000f220008000800 */
[----:B------:R-:W0:Y:S01]  /*1fe40*/  LDCU UR56, c[0x0][0x398] ;  /* 0x00007300ff3877ac */ /* 0x000e220008000800 */
[----:B---3--:R-:W3:Y:S01]  /*1fe50*/  LDL.LU R54, [R1+0x7c] ;  /* 0x00007c0001367983 */ /* 0x008ee20000300800 */
[----:B------:R-:W-:Y:S01]  /*1fe60*/  ISETP.GE.AND P3, PT, R44, UR64, PT ;  /* 0x000000402c007c0c */ /* 0x000fe2000bf66270 */
[C---:B------:R-:W-:Y:S01]  /*1fe70*/  IMAD.WIDE R44, R50.reuse, 0x2, R56 ;  /* 0x00000002322c7825 */ /* 0x040fe200078e0238 */
[----:B------:R-:W-:Y:S01]  /*1fe80*/  ISETP.LT.AND P4, PT, R11, UR60, !P2 ;  /* 0x0000003c0b007c0c */ /* 0x000fe2000d781270 */
[----:B------:R-:W0:Y:S02]  /*1fe90*/  LDCU UR58, c[0x0][0x398] ;  /* 0x00007300ff3a77ac */ /* 0x000e240008000800 */
[----:B------:R-:W-:Y:S01]  /*1fea0*/  IMAD.WIDE R40, R50, 0x2, R60 ;  /* 0x0000000232287825 */ /* 0x000fe200078e023c */
[----:B------:R1:W-:Y:S01]  /*1feb0*/  @P6 STG.E.U16 desc[UR40][R44.64], R48 ;  /* 0x000000302c006986 */ /* 0x0003e2000c101528 */
[----:B------:R-:W0:Y:S03]  /*1fec0*/  LDCU UR59, c[0x0][0x398] ;  /* 0x00007300ff3b77ac */ /* 0x000e260008000800 */
[----:B------:R0:W-:Y:S01]  /*1fed0*/  @P5 STG.E.U16 desc[UR40][R46.64], R42 ;  /* 0x0000002a2e005986 */ /* 0x0001e2000c101528 */
[----:B------:R-:W-:Y:S01]  /*1fee0*/  ISETP.LT.AND P6, PT, R53, UR62, !P2 ;  /* 0x0000003e35007c0c */ /* 0x000fe2000d7c1270 */
[----:B------:R-:W2:Y:S01]  /*1fef0*/  LDCU UR60, c[0x0][0x398] ;  /* 0x00007300ff3c77ac */ /* 0x000ea20008000800 */
[----:B------:R-:W2:Y:S01]  /*1ff00*/  LDCU UR64, c[0x0][0x39c] ;  /* 0x00007380ff4077ac */ /* 0x000ea20008000800 */
[----:B-1----:R-:W-:Y:S01]  /*1ff10*/  PRMT R45, R42, 0x7632, R45 ;  /* 0x000076322a2d7816 */ /* 0x002fe2000000002d */
[----:B------:R-:W-:Y:S01]  /*1ff20*/  VIADD R44, R6, 0x18 ;  /* 0x00000018062c7836 */ /* 0x000fe20000000000 */
[----:B------:R-:W-:Y:S01]  /*1ff30*/  ISETP.LT.AND P5, PT, R7, UR61, !P2 ;  /* 0x0000003d07007c0c */ /* 0x000fe2000d7a1270 */
[----:B------:R-:W1:Y:S01]  /*1ff40*/  LDCU UR61, c[0x0][0x39c] ;  /* 0x00007380ff3d77ac */ /* 0x000e620008000800 */
[----:B0-----:R-:W-:Y:S01]  /*1ff50*/  VIADD R42, R50, UR4 ;  /* 0x00000004322a7c36 */ /* 0x001fe20008000000 */
[----:B------:R0:W-:Y:S01]  /*1ff60*/  @P1 STG.E.U16 desc[UR40][R40.64], R45 ;  /* 0x0000002d28001986 */ /* 0x0001e2000c101528 */
[----:B------:R-:W-:Y:S01]  /*1ff70*/  ISETP.GE.AND P1, PT, R44, UR69, PT ;  /* 0x000000452c007c0c */ /* 0x000fe2000bf26270 */
[----:B------:R-:W1:Y:S01]  /*1ff80*/  LDCU UR62, c[0x0][0x398] ;  /* 0x00007300ff3e77ac */ /* 0x000e620008000800 */
[----:B------:R-:W-:-:S04]  /*1ff90*/  IMAD.WIDE R46, R42, 0x2, R58 ;  /* 0x000000022a2e7825 */ /* 0x000fc800078e023a */
[----:B0-----:R-:W-:-:S04]  /*1ffa0*/  IMAD.WIDE R40, R42, 0x2, R2 ;  /* 0x000000022a287825 */ /* 0x001fc800078e0202 */
[----:B------:R-:W-:Y:S01]  /*1ffb0*/  IMAD.WIDE R44, R42, 0x2, R56 ;  /* 0x000000022a2c7825 */ /* 0x000fe200078e0238 */
[----:B------:R-:W-:Y:S01]  /*1ffc0*/  ISETP.LT.AND P2, PT, R15, UR63, !P2 ;  /* 0x0000003f0f007c0c */ /* 0x000fe2000d741270 */
[----:B------:R-:W0:Y:S01]  /*1ffd0*/  LDCU UR63, c[0x0][0x398] ;  /* 0x00007300ff3f77ac */ /* 0x000e220008000800 */
[----:B------:R-:W-:Y:S01]  /*1ffe0*/  PRMT R48, R52, 0x7632, R48 ;  /* 0x0000763234307816 */ /* 0x000fe20000000030 */
[----:B------:R0:W-:Y:S04]  /*1fff0*/  @P4 STG.E.U16 desc[UR40][R40.64], R52 ;  /* 0x0000003428004986 */ /* 0x0001e8000c101528 */
[----:B------:R2:W-:Y:S04]  /*20000*/  @P6 STG.E.U16 desc[UR40][R44.64], R48 ;  /* 0x000000302c006986 */ /* 0x0005e8000c101528 */
[----:B0-----:R-:W4:Y:S01]  /*20010*/  LDL.LU R52, [R1+0x100] ;  /* 0x0001000001347983 */ /* 0x001f220000300800 */
[----:B------:R-:W-:-:S02]  /*20020*/  ISETP.LT.AND P4, PT, R11, UR67, !P3 ;  /* 0x000000430b007c0c */ /* 0x000fc4000df81270 */
[----:B--2---:R-:W-:Y:S01]  /*20030*/  PRMT R45, R55, 0x7632, R45 ;  /* 0x00007632372d7816 */ /* 0x004fe2000000002d */
[----:B------:R0:W-:Y:S01]  /*20040*/  @P5 STG.E.U16 desc[UR40][R46.64], R55 ;  /* 0x000000372e005986 */ /* 0x0001e2000c101528 */
[----:B------:R-:W-:-:S04]  /*20050*/  IMAD.WIDE R40, R42, 0x2, R60 ;  /* 0x000000022a287825 */ /* 0x000fc800078e023c */
[----:B------:R-:W-:Y:S01]  /*20060*/  VIADD R42, R42, UR4 ;  /* 0x000000042a2a7c36 */ /* 0x000fe20008000000 */
[----:B0-----:R-:W2:Y:S04]  /*20070*/  LDL.LU R55, [R1+0xf0] ;  /* 0x0000f00001377983 */ /* 0x001ea80000300800 */
[----:B------:R0:W-:Y:S02]  /*20080*/  @P2 STG.E.U16 desc[UR40][R40.64], R45 ;  /* 0x0000002d28002986 */ /* 0x0001e4000c101528 */
[----:B0-----:R-:W-:Y:S01]  /*20090*/  IMAD.WIDE R40, R42, 0x2, R2 ;  /* 0x000000022a287825 */ /* 0x001fe200078e0202 */
[----:B---3--:R-:W-:-:S04]  /*200a0*/  PRMT R48, R54, 0x7632, R48 ;  /* 0x0000763236307816 */ /* 0x008fc80000000030 */
[----:B------:R0:W-:Y:S04]  /*200b0*/  @P4 STG.E.U16 desc[UR40][R40.64], R54 ;  /* 0x0000003628004986 */ /* 0x0001e8000c101528 */
[----:B0-----:R-:W3:Y:S01]  /*200c0*/  LDL.LU R54, [R1+0x80] ;  /* 0x0000800001367983 */ /* 0x001ee20000300800 */
[----:B------:R-:W-:Y:S01]  /*200d0*/  ISETP.LT.AND P6, PT, R53, UR65, !P3 ;  /* 0x0000004135007c0c */ /* 0x000fe2000dfc1270 */
[----:B------:R-:W-:Y:S01]  /*200e0*/  VIADD R44, R6, 0x19 ;  /* 0x00000019062c7836 */ /* 0x000fe20000000000 */
[----:B------:R-:W-:Y:S02]  /*200f0*/  ISETP.LT.AND P5, PT, R7, UR66, !P3 ;  /* 0x0000004207007c0c */ /* 0x000fe4000dfa1270 */
[----:B------:R-:W-:Y:S02]  /*20100*/  ISETP.LT.AND P3, PT, R15, UR68, !P3 ;  /* 0x000000440f007c0c */ /* 0x000fe4000df61270 */
[----:B------:R-:W-:Y:S01]  /*20110*/  ISETP.GE.AND P2, PT, R44, UR26, PT ;  /* 0x0000001a2c007c0c */ /* 0x000fe2000bf46270 */
[----:B------:R-:W-:-:S04]  /*20120*/  IMAD.WIDE R44, R42, 0x2, R56 ;  /* 0x000000022a2c7825 */ /* 0x000fc800078e0238 */
[----:B------:R-:W-:-:S04]  /*20130*/  IMAD.WIDE R46, R42, 0x2, R58 ;  /* 0x000000022a2e7825 */ /* 0x000fc800078e023a */
[C---:B------:R-:W-:Y:S01]  /*20140*/  IMAD.WIDE R40, R42.reuse, 0x2, R60 ;  /* 0x000000022a287825 */ /* 0x040fe200078e023c */
[----:B------:R0:W-:Y:S01]  /*20150*/  @P6 STG.E.U16 desc[UR40][R44.64], R48 ;  /* 0x000000302c006986 */ /* 0x0001e2000c101528 */
[----:B------:R-:W-:Y:S01]  /*20160*/  ISETP.LT.AND P6, PT, R11, UR72, !P1 ;  /* 0x000000480b007c0c */ /* 0x000fe2000cfc1270 */
[----:B------:R-:W1:Y:S02]  /*20170*/  LDCU UR26, c[0x0][0x398] ;  /* 0x00007300ff1a77ac */ /* 0x000e640008000800 */
[----:B------:R0:W-:Y:S01]  /*20180*/  @P5 STG.E.U16 desc[UR40][R46.64], R43 ;  /* 0x0000002b2e005986 */ /* 0x0001e2000c101528 */
[----:B------:R-:W-:Y:S02]  /*20190*/  ISETP.LT.AND P5, PT, R53, UR70, !P1 ;  /* 0x0000004635007c0c */ /* 0x000fe4000cfa1270 */
[----:B0-----:R-:W-:Y:S01]  /*201a0*/  PRMT R44, R43, 0x7632, R44 ;  /* 0x000076322b2c7816 */ /* 0x001fe2000000002c */
[----:B------:R-:W-:-:S04]  /*201b0*/  VIADD R46, R42, UR4 ;  /* 0x000000042a2e7c36 */ /* 0x000fc80008000000 */
[----:B------:R0:W-:Y:S01]  /*201c0*/  @P3 STG.E.U16 desc[UR40][R40.64], R44 ;  /* 0x0000002c28003986 */ /* 0x0001e2000c101528 */
[----:B------:R-:W-:Y:S02]  /*201d0*/  ISETP.LT.AND P4, PT, R7, UR34, !P1 ;  /* 0x0000002207007c0c */ /* 0x000fe4000cf81270 */
[----:B----4-:R-:W-:Y:S01]  /*201e0*/  PRMT R48, R52, 0x7632, R48 ;  /* 0x0000763234307816 */ /* 0x010fe20000000030 */
[----:B0-----:R-:W-:-:S04]  /*201f0*/  IMAD.WIDE R40, R46, 0x2, R2 ;  /* 0x000000022e287825 */ /* 0x001fc800078e0202 */
[C---:B------:R-:W-:Y:S01]  /*20200*/  IMAD.WIDE R42, R46.reuse, 0x2, R56 ;  /* 0x000000022e2a7825 */ /* 0x040fe200078e0238 */
[----:B------:R0:W-:Y:S03]  /*20210*/  @P6 STG.E.U16 desc[UR40][R40.64], R52 ;  /* 0x0000003428006986 */ /* 0x0001e6000c101528 */
[----:B------:R-:W-:Y:S01]  /*20220*/  IMAD.WIDE R44, R46, 0x2, R58 ;  /* 0x000000022e2c7825 */ /* 0x000fe200078e023a */
[----:B------:R-:W-:Y:S01]  /*20230*/  ISETP.LT.AND P3, PT, R15, UR71, !P1 ;  /* 0x000000470f007c0c */ /* 0x000fe2000cf61270 */
[----:B------:R4:W-:Y:S01]  /*20240*/  @P5 STG.E.U16 desc[UR40][R42.64], R48 ;  /* 0x000000302a005986 */ /* 0x0009e2000c101528 */
[----:B------:R-:W1:Y:S03]  /*20250*/  LDCU UR34, c[0x0][0x398] ;  /* 0x00007300ff2277ac */ /* 0x000e660008000800 */
[----:B0-----:R-:W3:Y:S04]  /*20260*/  LDL.LU R52, [R1+0x104] ;  /* 0x0001040001347983 */ /* 0x001ee80000300800 */
[----:B--2---:R0:W-:Y:S01]  /*20270*/  @P4 STG.E.U16 desc[UR40][R44.64], R55 ;  /* 0x000000372c004986 */ /* 0x0041e2000c101528 */
[----:B----4-:R-:W-:-:S02]  /*20280*/  PRMT R42, R55, 0x7632, R42 ;  /* 0x00007632372a7816 */ /* 0x010fc4000000002a */
[----:B------:R-:W-:Y:S01]  /*20290*/  ISETP.LT.AND P6, PT, R11, UR32, !P2 ;  /* 0x000000200b007c0c */ /* 0x000fe2000d7c1270 */
[----:B------:R-:W-:Y:S01]  /*202a0*/  IMAD.WIDE R40, R46, 0x2, R60 ;  /* 0x000000022e287825 */ /* 0x000fe200078e023c */
[----:B---3--:R-:W-:Y:S01]  /*202b0*/  PRMT R48, R54, 0x7632, R48 ;  /* 0x0000763236307816 */ /* 0x008fe20000000030 */
[----:B0-----:R-:W2:Y:S02]  /*202c0*/  LDL.LU R55, [R1+0xf4] ;  /* 0x0000f40001377983 */ /* 0x001ea40000300800 */
[----:B------:R-:W-:Y:S01]  /*202d0*/  VIADD R46, R46, UR4 ;  /* 0x000000042e2e7c36 */ /* 0x000fe20008000000 */
[----:B------:R-:W-:Y:S01]  /*202e0*/  ISETP.LT.AND P5, PT, R53, UR73, !P2 ;  /* 0x0000004935007c0c */ /* 0x000fe2000d7a1270 */
[----:B------:R-:W-:Y:S01]  /*202f0*/  VIADD R47, R6, 0x1a ;  /* 0x0000001a062f7836 */ /* 0x000fe20000000000 */
[----:B------:R0:W-:Y:S01]  /*20300*/  @P3 STG.E.U16 desc[UR40][R40.64], R42 ;  /* 0x0000002a28003986 */ /* 0x0001e2000c101528 */
[----:B------:R-:W-:Y:S01]  /*20310*/  ISETP.LT.AND P4, PT, R7, UR24, !P2 ;  /* 0x0000001807007c0c */ /* 0x000fe2000d781270 */
[C---:B------:R-:W-:Y:S01]  /*20320*/  IMAD.WIDE R44, R46.reuse, 0x2, R58 ;  /* 0x000000022e2c7825 */ /* 0x040fe200078e023a */
[----:B------:R-:W3:Y:S03]  /*20330*/  LDCU UR32, c[0x0][0x398] ;  /* 0x00007300ff2077ac */ /* 0x000ee60008000800 */
[C---:B0-----:R-:W-:Y:S01]  /*20340*/  IMAD.WIDE R40, R46.reuse, 0x2, R2 ;  /* 0x000000022e287825 */ /* 0x041fe200078e0202 */
[----:B------:R-:W-:Y:S01]  /*20350*/  ISETP.LT.AND P3, PT, R15, UR38, !P2 ;  /* 0x000000260f007c0c */ /* 0x000fe2000d761270 */
[----:B------:R-:W0:Y:S03]  /*20360*/  LDCU UR24, c[0x0][0x398] ;  /* 0x00007300ff1877ac */ /* 0x000e260008000800 */
[----:B------:R4:W-:Y:S01]  /*20370*/  @P6 STG.E.U16 desc[UR40][R40.64], R54 ;  /* 0x0000003628006986 */ /* 0x0009e2000c101528 */
[----:B------:R-:W-:Y:S01]  /*20380*/  ISETP.GE.AND P1, PT, R47, UR36, PT ;  /* 0x000000242f007c0c */ /* 0x000fe2000bf26270 */
[C---:B------:R-:W-:Y:S01]  /*20390*/  IMAD.WIDE R42, R46.reuse, 0x2, R56 ;  /* 0x000000022e2a7825 */ /* 0x040fe200078e0238 */
[----:B------:R-:W0:Y:S01]  /*203a0*/  LDCU UR36, c[0x0][0x398] ;  /* 0x00007300ff2477ac */ /* 0x000e220008000800 */
[----:B------:R-:W0:Y:S01]  /*203b0*/  LDCU UR38, c[0x0][0x398] ;  /* 0x00007300ff2677ac */ /* 0x000e220008000800 */
[----:B----4-:R-:W4:Y:S01]  /*203c0*/  LDL.LU R54, [R1+0x84] ;  /* 0x0000840001367983 */ /* 0x010f220000300800 */
[----:B------:R-:W-:Y:S01]  /*203d0*/  ISETP.LT.AND P6, PT, R11, UR42, !P1 ;  /* 0x0000002a0b007c0c */ /* 0x000fe2000cfc1270 */
[----:B------:R-:W-:Y:S01]  /*203e0*/  IMAD.WIDE R40, R46, 0x2, R60 ;  /* 0x000000022e287825 */ /* 0x000fe200078e023c */
[----:B------:R-:W0:Y:S01]  /*203f0*/  LDCU UR42, c[0x0][0x39c] ;  /* 0x00007380ff2a77ac */ /* 0x000e220008000800 */
[----:B------:R1:W-:Y:S04]  /*20400*/  @P5 STG.E.U16 desc[UR40][R42.64], R48 ;  /* 0x000000302a005986 */ /* 0x0003e8000c101528 */
[----:B------:R0:W-:Y:S01]  /*20410*/  @P4 STG.E.U16 desc[UR40][R44.64], R36 ;  /* 0x000000242c004986 */ /* 0x0001e2000c101528 */
[----:B------:R-:W-:Y:S01]  /*20420*/  VIADD R47, R6, 0x1b ;  /* 0x0000001b062f7836 */ /* 0x000fe20000000000 */
[----:B------:R-:W-:Y:S01]  /*20430*/  ISETP.LT.AND P5, PT, R53, UR44, !P1 ;  /* 0x0000002c35007c0c */ /* 0x000fe2000cfa1270 */
[----:B------:R-:W2:Y:S01]  /*20440*/  LDCU UR44, c[0x0][0x398] ;  /* 0x00007300ff2c77ac */ /* 0x000ea20008000800 */
[----:B-1----:R-:W-:Y:S01]  /*20450*/  PRMT R42, R36, 0x7632, R42 ;  /* 0x00007632242a7816 */ /* 0x002fe2000000002a */
[----:B0-----:R-:W-:-:S04]  /*20460*/  VIADD R36, R46, UR4 ;  /* 0x000000042e247c36 */ /* 0x001fc80008000000 */
[----:B------:R0:W-:Y:S01]  /*20470*/  @P3 STG.E.U16 desc[UR40][R40.64], R42 ;  /* 0x0000002a28003986 */ /* 0x0001e2000c101528 */
[----:B------:R-:W-:Y:S02]  /*20480*/  ISETP.LT.AND P4, PT, R7, UR45, !P1 ;  /* 0x0000002d07007c0c */ /* 0x000fe4000cf81270 */
[----:B------:R-:W-:Y:S01]  /*20490*/  ISETP.GE.AND P2, PT, R47, UR46, PT ;  /* 0x0000002e2f007c0c */ /* 0x000fe2000bf46270 */
[----:B------:R-:W-:-:S04]  /*204a0*/  IMAD.WIDE R44, R36, 0x2, R58 ;  /* 0x00000002242c7825 */ /* 0x000fc800078e023a */
[----:B0-----:R-:W-:-:S04]  /*204b0*/  IMAD.WIDE R40, R36, 0x2, R2 ;  /* 0x0000000224287825 */ /* 0x001fc800078e0202 */
[----:B------:R-:W-:Y:S01]  /*204c0*/  IMAD.WIDE R42, R36, 0x2, R56 ;  /* 0x00000002242a7825 */ /* 0x000fe200078e0238 */
[----:B------:R-:W-:Y:S01]  /*204d0*/  ISETP.LT.AND P3, PT, R15, UR48, !P1 ;  /* 0x000000300f007c0c */ /* 0x000fe2000cf61270 */
[----:B------:R-:W0:Y:S02]  /*204e0*/  LDCU UR45, c[0x0][0x39c] ;  /* 0x00007380ff2d77ac */ /* 0x000e240008000800 */
[----:B------:R-:W-:Y:S01]  /*204f0*/  VIADD R46, R6, 0x1c ;  /* 0x0000001c062e7836 */ /* 0x000fe20000000000 */
[----:B------:R-:W1:Y:S01]  /*20500*/  LDCU UR46, c[0x0][0x398] ;  /* 0x00007300ff2e77ac */ /* 0x000e620008000800 */
[----:B------:R-:W-:Y:S01]  /*20510*/  PRMT R47, R52, 0x7632, R47 ;  /* 0x00007632342f7816 */ /* 0x000fe2000000002f */
[----:B------:R0:W-:Y:S01]  /*20520*/  @P6 STG.E.U16 desc[UR40][R40.64], R52 ;  /* 0x0000003428006986 */ /* 0x0001e2000c101528 */
[----:B------:R-:W1:Y:S03]  /*20530*/  LDCU UR48, c[0x0][0x398] ;  /* 0x00007300ff3077ac */ /* 0x000e660008000800 */
[----:B------:R2:W-:Y:S04]  /*20540*/  @P5 STG.E.U16 desc[UR40][R42.64], R47 ;  /* 0x0000002f2a005986 */ /* 0x0005e8000c101528 */
[----:B0-----:R-:W3:Y:S01]  /*20550*/  LDL.LU R52, [R1+0x108] ;  /* 0x0001080001347983 */ /* 0x001ee20000300800 */
[----:B------:R-:W-:Y:S01]  /*20560*/  ISETP.LT.AND P6, PT, R11, UR50, !P2 ;  /* 0x000000320b007c0c */ /* 0x000fe2000d7c1270 */
[C---:B------:R-:W-:Y:S01]  /*20570*/  IMAD.WIDE R40, R36.reuse, 0x2, R60 ;  /* 0x0000000224287825 */ /* 0x040fe200078e023c */
[----:B--2---:R-:W-:Y:S01]  /*20580*/  PRMT R42, R55, 0x7632, R42 ;  /* 0x00007632372a7816 */ /* 0x004fe2000000002a */
[----:B------:R0:W-:Y:S02]  /*20590*/  @P4 STG.E.U16 desc[UR40][R44.64], R55 ;  /* 0x000000372c004986 */ /* 0x0001e4000c101528 */
[----:B------:R-:W-:Y:S01]  /*205a0*/  VIADD R36, R36, UR4 ;  /* 0x0000000424247c36 */ /* 0x000fe20008000000 */
[----:B----4-:R-:W-:Y:S01]  /*205b0*/  PRMT R47, R54, 0x7632, R47 ;  /* 0x00007632362f7816 */ /* 0x010fe2000000002f */
[----:B0-----:R-:W2:Y:S01]  /*205c0*/  LDL.LU R55, [R1+0xf8] ;  /* 0x0000f80001377983 */ /* 0x001ea20000300800 */
[----:B------:R-:W-:Y:S01]  /*205d0*/  ISETP.LT.AND P5, PT, R53, UR74, !P2 ;  /* 0x0000004a35007c0c */ /* 0x000fe2000d7a1270 */
[----:B------:R-:W0:Y:S02]  /*205e0*/  LDCU UR50, c[0x0][0x398] ;  /* 0x00007300ff3277ac */ /* 0x000e240008000800 */
[----:B------:R4:W-:Y:S02]  /*205f0*/  @P3 STG.E.U16 desc[UR40][R40.64], R42 ;  /* 0x0000002a28003986 */ /* 0x0009e4000c101528 */
[----:B----4-:R-:W-:-:S05]  /*20600*/  IMAD.WIDE R40, R36, 0x2, R2 ;  /* 0x0000000224287825 */ /* 0x010fca00078e0202 */
[----:B------:R4:W-:Y:S04]  /*20610*/  @P6 STG.E.U16 desc[UR40][R40.64], R54 ;  /* 0x0000003628006986 */ /* 0x0009e8000c101528 */
[----:B----4-:R-:W4:Y:S01]  /*20620*/  LDL.LU R54, [R1+0x88] ;  /* 0x0000880001367983 */ /* 0x010f220000300800 */
[----:B------:R-:W-:Y:S01]  /*20630*/  ISETP.LT.AND P4, PT, R7, UR9, !P2 ;  /* 0x0000000907007c0c */ /* 0x000fe2000d781270 */
[----:B------:R-:W-:Y:S01]  /*20640*/  IMAD.WIDE R42, R36, 0x2, R56 ;  /* 0x00000002242a7825 */ /* 0x000fe200078e0238 */
[----:B------:R-:W-:Y:S01]  /*20650*/  ISETP.LT.AND P3, PT, R15, UR52, !P2 ;  /* 0x000000340f007c0c */ /* 0x000fe2000d761270 */
[----:B------:R-:W0:Y:S01]  /*20660*/  LDCU UR9, c[0x0][0x398] ;  /* 0x00007300ff0977ac */ /* 0x000e220008000800 */
[----:B------:R-:W-:Y:S01]  /*20670*/  ISETP.GE.AND P1, PT, R46, UR12, PT ;  /* 0x0000000c2e007c0c */ /* 0x000fe2000bf26270 */
[C---:B------:R-:W-:Y:S01]  /*20680*/  IMAD.WIDE R44, R36.reuse, 0x2, R58 ;  /* 0x00000002242c7825 */ /* 0x040fe200078e023a */
[----:B------:R-:W-:Y:S01]  /*20690*/  @P5 STG.E.U16 desc[UR40][R42.64], R47 ;  /* 0x0000002f2a005986 */ /* 0x000fe2000c101528 */
[----:B------:R-:W0:Y:S01]  /*206a0*/  LDCU UR12, c[0x0][0x398] ;  /* 0x00007300ff0c77ac */ /* 0x000e220008000800 */
[----:B------:R-:W-:Y:S01]  /*206b0*/  ISETP.LT.AND P6, PT, R11, UR75, !P1 ;  /* 0x0000004b0b007c0c */ /* 0x000fe2000cfc1270 */
[----:B------:R-:W-:Y:S01]  /*206c0*/  IMAD.WIDE R40, R36, 0x2, R60 ;  /* 0x0000000224287825 */ /* 0x000fe200078e023c */
[----:B------:R-:W0:Y:S03]  /*206d0*/  LDCU UR52, c[0x0][0x398] ;  /* 0x00007300ff3477ac */ /* 0x000e260008000800 */
[----:B------:R1:W-:Y:S01]  /*206e0*/  @P4 STG.E.U16 desc[UR40][R44.64], R37 ;  /* 0x000000252c004986 */ /* 0x0003e2000c101528 */
[----:B------:R-:W-:Y:S01]  /*206f0*/  VIADD R46, R6, 0x1d ;  /* 0x0000001d062e7836 */ /* 0x000fe20000000000 */
[----:B------:R-:W-:Y:S01]  /*20700*/  ISETP.LT.AND P5, PT, R53, UR11, !P1 ;  /* 0x0000000b35007c0c */ /* 0x000fe2000cfa1270 */
[----:B------:R-:W0:Y:S01]  /*20710*/  LDCU UR11, c[0x0][0x398] ;  /* 0x00007300ff0b77ac */ /* 0x000e220008000800 */
[----:B------:R-:W-:-:S02]  /*20720*/  ISETP.LT.AND P4, PT, R7, UR13, !P1 ;  /* 0x0000000d07007c0c */ /* 0x000fc4000cf81270 */
[----:B-1----:R-:W-:Y:S01]  /*20730*/  PRMT R37, R37, 0x7632, R37 ;  /* 0x0000763225257816 */ /* 0x002fe20000000025 */
[----:B------:R-:W-:Y:S01]  /*20740*/  VIADD R44, R36, UR4 ;  /* 0x00000004242c7c36 */ /* 0x000fe20008000000 */
[----:B------:R-:W-:Y:S01]  /*20750*/  ISETP.GE.AND P2, PT, R46, UR14, PT ;  /* 0x0000000e2e007c0c */ /* 0x000fe2000bf46270 */
[----:B------:R-:W-:Y:S01]  /*20760*/  VIADD R45, R6, 0x1e ;  /* 0x0000001e062d7836 */ /* 0x000fe20000000000 */
[----:B------:R-:W1:Y:S01]  /*20770*/  LDCU UR14, c[0x0][0x398] ;  /* 0x00007300ff0e77ac */ /* 0x000e620008000800 */
[----:B------:R0:W-:Y:S01]  /*20780*/  @P3 STG.E.U16 desc[UR40][R40.64], R37 ;  /* 0x0000002528003986 */ /* 0x0001e2000c101528 */
[C---:B------:R-:W-:Y:S01]  /*20790*/  IMAD.WIDE R42, R44.reuse, 0x2, R58 ;  /* 0x000000022c2a7825 */ /* 0x040fe200078e023a */
[----:B------:R-:W1:Y:S03]  /*207a0*/  LDCU UR13, c[0x0][0x398] ;  /* 0x00007300ff0d77ac */ /* 0x000e660008000800 */
[----:B0-----:R-:W-:-:S04]  /*207b0*/  IMAD.WIDE R36, R44, 0x2, R2 ;  /* 0x000000022c247825 */ /* 0x001fc800078e0202 */
[----:B------:R-:W-:Y:S01]  /*207c0*/  IMAD.WIDE R40, R44, 0x2, R56 ;  /* 0x000000022c287825 */ /* 0x000fe200078e0238 */
[----:B------:R-:W-:Y:S01]  /*207d0*/  ISETP.LT.AND P3, PT, R15, UR16, !P1 ;  /* 0x000000100f007c0c */ /* 0x000fe2000cf61270 */
[----:B------:R-:W0:Y:S01]  /*207e0*/  LDCU UR16, c[0x0][0x398] ;  /* 0x00007300ff1077ac */ /* 0x000e220008000800 */
[----:B------:R-:W-:Y:S01]  /*207f0*/  ISETP.GE.AND P1, PT, R45, UR15, PT ;  /* 0x0000000f2d007c0c */ /* 0x000fe2000bf26270 */
[----:B------:R-:W0:Y:S01]  /*20800*/  LDCU UR15, c[0x0][0x398] ;  /* 0x00007300ff0f77ac */ /* 0x000e220008000800 */
[----:B---3--:R-:W-:Y:S01]  /*20810*/  PRMT R46, R52, 0x7632, R46 ;  /* 0x00007632342e7816 */ /* 0x008fe2000000002e */
[----:B------:R3:W-:Y:S04]  /*20820*/  @P6 STG.E.U16 desc[UR40][R36.64], R52 ;  /* 0x0000003424006986 */ /* 0x0007e8000c101528 */
[----:B------:R0:W-:Y:S04]  /*20830*/  @P5 STG.E.U16 desc[UR40][R40.64], R46 ;  /* 0x0000002e28005986 */ /* 0x0001e8000c101528 */
[----:B---3--:R-:W3:Y:S01]  /*20840*/  LDL.LU R52, [R1+0x10c] ;  /* 0x00010c0001347983 */ /* 0x008ee20000300800 */
[----:B------:R-:W-:-:S04]  /*20850*/  IMAD.WIDE R36, R44, 0x2, R60 ;  /* 0x000000022c247825 */ /* 0x000fc800078e023c */
[----:B------:R-:W-:Y:S01]  /*20860*/  VIADD R44, R44, UR4 ;  /* 0x000000042c2c7c36 */ /* 0x000fe20008000000 */
[----:B--2---:R2:W-:Y:S01]  /*20870*/  @P4 STG.E.U16 desc[UR40][R42.64], R55 ;  /* 0x000000372a004986 */ /* 0x0045e2000c101528 */
[----:B0-----:R-:W-:Y:S02]  /*20880*/  PRMT R40, R55, 0x7632, R40 ;  /* 0x0000763237287816 */ /* 0x001fe40000000028 */
[----:B------:R-:W-:Y:S01]  /*20890*/  ISETP.LT.AND P4, PT, R11, UR76, !P2 ;  /* 0x0000004c0b007c0c */ /* 0x000fe2000d781270 */
[----:B--2---:R-:W2:Y:S04]  /*208a0*/  LDL.LU R55, [R1+0xfc] ;  /* 0x0000fc0001377983 */ /* 0x004ea80000300800 */
[----:B------:R0:W-:Y:S02]  /*208b0*/  @P3 STG.E.U16 desc[UR40][R36.64], R40 ;  /* 0x0000002824003986 */ /* 0x0001e4000c101528 */
[----:B0-----:R-:W-:Y:S01]  /*208c0*/  IMAD.WIDE R36, R44, 0x2, R2 ;  /* 0x000000022c247825 */ /* 0x001fe200078e0202 */
[----:B----4-:R-:W-:-:S05]  /*208d0*/  PRMT R45, R54, 0x7632, R45 ;  /* 0x00007632362d7816 */ /* 0x010fca000000002d */
[----:B------:R0:W-:Y:S04]  /*208e0*/  @P4 STG.E.U16 desc[UR40][R36.64], R54 ;  /* 0x0000003624004986 */ /* 0x0001e8000c101528 */
[----:B0-----:R-:W4:Y:S01]  /*208f0*/  LDL.LU R54, [R1+0x8c] ;  /* 0x00008c0001367983 */ /* 0x001f220000300800 */
[----:B------:R-:W-:Y:S01]  /*20900*/  ISETP.LT.AND P5, PT, R53, UR19, !P2 ;  /* 0x0000001335007c0c */ /* 0x000fe2000d7a1270 */
[----:B------:R-:W-:Y:S01]  /*20910*/  IMAD.WIDE R40, R44, 0x2, R56 ;  /* 0x000000022c287825 */ /* 0x000fe200078e0238 */
[----:B------:R-:W-:Y:S01]  /*20920*/  ISETP.LT.AND P6, PT, R7, UR10, !P2 ;  /* 0x0000000a07007c0c */ /* 0x000fe2000d7c1270 */
[----:B------:R-:W0:Y:S02]  /*20930*/  LDCU UR19, c[0x0][0x39c] ;  /* 0x00007380ff1377ac */ /* 0x000e240008000800 */
[----:B------:R-:W-:Y:S01]  /*20940*/  VIADD R42, R6, 0x1f ;  /* 0x0000001f062a7836 */ /* 0x000fe20000000000 */
[----:B------:R-:W-:Y:S01]  /*20950*/  ISETP.LT.AND P2, PT, R15, UR5, !P2 ;  /* 0x000000050f007c0c */ /* 0x000fe2000d741270 */
[----:B------:R-:W-:Y:S01]  /*20960*/  IMAD.WIDE R36, R44, 0x2, R60 ;  /* 0x000000022c247825 */ /* 0x000fe200078e023c */
[----:B------:R-:W-:Y:S01]  /*20970*/  ISETP.LT.AND P4, PT, R7, UR18, !P1 ;  /* 0x0000001207007c0c */ /* 0x000fe2000cf81270 */
[----:B------:R-:W0:Y:S01]  /*20980*/  LDCU UR10, c[0x0][0x398] ;  /* 0x00007300ff0a77ac */ /* 0x000e220008000800 */
[----:B------:R-:W-:Y:S01]  /*20990*/  ISETP.GE.AND P3, PT, R42, UR22, PT ;  /* 0x000000162a007c0c */ /* 0x000fe2000bf66270 */
[----:B------:R-:W-:-:S02]  /*209a0*/  IMAD.WIDE R42, R44, 0x2, R58 ;  /* 0x000000022c2a7825 */ /* 0x000fc400078e023a */
[----:B------:R1:W-:Y:S01]  /*209b0*/  @P5 STG.E.U16 desc[UR40][R40.64], R45 ;  /* 0x0000002d28005986 */ /* 0x0003e2000c101528 */
[----:B------:R-:W-:Y:S01]  /*209c0*/  ISETP.LT.AND P5, PT, R11, UR77, !P1 ;  /* 0x0000004d0b007c0c */ /* 0x000fe2000cfa1270 */
[----:B------:R-:W0:Y:S02]  /*209d0*/  LDCU UR22, c[0x0][0x39c] ;  /* 0x00007380ff1677ac */ /* 0x000e240008000800 */
[----:B------:R0:W-:Y:S01]  /*209e0*/  @P6 STG.E.U16 desc[UR40][R42.64], R38 ;  /* 0x000000262a006986 */ /* 0x0001e2000c101528 */
[----:B------:R-:W-:Y:S01]  /*209f0*/  ISETP.LT.AND P6, PT, R53, UR17, !P1 ;  /* 0x0000001135007c0c */ /* 0x000fe2000cfc1270 */
[----:B------:R-:W2:Y:S01]  /*20a00*/  LDCU UR5, c[0x0][0x398] ;  /* 0x00007300ff0577ac */ /* 0x000ea20008000800 */
[----:B------:R-:W2:Y:S01]  /*20a10*/  LDCU UR18, c[0x0][0x398] ;  /* 0x00007300ff1277ac */ /* 0x000ea20008000800 */
[----:B-1----:R-:W-:Y:S01]  /*20a20*/  VIADD R45, R44, UR4 ;  /* 0x000000042c2d7c36 */ /* 0x002fe20008000000 */
[----:B------:R-:W1:Y:S01]  /*20a30*/  LDCU UR17, c[0x0][0x398] ;  /* 0x00007300ff1177ac */ /* 0x000e620008000800 */
[----:B0-----:R-:W-:-:S02]  /*20a40*/  PRMT R38, R38, 0x7632, R38 ;  /* 0x0000763226267816 */ /* 0x001fc40000000026 */
[----:B------:R-:W-:-:S03]  /*20a50*/  IMAD.WIDE R40, R45, 0x2, R2 ;  /* 0x000000022d287825 */ /* 0x000fc600078e0202 */
[----:B------:R0:W-:Y:S01]  /*20a60*/  @P2 STG.E.U16 desc[UR40][R36.64], R38 ;  /* 0x0000002624002986 */ /* 0x0001e2000c101528 */
[----:B------:R-:W-:Y:S01]  /*20a70*/  IMAD.WIDE R42, R45, 0x2, R56 ;  /* 0x000000022d2a7825 */ /* 0x000fe200078e0238 */
[----:B------:R-:W-:Y:S01]  /*20a80*/  ISETP.LT.AND P2, PT, R15, UR20, !P1 ;  /* 0x000000140f007c0c */ /* 0x000fe2000cf41270 */
[----:B------:R-:W1:Y:S02]  /*20a90*/  LDCU UR20, c[0x0][0x398] ;  /* 0x00007300ff1477ac */ /* 0x000e640008000800 */
[----:B0-----:R-:W-:-:S04]  /*20aa0*/  IMAD.WIDE R36, R45, 0x2, R58 ;  /* 0x000000022d247825 */ /* 0x001fc800078e023a */
[----:B------:R-:W-:Y:S01]  /*20ab0*/  VIADD R38, R45, UR4 ;  /* 0x000000042d267c36 */ /* 0x000fe20008000000 */
[----:B---3--:R-:W-:Y:S01]  /*20ac0*/  PRMT R44, R52, 0x7632, R44 ;  /* 0x00007632342c7816 */ /* 0x008fe2000000002c */
[----:B------:R0:W-:Y:S04]  /*20ad0*/  @P5 STG.E.U16 desc[UR40][R40.64], R52 ;  /* 0x0000003428005986 */ /* 0x0001e8000c101528 */
[----:B------:R2:W-:Y:S04]  /*20ae0*/  @P6 STG.E.U16 desc[UR40][R42.64], R44 ;  /* 0x0000002c2a006986 */ /* 0x0005e8000c101528 */
[----:B0-----:R-:W3:Y:S01]  /*20af0*/  LDL.LU R52, [R1+0xb0] ;  /* 0x0000b00001347983 */ /* 0x001ee20000300800 */
[----:B------:R-:W-:Y:S01]  /*20b00*/  ISETP.LT.AND P6, PT, R11, UR21, !P3 ;  /* 0x000000150b007c0c */ /* 0x000fe2000dfc1270 */
[----:B------:R-:W-:Y:S01]  /*20b10*/  IMAD.WIDE R40, R45, 0x2, R60 ;  /* 0x000000022d287825 */ /* 0x000fe200078e023c */
[----:B------:R-:W-:Y:S01]  /*20b20*/  ISETP.LT.AND P5, PT, R7, UR23, !P3 ;  /* 0x0000001707007c0c */ /* 0x000fe2000dfa1270 */
[----:B------:R-:W0:Y:S01]  /*20b30*/  LDCU UR21, c[0x0][0x398] ;  /* 0x00007300ff1577ac */ /* 0x000e220008000800 */
[----:B------:R-:W0:Y:S01]  /*20b40*/  LDCU UR23, c[0x0][0x398] ;  /* 0x00007300ff1777ac */ /* 0x000e220008000800 */
[----:B--2---:R-:W-:Y:S01]  /*20b50*/  PRMT R42, R55, 0x7632, R42 ;  /* 0x00007632372a7816 */ /* 0x004fe2000000002a */
[----:B------:R2:W-:Y:S04]  /*20b60*/  @P4 STG.E.U16 desc[UR40][R36.64], R55 ;  /* 0x0000003724004986 */ /* 0x0005e8000c101528 */
[----:B--2---:R-:W2:Y:S01]  /*20b70*/  LDL.LU R55, [R1+0xa0] ;  /* 0x0000a00001377983 */ /* 0x004ea20000300800 */
[----:B------:R-:W-:-:S03]  /*20b80*/  VIADD R36, R6, 0x20 ;  /* 0x0000002006247836 */ /* 0x000fc60000000000 */
[----:B------:R-:W2:Y:S02]  /*20b90*/  LDL.LU R51, [R1+0xc0] ;  /* 0x0000c00001337983 */ /* 0x000ea40000300800 */
[----:B------:R-:W-:Y:S01]  /*20ba0*/  ISETP.GE.AND P1, PT, R36, UR29, PT ;  /* 0x0000001d24007c0c */ /* 0x000fe2000bf26270 */
[----:B------:R-:W-:Y:S01]  /*20bb0*/  IMAD.WIDE R36, R38, 0x2, R2 ;  /* 0x0000000226247825 */ /* 0x000fe200078e0202 */
[----:B------:R4:W-:Y:S01]  /*20bc0*/  @P2 STG.E.U16 desc[UR40][R40.64], R42 ;  /* 0x0000002a28002986 */ /* 0x0009e2000c101528 */
[----:B------:R-:W-:Y:S01]  /*20bd0*/  ISETP.LT.AND P4, PT, R53, UR28, !P3 ;  /* 0x0000001c35007c0c */ /* 0x000fe2000df81270 */
[----:B------:R-:W0:Y:S01]  /*20be0*/  LDCU UR29, c[0x0][0x39c] ;  /* 0x00007380ff1d77ac */ /* 0x000e220008000800 */
[----:B----4-:R-:W-:Y:S01]  /*20bf0*/  PRMT R42, R54, 0x7632, R42 ;  /* 0x00007632362a7816 */ /* 0x010fe2000000002a */
[----:B------:R4:W-:Y:S01]  /*20c00*/  @P6 STG.E.U16 desc[UR40][R36.64], R54 ;  /* 0x0000003624006986 */ /* 0x0009e2000c101528 */
[C---:B------:R-:W-:Y:S01]  /*20c10*/  IMAD.WIDE R40, R38.reuse, 0x2, R56 ;  /* 0x0000000226287825 */ /* 0x040fe200078e0238 */
[----:B------:R-:W0:Y:S02]  /*20c20*/  LDCU UR28, c[0x0][0x398] ;  /* 0x00007300ff1c77ac */ /* 0x000e240008000800 */
[----:B----4-:R-:W4:Y:S01]  /*20c30*/  LDL.LU R54, [R1+0x90] ;  /* 0x0000900001367983 */ /* 0x010f220000300800 */
[----:B------:R-:W-:Y:S01]  /*20c40*/  ISETP.LT.AND P3, PT, R15, UR31, !P3 ;  /* 0x0000001f0f007c0c */ /* 0x000fe2000df61270 */
[----:B------:R-:W-:Y:S01]  /*20c50*/  IMAD.WIDE R36, R38, 0x2, R58 ;  /* 0x0000000226247825 */ /* 0x000fe200078e023a */
[----:B------:R-:W-:-:S03]  /*20c60*/  ISETP.LT.AND P6, PT, R11, UR30, !P1 ;  /* 0x0000001e0b007c0c */ /* 0x000fc6000cfc1270 */
[----:B------:R0:W-:Y:S01]  /*20c70*/  @P4 STG.E.U16 desc[UR40][R40.64], R42 ;  /* 0x0000002a28004986 */ /* 0x0001e2000c101528 */
[----:B------:R-:W1:Y:S03]  /*20c80*/  LDCU UR30, c[0x0][0x398] ;  /* 0x00007300ff1e77ac */ /* 0x000e660008000800 */
[----:B------:R1:W-:Y:S01]  /*20c90*/  @P5 STG.E.U16 desc[UR40][R36.64], R39 ;  /* 0x0000002724005986 */ /* 0x0003e2000c101528 */
[----:B------:R-:W-:Y:S01]  /*20ca0*/  ISETP.LT.AND P4, PT, R53, UR43, !P1 ;  /* 0x0000002b35007c0c */ /* 0x000fe2000cf81270 */
[----:B------:R-:W2:Y:S01]  /*20cb0*/  LDCU UR31, c[0x0][0x398] ;  /* 0x00007300ff1f77ac */ /* 0x000ea20008000800 */
[----:B0-----:R-:W-:Y:S01]  /*20cc0*/  PRMT R40, R39, 0x7632, R40 ;  /* 0x0000763227287816 */ /* 0x001fe20000000028 */
[C---:B------:R-:W-:Y:S02]  /*20cd0*/  VIADD R42, R38.reuse, UR4 ;  /* 0x00000004262a7c36 */ /* 0x040fe40008000000 */
[----:B-1----:R-:W-:Y:S01]  /*20ce0*/  IMAD.WIDE R36, R38, 0x2, R60 ;  /* 0x0000000226247825 */ /* 0x002fe200078e023c */
[----:B------:R-:W-:Y:S01]  /*20cf0*/  ISETP.LT.AND P5, PT, R7, UR54, !P1 ;  /* 0x0000003607007c0c */ /* 0x000fe2000cfa1270 */
[----:B------:R-:W0:Y:S03]  /*20d00*/  LDCU UR43, c[0x0][0x398] ;  /* 0x00007300ff2b77ac */ /* 0x000e260008000800 */
[----:B------:R1:W-:Y:S01]  /*20d10*/  @P3 STG.E.U16 desc[UR40][R36.64], R40 ;  /* 0x0000002824003986 */ /* 0x0003e2000c101528 */
[----:B------:R-:W-:Y:S01]  /*20d20*/  VIADD R39, R6, 0x21 ;  /* 0x0000002106277836 */ /* 0x000fe20000000000 */
[----:B------:R-:W-:Y:S01]  /*20d30*/  ISETP.LT.AND P1, PT, R15, UR57, !P1 ;  /* 0x000000390f007c0c */ /* 0x000fe2000cf21270 */
[----:B------:R-:W0:Y:S03]  /*20d40*/  LDCU UR54, c[0x0][0x398] ;  /* 0x00007300ff3677ac */ /* 0x000e260008000800 */
[----:B------:R-:W-:Y:S01]  /*20d50*/  ISETP.GE.AND P2, PT, R39, UR55, PT ;  /* 0x0000003727007c0c */ /* 0x000fe2000bf46270 */
[C---:B-1----:R-:W-:Y:S01]  /*20d60*/  IMAD.WIDE R36, R42.reuse, 0x2, R2 ;  /* 0x000000022a247825 */ /* 0x042fe200078e0202 */
[----:B------:R-:W1:Y:S03]  /*20d70*/  LDCU UR55, c[0x0][0x39c] ;  /* 0x00007380ff3777ac */ /* 0x000e660008000800 */
[----:B------:R-:W-:-:S04]  /*20d80*/  IMAD.WIDE R38, R42, 0x2, R56 ;  /* 0x000000022a267825 */ /* 0x000fc800078e0238 */
[----:B------:R-:W-:Y:S01]  /*20d90*/  IMAD.WIDE R40, R42, 0x2, R58 ;  /* 0x000000022a287825 */ /* 0x000fe200078e023a */
[----:B---3--:R-:W-:Y:S01]  /*20da0*/  PRMT R43, R52, 0x7632, R43 ;  /* 0x00007632342b7816 */ /* 0x008fe2000000002b */
[----:B------:R3:W-:Y:S01]  /*20db0*/  @P6 STG.E.U16 desc[UR40][R36.64], R52 ;  /* 0x0000003424006986 */ /* 0x0007e2000c101528 */
[----:B------:R-:W-:-:S03]  /*20dc0*/  ISETP.LT.AND P6, PT, R11, UR58, !P2 ;  /* 0x0000003a0b007c0c */ /* 0x000fc6000d7c1270 */
[----:B------:R0:W-:Y:S04]  /*20dd0*/  @P4 STG.E.U16 desc[UR40][R38.64], R43 ;  /* 0x0000002b26004986 */ /* 0x0001e8000c101528 */
[----:B---3--:R-:W3:Y:S01]  /*20de0*/  LDL.LU R52, [R1+0xb4] ;  /* 0x0000b40001347983 */ /* 0x008ee20000300800 */
[C---:B------:R-:W-:Y:S01]  /*20df0*/  IMAD.WIDE R36, R42.reuse, 0x2, R60 ;  /* 0x000000022a247825 */ /* 0x040fe200078e023c */
[----:B------:R-:W-:Y:S01]  /*20e00*/  ISETP.LT.AND P4, PT, R53, UR56, !P2 ;  /* 0x0000003835007c0c */ /* 0x000fe2000d781270 */
[----:B------:R-:W1:Y:S02]  /*20e10*/  LDCU UR56, c[0x0][0x39c] ;  /* 0x00007380ff3877ac */ /* 0x000e640008000800 */
[----:B------:R-:W-:Y:S02]  /*20e20*/  VIADD R42, R42, UR4 ;  /* 0x000000042a2a7c36 */ /* 0x000fe40008000000 */
[----:B0-----:R-:W-:-:S05]  /*20e30*/  VIADD R39, R6, 0x22 ;  /* 0x0000002206277836 */ /* 0x001fca0000000000 */
[----:B------:R-:W-:Y:S01]  /*20e40*/  ISETP.GE.AND P3, PT, R39, UR61, PT ;  /* 0x0000003d27007c0c */ /* 0x000fe2000bf66270 */
[----:B--2---:R0:W-:Y:S01]  /*20e50*/  @P5 STG.E.U16 desc[UR40][R40.64], R55 ;  /* 0x0000003728005986 */ /* 0x0041e2000c101528 */
[----:B------:R-:W-:Y:S02]  /*20e60*/  PRMT R38, R55, 0x7632, R38 ;  /* 0x0000763237267816 */ /* 0x000fe40000000026 */
[----:B------:R-:W-:-:S03]  /*20e70*/  ISETP.LT.AND P5, PT, R7, UR59, !P2 ;  /* 0x0000003b07007c0c */ /* 0x000fc6000d7a1270 */
[----:B------:R2:W-:Y:S04]  /*20e80*/  @P1 STG.E.U16 desc[UR40][R36.64], R38 ;  /* 0x0000002624001986 */ /* 0x0005e8000c101528 */
[----:B0-----:R-:W3:Y:S01]  /*20e90*/  LDL.LU R55, [R1+0xa4] ;  /* 0x0000a40001377983 */ /* 0x001ee20000300800 */
[----:B------:R-:W-:Y:S01]  /*20ea0*/  PRMT R43, R51, 0x7632, R43 ;  /* 0x00007632332b7816 */ /* 0x000fe2000000002b */
[----:B--2---:R-:W-:-:S04]  /*20eb0*/  IMAD.WIDE R36, R42, 0x2, R2 ;  /* 0x000000022a247825 */ /* 0x004fc800078e0202 */
[C---:B------:R-:W-:Y:S01]  /*20ec0*/  IMAD.WIDE R38, R42.reuse, 0x2, R56 ;  /* 0x000000022a267825 */ /* 0x040fe200078e0238 */
[----:B------:R0:W-:Y:S03]  /*20ed0*/  @P6 STG.E.U16 desc[UR40][R36.64], R51 ;  /* 0x0000003324006986 */ /* 0x0001e6000c101528 */
[----:B------:R-:W-:Y:S01]  /*20ee0*/  IMAD.WIDE R40, R42, 0x2, R58 ;  /* 0x000000022a287825 */ /* 0x000fe200078e023a */
[----:B------:R2:W-:Y:S04]  /*20ef0*/  @P4 STG.E.U16 desc[UR40][R38.64], R43 ;  /* 0x0000002b26004986 */ /* 0x0005e8000c101528 */
[----:B0-----:R-:W3:Y:S04]  /*20f00*/  LDL.LU R51, [R1+0xc4] ;  /* 0x0000c40001337983 */ /* 0x001ee80000300800 */
[----:B----4-:R0:W-:Y:S01]  /*20f10*/  @P5 STG.E.U16 desc[UR40][R40.64], R54 ;  /* 0x0000003628005986 */ /* 0x0101e2000c101528 */
[----:B--2---:R-:W-:-:S03]  /*20f20*/  PRMT R38, R54, 0x7632, R38 ;  /* 0x0000763236267816 */ /* 0x004fc60000000026 */
[----:B0-----:R-:W2:Y:S01]  /*20f30*/  LDL.LU R54, [R1+0x94] ;  /* 0x0000940001367983 */ /* 0x001ea20000300800 */
[----:B------:R-:W-:Y:S02]  /*20f40*/  ISETP.LT.AND P2, PT, R15, UR60, !P2 ;  /* 0x0000003c0f007c0c */ /* 0x000fe4000d741270 */
[----:B------:R-:W-:Y:S01]  /*20f50*/  ISETP.LT.AND P6, PT, R11, UR26, !P3 ;  /* 0x0000001a0b007c0c */ /* 0x000fe2000dfc1270 */
[C---:B------:R-:W-:Y:S01]  /*20f60*/  IMAD.WIDE R36, R42.reuse, 0x2, R60 ;  /* 0x000000022a247825 */ /* 0x040fe200078e023c */
[----:B------:R-:W-:Y:S01]  /*20f70*/  ISETP.LT.AND P4, PT, R53, UR62, !P3 ;  /* 0x0000003e35007c0c */ /* 0x000fe2000df81270 */
[----:B------:R-:W0:Y:S02]  /*20f80*/  LDCU UR26, c[0x0][0x398] ;  /* 0x00007300ff1a77ac */ /* 0x000e240008000800 */
[----:B------:R-:W-:Y:S01]  /*20f90*/  VIADD R42, R42, UR4 ;  /* 0x000000042a2a7c36 */ /* 0x000fe20008000000 */
[----:B------:R-:W-:Y:S01]  /*20fa0*/  ISETP.LT.AND P5, PT, R7, UR63, !P3 ;  /* 0x0000003f07007c0c */ /* 0x000fe2000dfa1270 */
[----:B------:R-:W-:-:S04]  /*20fb0*/  VIADD R39, R6, 0x23 ;  /* 0x0000002306277836 */ /* 0x000fc80000000000 */
[----:B------:R4:W-:Y:S01]  /*20fc0*/  @P2 STG.E.U16 desc[UR40][R36.64], R38 ;  /* 0x0000002624002986 */ /* 0x0009e2000c101528 */
[----:B------:R-:W-:Y:S01]  /*20fd0*/  ISETP.LT.AND P3, PT, R15, UR34, !P3 ;  /* 0x000000220f007c0c */ /* 0x000fe2000df61270 */
[C---:B------:R-:W-:Y:S01]  /*20fe0*/  IMAD.WIDE R40, R42.reuse, 0x2, R58 ;  /* 0x000000022a287825 */ /* 0x040fe200078e023a */
[----:B------:R-:W-:Y:S01]  /*20ff0*/  ISETP.GE.AND P1, PT, R39, UR64, PT ;  /* 0x0000004027007c0c */ /* 0x000fe2000bf26270 */
[----:B------:R-:W0:Y:S02]  /*21000*/  LDCU UR34, c[0x0][0x398] ;  /* 0x00007300ff2277ac */ /* 0x000e240008000800 */
[----:B----4-:R-:W-:-:S04]  /*21010*/  IMAD.WIDE R36, R42, 0x2, R2 ;  /* 0x000000022a247825 */ /* 0x010fc800078e0202 */
[----:B------:R-:W-:Y:S01]  /*21020*/  IMAD.WIDE R38, R42, 0x2, R56 ;  /* 0x000000022a267825 */ /* 0x000fe200078e0238 */
[----:B---3--:R-:W-:Y:S01]  /*21030*/  PRMT R43, R52, 0x7632, R43 ;  /* 0x00007632342b7816 */ /* 0x008fe2000000002b */
[----:B------:R3:W-:Y:S01]  /*21040*/  @P6 STG.E.U16 desc[UR40][R36.64], R52 ;  /* 0x0000003424006986 */ /* 0x0007e2000c101528 */
[----:B------:R-:W-:Y:S01]  /*21050*/  ISETP.LT.AND P6, PT, R11, UR36, !P1 ;  /* 0x000000240b007c0c */ /* 0x000fe2000cfc1270 */
[----:B------:R-:W4:Y:S02]  /*21060*/  LDCU UR36, c[0x0][0x398] ;  /* 0x00007300ff2477ac */ /* 0x000f240008000800 */
[----:B------:R0:W-:Y:S04]  /*21070*/  @P4 STG.E.U16 desc[UR40][R38.64], R43 ;  /* 0x0000002b26004986 */ /* 0x0001e8000c101528 */
[----:B---3--:R-:W3:Y:S01]  /*21080*/  LDL.LU R52, [R1+0xb8] ;  /* 0x0000b80001347983 */ /* 0x008ee20000300800 */
[C---:B------:R-:W-:Y:S01]  /*21090*/  IMAD.WIDE R36, R42.reuse, 0x2, R60 ;  /* 0x000000022a247825 */ /* 0x040fe200078e023c */
[----:B------:R-:W-:Y:S01]  /*210a0*/  ISETP.LT.AND P4, PT, R53, UR24, !P1 ;  /* 0x0000001835007c0c */ /* 0x000fe2000cf81270 */
[----:B------:R-:W1:Y:S02]  /*210b0*/  LDCU UR24, c[0x0][0x39c] ;  /* 0x00007380ff1877ac */ /* 0x000e640008000800 */
[----:B------:R-:W-:-:S02]  /*210c0*/  VIADD R42, R42, UR4 ;  /* 0x000000042a2a7c36 */ /* 0x000fc40008000000 */
[----:B0-----:R-:W-:-:S05]  /*210d0*/  VIADD R39, R6, 0x24 ;  /* 0x0000002406277836 */ /* 0x001fca0000000000 */
[----:B------:R-:W-:Y:S01]  /*210e0*/  ISETP.GE.AND P2, PT, R39, UR42, PT ;  /* 0x0000002a27007c0c */ /* 0x000fe2000bf46270 */
[----:B------:R-:W0:Y:S01]  /*210f0*/  LDCU UR42, c[0x0][0x398] ;  /* 0x00007300ff2a77ac */ /* 0x000e220008000800 */
[----:B------:R0:W-:Y:S01]  /*21100*/  @P5 STG.E.U16 desc[UR40][R40.64], R55 ;  /* 0x0000003728005986 */ /* 0x0001e2000c101528 */
[----:B------:R-:W-:Y:S02]  /*21110*/  PRMT R38, R55, 0x7632, R38 ;  /* 0x0000763237267816 */ /* 0x000fe40000000026 */
[----:B------:R-:W-:Y:S01]  /*21120*/  ISETP.LT.AND P5, PT, R7, UR38, !P1 ;  /* 0x0000002607007c0c */ /* 0x000fe2000cfa1270 */
[----:B------:R-:W1:Y:S02]  /*21130*/  LDCU UR38, c[0x0][0x398] ;  /* 0x00007300ff2677ac */ /* 0x000e640008000800 */
[----:B------:R4:W-:Y:S04]  /*21140*/  @P3 STG.E.U16 desc[UR40][R36.64], R38 ;  /* 0x0000002624003986 */ /* 0x0009e8000c101528 */
[----:B0-----:R-:W3:Y:S01]  /*21150*/  LDL.LU R55, [R1+0xa8] ;  /* 0x0000a80001377983 */ /* 0x001ee20000300800 */
[----:B----4-:R-:W-:-:S04]  /*21160*/  IMAD.WIDE R36, R42, 0x2, R2 ;  /* 0x000000022a247825 */ /* 0x010fc800078e0202 */
[C---:B------:R-:W-:Y:S01]  /*21170*/  IMAD.WIDE R38, R42.reuse, 0x2, R56 ;  /* 0x000000022a267825 */ /* 0x040fe200078e0238 */
[----:B------:R-:W-:Y:S01]  /*21180*/  PRMT R43, R51, 0x7632, R43 ;  /* 0x00007632332b7816 */ /* 0x000fe2000000002b */
[----:B------:R0:W-:Y:S02]  /*21190*/  @P6 STG.E.U16 desc[UR40][R36.64], R51 ;  /* 0x0000003324006986 */ /* 0x0001e4000c101528 */
[----:B------:R-:W-:Y:S02]  /*211a0*/  IMAD.WIDE R40, R42, 0x2, R58 ;  /* 0x000000022a287825 */ /* 0x000fe400078e023a */
[----:B------:R4:W-:Y:S04]  /*211b0*/  @P4 STG.E.U16 desc[UR40][R38.64], R43 ;  /* 0x0000002b26004986 */ /* 0x0009e8000c101528 */
[----:B0-----:R-:W3:Y:S04]  /*211c0*/  LDL.LU R51, [R1+0xc8] ;  /* 0x0000c80001337983 */ /* 0x001ee80000300800 */
[----:B--2---:R0:W-:Y:S01]  /*211d0*/  @P5 STG.E.U16 desc[UR40][R40.64], R54 ;  /* 0x0000003628005986 */ /* 0x0041e2000c101528 */
[----:B----4-:R-:W-:-:S03]  /*211e0*/  PRMT R38, R54, 0x7632, R38 ;  /* 0x0000763236267816 */ /* 0x010fc60000000026 */
[----:B0-----:R-:W2:Y:S01]  /*211f0*/  LDL.LU R54, [R1+0x98] ;  /* 0x0000980001367983 */ /* 0x001ea20000300800 */
[----:B------:R-:W-:Y:S02]  /*21200*/  ISETP.LT.AND P1, PT, R15, UR32, !P1 ;  /* 0x000000200f007c0c */ /* 0x000fe4000cf21270 */
[----:B------:R-:W-:Y:S01]  /*21210*/  ISETP.LT.AND P6, PT, R11, UR44, !P2 ;  /* 0x0000002c0b007c0c */ /* 0x000fe2000d7c1270 */
[----:B------:R-:W-:Y:S01]  /*21220*/  IMAD.WIDE R36, R42, 0x2, R60 ;  /* 0x000000022a247825 */ /* 0x000fe200078e023c */
[----:B------:R-:W-:Y:S01]  /*21230*/  ISETP.LT.AND P4, PT, R53, UR12, !P2 ;  /* 0x0000000c35007c0c */ /* 0x000fe2000d781270 */
[----:B------:R-:W0:Y:S02]  /*21240*/  LDCU UR32, c[0x0][0x398] ;  /* 0x00007300ff2077ac */ /* 0x000e240008000800 */
[----:B------:R-:W-:Y:S02]  /*21250*/  VIADD R39, R6, 0x25 ;  /* 0x0000002506277836 */ /* 0x000fe40000000000 */
[----:B------:R-:W-:Y:S01]  /*21260*/  VIADD R42, R42, UR4 ;  /* 0x000000042a2a7c36 */ /* 0x000fe20008000000 */
[----:B------:R-:W-:Y:S01]  /*21270*/  ISETP.LT.AND P5, PT, R7, UR9, !P2 ;  /* 0x0000000907007c0c */ /* 0x000fe2000d7a1270 */
[----:B------:R-:W4:Y:S01]  /*21280*/  LDCU UR12, c[0x0][0x398] ;  /* 0x00007300ff0c77ac */ /* 0x000f220008000800 */
[----:B------:R-:W-:Y:S01]  /*21290*/  ISETP.GE.AND P3, PT, R39, UR45, PT ;  /* 0x0000002d27007c0c */ /* 0x000fe2000bf66270 */
[----:B------:R0:W-:Y:S01]  /*212a0*/  @P1 STG.E.U16 desc[UR40][R36.64], R38 ;  /* 0x0000002624001986 */ /* 0x0001e2000c101528 */
[----:B------:R-:W-:Y:S01]  /*212b0*/  ISETP.LT.AND P2, PT, R15, UR14, !P2 ;  /* 0x0000000e0f007c0c */ /* 0x000fe2000d741270 */
[C---:B------:R-:W-:Y:S01]  /*212c0*/  IMAD.WIDE R40, R42.reuse, 0x2, R58 ;  /* 0x000000022a287825 */ /* 0x040fe200078e023a */
[----:B------:R-:W1:Y:S01]  /*212d0*/  LDCU UR9, c[0x0][0x39c] ;  /* 0x00007380ff0977ac */ /* 0x000e620008000800 */
[----:B------:R-:W1:Y:S01]  /*212e0*/  LDCU UR44, c[0x0][0x398] ;  /* 0x00007300ff2c77ac */ /* 0x000e620008000800 */
[----:B------:R-:W1:Y:S01]  /*212f0*/  LDCU UR14, c[0x0][0x398] ;  /* 0x00007300ff0e77ac */ /* 0x000e620008000800 */
[----:B0-----:R-:W-:-:S04]  /*21300*/  IMAD.WIDE R36, R42, 0x2, R2 ;  /* 0x000000022a247825 */ /* 0x001fc800078e0202 */
[----:B------:R-:W-:Y:S01]  /*21310*/  IMAD.WIDE R38, R42, 0x2, R56 ;  /* 0x000000022a267825 */ /* 0x000fe200078e0238 */
[----:B---3--:R-:W-:Y:S01]  /*21320*/  PRMT R43, R52, 0x7632, R43 ;  /* 0x00007632342b7816 */ /* 0x008fe2000000002b */
[----:B------:R0:W-:Y:S04]  /*21330*/  @P6 STG.E.U16 desc[UR40][R36.64], R52 ;  /* 0x0000003424006986 */ /* 0x0001e8000c101528 */
[----:B------:R3:W-:Y:S01]  /*21340*/  @P4 STG.E.U16 desc[UR40][R38.64], R43 ;  /* 0x0000002b26004986 */ /* 0x0007e2000c101528 */
[----:B------:R-:W-:Y:S01]  /*21350*/  ISETP.LT.AND P4, PT, R11, UR11, !P3 ;  /* 0x0000000b0b007c0c */ /* 0x000fe2000df81270 */
[----:B------:R-:W1:Y:S02]  /*21360*/  LDCU UR11, c[0x0][0x39c] ;  /* 0x00007380ff0b77ac */ /* 0x000e640008000800 */
[----:B0-----:R-:W4:Y:S01]  /*21370*/  LDL.LU R52, [R1+0xbc] ;  /* 0x0000bc0001347983 */ /* 0x001f220000300800 */
[C---:B------:R-:W-:Y:S01]  /*21380*/  IMAD.WIDE R36, R42.reuse, 0x2, R60 ;  /* 0x000000022a247825 */ /* 0x040fe200078e023c */
[----:B------:R-:W-:Y:S01]  /*21390*/  ISETP.LT.AND P6, PT, R7, UR15, !P3 ;  /* 0x0000000f07007c0c */ /* 0x000fe2000dfc1270 */
[----:B------:R-:W0:Y:S02]  /*213a0*/  LDCU UR15, c[0x0][0x398] ;  /* 0x00007300ff0f77ac */ /* 0x000e240008000800 */
[----:B------:R-:W-:-:S02]  /*213b0*/  VIADD R42, R42, UR4 ;  /* 0x000000042a2a7c36 */ /* 0x000fc40008000000 */
[----:B---3--:R-:W-:-:S05]  /*213c0*/  VIADD R39, R6, 0x26 ;  /* 0x0000002606277836 */ /* 0x008fca0000000000 */
[----:B------:R-:W-:Y:S01]  /*213d0*/  ISETP.GE.AND P1, PT, R39, UR19, PT ;  /* 0x0000001327007c0c */ /* 0x000fe2000bf26270 */
[----:B------:R-:W3:Y:S01]  /*213e0*/  LDCU UR19, c[0x0][0x398] ;  /* 0x00007300ff1377ac */ /* 0x000ee20008000800 */
[----:B------:R-:W-:Y:S01]  /*213f0*/  PRMT R38, R55, 0x7632, R38 ;  /* 0x0000763237267816 */ /* 0x000fe20000000026 */
[----:B------:R0:W-:Y:S01]  /*21400*/  @P5 STG.E.U16 desc[UR40][R40.64], R55 ;  /* 0x0000003728005986 */ /* 0x0001e2000c101528 */
[----:B------:R-:W-:Y:S01]  /*21410*/  ISETP.LT.AND P5, PT, R53, UR13, !P3 ;  /* 0x0000000d35007c0c */ /* 0x000fe2000dfa1270 */
[----:B------:R-:W1:Y:S02]  /*21420*/  LDCU UR13, c[0x0][0x398] ;  /* 0x00007300ff0d77ac */ /* 0x000e640008000800 */
[----:B------:R0:W-:Y:S04]  /*21430*/  @P2 STG.E.U16 desc[UR40][R36.64], R38 ;  /* 0x0000002624002986 */ /* 0x0001e8000c101528 */
[----:B0-----:R-:W3:Y:S01]  /*21440*/  LDL.LU R55, [R1+0xac] ;  /* 0x0000ac0001377983 */ /* 0x001ee20000300800 */
[----:B------:R-:W-:-:S02]  /*21450*/  VIADD R40, R6, 0x27 ;  /* 0x0000002706287836 */ /* 0x000fc40000000000 */
[----:B------:R-:W-:-:S03]  /*21460*/  IMAD.WIDE R36, R42, 0x2, R2 ;  /* 0x000000022a247825 */ /* 0x000fc600078e0202 */
[----:B------:R-:W-:Y:S01]  /*21470*/  ISETP.GE.AND P2, PT, R40, UR22, PT ;  /* 0x0000001628007c0c */ /* 0x000fe2000bf46270 */
[----:B------:R-:W0:Y:S01]  /*21480*/  LDCU UR22, c[0x0][0x398] ;  /* 0x00007300ff1677ac */ /* 0x000e220008000800 */
[C---:B------:R-:W-:Y:S01]  /*21490*/  IMAD.WIDE R38, R42.reuse, 0x2, R56 ;  /* 0x000000022a267825 */ /* 0x040fe200078e0238 */
[----:B------:R-:W-:Y:S01]  /*214a0*/  PRMT R43, R51, 0x7632, R43 ;  /* 0x00007632332b7816 */ /* 0x000fe2000000002b */
[----:B------:R0:W-:Y:S02]  /*214b0*/  @P4 STG.E.U16 desc[UR40][R36.64], R51 ;  /* 0x0000003324004986 */ /* 0x0001e4000c101528 */
[----:B------:R-:W-:Y:S02]  /*214c0*/  IMAD.WIDE R40, R42, 0x2, R58 ;  /* 0x000000022a287825 */ /* 0x000fe400078e023a */
[----:B------:R1:W-:Y:S04]  /*214d0*/  @P5 STG.E.U16 desc[UR40][R38.64], R43 ;  /* 0x0000002b26005986 */ /* 0x0003e8000c101528 */
[----:B0-----:R-:W3:Y:S04]  /*214e0*/  LDL.LU R51, [R1+0xcc] ;  /* 0x0000cc0001337983 */ /* 0x001ee80000300800 */
[----:B--2---:R0:W-:Y:S01]  /*214f0*/  @P6 STG.E.U16 desc[UR40][R40.64], R54 ;  /* 0x0000003628006986 */ /* 0x0041e2000c101528 */
[----:B-1----:R-:W-:-:S03]  /*21500*/  PRMT R38, R54, 0x7632, R38 ;  /* 0x0000763236267816 */ /* 0x002fc60000000026 */
[----:B0-----:R-:W2:Y:S01]  /*21510*/  LDL.LU R54, [R1+0x9c] ;  /* 0x00009c0001367983 */ /* 0x001ea20000300800 */
[----:B------:R-:W-:Y:S02]  /*21520*/  ISETP.LT.AND P3, PT, R15, UR10, !P3 ;  /* 0x0000000a0f007c0c */ /* 0x000fe4000df61270 */
[----:B------:R-:W-:Y:S01]  /*21530*/  ISETP.LT.AND P4, PT, R11, UR16, !P1 ;  /* 0x000000100b007c0c */ /* 0x000fe2000cf81270 */
[----:B------:R-:W-:Y:S01]  /*21540*/  IMAD.WIDE R36, R42, 0x2, R60 ;  /* 0x000000022a247825 */ /* 0x000fe200078e023c */
[----:B------:R-:W-:Y:S01]  /*21550*/  ISETP.LT.AND P5, PT, R53, UR5, !P1 ;  /* 0x0000000535007c0c */ /* 0x000fe2000cfa1270 */
[----:B------:R-:W0:Y:S01]  /*21560*/  LDCU UR5, c[0x0][0x39c] ;  /* 0x00007380ff0577ac */ /* 0x000e220008000800 */
[----:B------:R-:W-:Y:S01]  /*21570*/  ISETP.LT.AND P6, PT, R7, UR18, !P1 ;  /* 0x0000001207007c0c */ /* 0x000fe2000cfc1270 */
[----:B------:R-:W-:Y:S02]  /*21580*/  VIADD R39, R6, 0x28 ;  /* 0x0000002806277836 */ /* 0x000fe40000000000 */
[----:B------:R-:W-:Y:S01]  /*21590*/  VIADD R42, R42, UR4 ;  /* 0x000000042a2a7c36 */ /* 0x000fe20008000000 */
[----:B------:R-:W-:Y:S01]  /*215a0*/  ISETP.LT.AND P1, PT, R15, UR17, !P1 ;  /* 0x000000110f007c0c */ /* 0x000fe2000cf21270 */
[----:B------:R-:W1:Y:S02]  /*215b0*/  LDCU UR16, c[0x0][0x398] ;  /* 0x00007300ff1077ac */ /* 0x000e640008000800 */
[----:B------:R0:W-:Y:S01]  /*215c0*/  @P3 STG.E.U16 desc[UR40][R36.64], R38 ;  /* 0x0000002624003986 */ /* 0x0001e2000c101528 */
[----:B------:R-:W-:Y:S01]  /*215d0*/  ISETP.GE.AND P3, PT, R39, UR29, PT ;  /* 0x0000001d27007c0c */ /* 0x000fe2000bf66270 */
[C---:B------:R-:W-:Y:S01]  /*215e0*/  IMAD.WIDE R40, R42.reuse, 0x2, R58 ;  /* 0x000000022a287825 */ /* 0x040fe200078e023a */
[----:B------:R-:W1:Y:S01]  /*215f0*/  LDCU UR17, c[0x0][0x398] ;  /* 0x00007300ff1177ac */ /* 0x000e620008000800 */
[----:B------:R-:W1:Y:S01]  /*21600*/  LDCU UR18, c[0x0][0x398] ;  /* 0x00007300ff1277ac */ /* 0x000e620008000800 */
[----:B------:R-:W1:Y:S01]  /*21610*/  LDCU UR10, c[0x0][0x39c] ;  /* 0x00007380ff0a77ac */ /* 0x000e620008000800 */
[C---:B0-----:R-:W-:Y:S01]  /*21620*/  IMAD.WIDE R36, R42.reuse, 0x2, R2 ;  /* 0x000000022a247825 */ /* 0x041fe200078e0202 */
[----:B------:R-:W0:Y:S03]  /*21630*/  LDCU UR29, c[0x0][0x398] ;  /* 0x00007300ff1d77ac */ /* 0x000e260008000800 */
[----:B------:R-:W-:Y:S01]  /*21640*/  IMAD.WIDE R38, R42, 0x2, R56 ;  /* 0x000000022a267825 */ /* 0x000fe200078e0238 */
[----:B----4-:R-:W-:Y:S01]  /*21650*/  PRMT R43, R52, 0x7632, R43 ;  /* 0x00007632342b7816 */ /* 0x010fe2000000002b */
[----:B------:R4:W-:Y:S01]  /*21660*/  @P4 STG.E.U16 desc[UR40][R36.64], R52 ;  /* 0x0000003424004986 */ /* 0x0009e2000c101528 */
[----:B------:R-:W-:Y:S01]  /*21670*/  ISETP.LT.AND P4, PT, R11, UR20, !P2 ;  /* 0x000000140b007c0c */ /* 0x000fe2000d781270 */
[----:B------:R-:W0:Y:S02]  /*21680*/  LDCU UR20, c[0x0][0x398] ;  /* 0x00007300ff1477ac */ /* 0x000e240008000800 */
[----:B------:R1:W-:Y:S01]  /*21690*/  @P5 STG.E.U16 desc[UR40][R38.64], R43 ;  /* 0x0000002b26005986 */ /* 0x0003e2000c101528 */
[----:B------:R-:W-:Y:S01]  /*216a0*/  ISETP.LT.AND P5, PT, R53, UR21, !P2 ;  /* 0x0000001535007c0c */ /* 0x000fe2000d7a1270 */
[----:B------:R-:W0:Y:S02]  /*216b0*/  LDCU UR21, c[0x0][0x398] ;  /* 0x00007300ff1577ac */ /* 0x000e240008000800 */
[----:B----4-:R-:W4:Y:S01]  /*216c0*/  LDL.LU R52, [R1+0x130] ;  /* 0x0001300001347983 */ /* 0x010f220000300800 */
[----:B------:R-:W-:-:S04]  /*216d0*/  IMAD.WIDE R36, R42, 0x2, R60 ;  /* 0x000000022a247825 */ /* 0x000fc800078e023c */
[----:B-1----:R-:W-:Y:S02]  /*216e0*/  VIADD R39, R6, 0x29 ;  /* 0x0000002906277836 */ /* 0x002fe40000000000 */
[----:B------:R-:W-:Y:S01]  /*216f0*/  VIADD R42, R42, UR4 ;  /* 0x000000042a2a7c36 */ /* 0x000fe20008000000 */
[----:B---3--:R1:W-:Y:S01]  /*21700*/  @P6 STG.E.U16 desc[UR40][R40.64], R55 ;  /* 0x0000003728006986 */ /* 0x0083e2000c101528 */
[----:B------:R-:W-:Y:S02]  /*21710*/  PRMT R38, R55, 0x7632, R38 ;  /* 0x0000763237267816 */ /* 0x000fe40000000026 */
[----:B------:R-:W-:Y:S01]  /*21720*/  ISETP.LT.AND P6, PT, R7, UR28, !P2 ;  /* 0x0000001c07007c0c */ /* 0x000fe2000d7c1270 */
[----:B------:R-:W3:Y:S02]  /*21730*/  LDCU UR28, c[0x0][0x398] ;  /* 0x00007300ff1c77ac */ /* 0x000ee40008000800 */
[----:B------:R0:W-:Y:S01]  /*21740*/  @P1 STG.E.U16 desc[UR40][R36.64], R38 ;  /* 0x0000002624001986 */ /* 0x0001e2000c101528 */
[----:B------:R-:W-:-:S03]  /*21750*/  ISETP.GE.AND P1, PT, R39, UR55, PT ;  /* 0x0000003727007c0c */ /* 0x000fc6000bf26270 */
[----:B-1----:R-:W3:Y:S01]  /*21760*/  LDL.LU R55, [R1+0x120] ;  /* 0x0001200001377983 */ /* 0x002ee20000300800 */
[----:B------:R-:W-:-:S04]  /*21770*/  IMAD.WIDE R40, R42, 0x2, R58 ;  /* 0x000000022a287825 */ /* 0x000fc800078e023a */
[----:B0-----:R-:W-:-:S04]  /*21780*/  IMAD.WIDE R36, R42, 0x2, R2 ;  /* 0x000000022a247825 */ /* 0x001fc800078e0202 */
[----:B------:R-:W-:Y:S01]  /*21790*/  IMAD.WIDE R38, R42, 0x2, R56 ;  /* 0x000000022a267825 */ /* 0x000fe200078e0238 */
[----:B------:R-:W-:Y:S01]  /*217a0*/  PRMT R43, R51, 0x7632, R43 ;  /* 0x00007632332b7816 */ /* 0x000fe2000000002b */
[----:B------:R-:W-:Y:S04]  /*217b0*/  @P4 STG.E.U16 desc[UR40][R36.64], R51 ;  /* 0x0000003324004986 */ /* 0x000fe8000c101528 */
[----:B------:R0:W-:Y:S04]  /*217c0*/  @P5 STG.E.U16 desc[UR40][R38.64], R43 ;  /* 0x0000002b26005986 */ /* 0x0001e8000c101528 */
[----:B--2---:R1:W-:Y:S01]  /*217d0*/  @P6 STG.E.U16 desc[UR40][R40.64], R54 ;  /* 0x0000003628006986 */ /* 0x0043e2000c101528 */
[----:B0-----:R-:W-:-:S03]  /*217e0*/  PRMT R38, R54, 0x7632, R38 ;  /* 0x0000763236267816 */ /* 0x001fc60000000026 */
[----:B-1----:R-:W2:Y:S01]  /*217f0*/  LDL.LU R54, [R1+0x110] ;  /* 0x0001100001367983 */ /* 0x002ea20000300800 */
[----:B------:R-:W-:Y:S02]  /*21800*/  ISETP.LT.AND P2, PT, R15, UR23, !P2 ;  /* 0x000000170f007c0c */ /* 0x000fe4000d741270 */
[----:B------:R-:W-:Y:S01]  /*21810*/  ISETP.LT.AND P4, PT, R11, UR30, !P3 ;  /* 0x0000001e0b007c0c */ /* 0x000fe2000df81270 */
[C---:B------:R-:W-:Y:S01]  /*21820*/  IMAD.WIDE R36, R42.reuse, 0x2, R60 ;  /* 0x000000022a247825 */ /* 0x040fe200078e023c */
[----:B------:R-:W-:Y:S01]  /*21830*/  ISETP.LT.AND P5, PT, R53, UR31, !P3 ;  /* 0x0000001f35007c0c */ /* 0x000fe2000dfa1270 */
[----:B------:R-:W0:Y:S02]  /*21840*/  LDCU UR23, c[0x0][0x398] ;  /* 0x00007300ff1777ac */ /* 0x000e240008000800 */
[----:B------:R-:W-:Y:S01]  /*21850*/  VIADD R42, R42, UR4 ;  /* 0x000000042a2a7c36 */ /* 0x000fe20008000000 */
[----:B------:R-:W-:Y:S02]  /*21860*/  ISETP.LT.AND P6, PT, R7, UR46, !P3 ;  /* 0x0000002e07007c0c */ /* 0x000fe4000dfc1270 */
[----:B----4-:R-:W-:-:S03]  /*21870*/  PRMT R44, R52, 0x7632, R44 ;  /* 0x00007632342c7816 */ /* 0x010fc6000000002c */
[----:B------:R1:W-:Y:S01]  /*21880*/  @P2 STG.E.U16 desc[UR40][R36.64], R38 ;  /* 0x0000002624002986 */ /* 0x0003e2000c101528 */
[----:B------:R-:W-:Y:S01]  /*21890*/  ISETP.LT.AND P3, PT, R15, UR43, !P3 ;  /* 0x0000002b0f007c0c */ /* 0x000fe2000df61270 */
[C---:B------:R-:W-:Y:S01]  /*218a0*/  IMAD.WIDE R40, R42.reuse, 0x2, R58 ;  /* 0x000000022a287825 */ /* 0x040fe200078e023a */
[----:B------:R-:W4:Y:S03]  /*218b0*/  LDCU UR30, c[0x0][0x398] ;  /* 0x00007300ff1e77ac */ /* 0x000f260008000800 */
[----:B-1----:R-:W-:-:S04]  /*218c0*/  IMAD.WIDE R36, R42, 0x2, R2 ;  /* 0x000000022a247825 */ /* 0x002fc800078e0202 */
[----:B------:R-:W-:Y:S01]  /*218d0*/  IMAD.WIDE R38, R42, 0x2, R56 ;  /* 0x000000022a267825 */ /* 0x000fe200078e0238 */
[----:B------:R1:W-:Y:S01]  /*218e0*/  @P4 STG.E.U16 desc[UR40][R36.64], R52 ;  /* 0x0000003424004986 */ /* 0x0003e2000c101528 */
[----:B------:R-:W-:-:S03]  /*218f0*/  ISETP.LT.AND P4, PT, R11, UR50, !P1 ;  /* 0x000000320b007c0c */ /* 0x000fc6000cf81270 */
[----:B------:R0:W-:Y:S04]  /*21900*/  @P5 STG.E.U16 desc[UR40][R38.64], R44 ;  /* 0x0000002c26005986 */ /* 0x0001e8000c101528 */
[----:B-1----:R-:W4:Y:S01]  /*21910*/  LDL.LU R52, [R1+0x134] ;  /* 0x0001340001347983 */ /* 0x002f220000300800 */
[----:B------:R-:W-:-:S04]  /*21920*/  IMAD.WIDE R36, R42, 0x2, R60 ;  /* 0x000000022a247825 */ /* 0x000fc800078e023c */
[----:B------:R-:W-:Y:S01]  /*21930*/  VIADD R42, R42, UR4 ;  /* 0x000000042a2a7c36 */ /* 0x000fe20008000000 */
[----:B---3--:R1:W-:Y:S01]  /*21940*/  @P6 STG.E.U16 desc[UR40][R40.64], R55 ;  /* 0x0000003728006986 */ /* 0x0083e2000c101528 */
[----:B0-----:R-:W-:-:S05]  /*21950*/  PRMT R39, R55, 0x7632, R39 ;  /* 0x0000763237277816 */ /* 0x001fca0000000027 */
[----:B------:R0:W-:Y:S04]  /*21960*/  @P3 STG.E.U16 desc[UR40][R36.64], R39 ;  /* 0x0000002724003986 */ /* 0x0001e8000c101528 */
[----:B-1----:R-:W3:Y:S01]  /*21970*/  LDL.LU R55, [R1+0x124] ;  /* 0x0001240001377983 */ /* 0x002ee20000300800 */
[----:B0-----:R-:W-:Y:S01]  /*21980*/  IMAD.WIDE R36, R42, 0x2, R2 ;  /* 0x000000022a247825 */ /* 0x001fe200078e0202 */
[----:B--2---:R-:W-:-:S04]  /*21990*/  PRMT R44, R54, 0x7632, R44 ;  /* 0x00007632362c7816 */ /* 0x004fc8000000002c */
[----:B------:R0:W-:Y:S04]  /*219a0*/  @P4 STG.E.U16 desc[UR40][R36.64], R54 ;  /* 0x0000003624004986 */ /* 0x0001e8000c101528 */
[----:B0-----:R-:W2:Y:S01]  /*219b0*/  LDL.LU R54, [R1+0x114] ;  /* 0x0001140001367983 */ /* 0x001ea20000300800 */
[----:B------:R-:W-:Y:S01]  /*219c0*/  ISETP.LT.AND P5, PT, R53, UR48, !P1 ;  /* 0x0000003035007c0c */ /* 0x000fe2000cfa1270 */
[----:B------:R-:W-:Y:S01]  /*219d0*/  VIADD R43, R6, 0x2a ;  /* 0x0000002a062b7836 */ /* 0x000fe20000000000 */
[----:B------:R-:W-:Y:S02]  /*219e0*/  ISETP.LT.AND P6, PT, R7, UR52, !P1 ;  /* 0x0000003407007c0c */ /* 0x000fe4000cfc1270 */
[----:B------:R-:W-:Y:S01]  /*219f0*/  ISETP.LT.AND P1, PT, R15, UR26, !P1 ;  /* 0x0000001a0f007c0c */ /* 0x000fe2000cf21270 */
[C---:B------:R-:W-:Y:S01]  /*21a00*/  IMAD.WIDE R38, R42.reuse, 0x2, R56 ;  /* 0x000000022a267825 */ /* 0x040fe200078e0238 */
[----:B------:R-:W-:Y:S01]  /*21a10*/  ISETP.GE.AND P2, PT, R43, UR56, PT ;  /* 0x000000382b007c0c */ /* 0x000fe2000bf46270 */
[----:B------:R-:W0:Y:S02]  /*21a20*/  LDCU UR26, c[0x0][0x398] ;  /* 0x00007300ff1a77ac */ /* 0x000e240008000800 */
[----:B------:R-:W-:Y:S01]  /*21a30*/  IMAD.WIDE R40, R42, 0x2, R58 ;  /* 0x000000022a287825 */ /* 0x000fe200078e023a */
[----:B------:R-:W-:-:S03]  /*21a40*/  ISETP.LT.AND P4, PT, R11, UR54, !P2 ;  /* 0x000000360b007c0c */ /* 0x000fc6000d781270 */
[----:B------:R1:W-:Y:S01]  /*21a50*/  @P5 STG.E.U16 desc[UR40][R38.64], R44 ;  /* 0x0000002c26005986 */ /* 0x0003e2000c101528 */
[C---:B------:R-:W-:Y:S01]  /*21a60*/  IMAD.WIDE R36, R42.reuse, 0x2, R60 ;  /* 0x000000022a247825 */ /* 0x040fe200078e023c */
[----:B------:R-:W-:Y:S02]  /*21a70*/  ISETP.LT.AND P5, PT, R53, UR34, !P2 ;  /* 0x0000002235007c0c */ /* 0x000fe4000d7a1270 */
[----:B------:R0:W-:Y:S01]  /*21a80*/  @P6 STG.E.U16 desc[UR40][R40.64], R32 ;  /* 0x0000002028006986 */ /* 0x0001e2000c101528 */
[----:B------:R-:W-:Y:S01]  /*21a90*/  VIADD R42, R42, UR4 ;  /* 0x000000042a2a7c36 */ /* 0x000fe20008000000 */
[----:B------:R-:W-:Y:S01]  /*21aa0*/  ISETP.LT.AND P6, PT, R7, UR36, !P2 ;  /* 0x0000002407007c0c */ /* 0x000fe2000d7c1270 */
[----:B------:R-:W-:Y:S01]  /*21ab0*/  VIADD R43, R6, 0x2b ;  /* 0x0000002b062b7836 */ /* 0x000fe20000000000 */
[----:B-1----:R-:W-:-:S05]  /*21ac0*/  PRMT R39, R32, 0x7632, R39 ;  /* 0x0000763220277816 */ /* 0x002fca0000000027 */
[----:B------:R1:W-:Y:S01]  /*21ad0*/  @P1 STG.E.U16 desc[UR40][R36.64], R39 ;  /* 0x0000002724001986 */ /* 0x0003e2000c101528 */
[----:B------:R-:W-:Y:S02]  /*21ae0*/  ISETP.LT.AND P2, PT, R15, UR38, !P2 ;  /* 0x000000260f007c0c */ /* 0x000fe4000d741270 */
[----:B------:R-:W-:Y:S01]  /*21af0*/  ISETP.GE.AND P3, PT, R43, UR24, PT ;  /* 0x000000182b007c0c */ /* 0x000fe2000bf66270 */
[C---:B0-----:R-:W-:Y:S01]  /*21b00*/  IMAD.WIDE R40, R42.reuse, 0x2, R58 ;  /* 0x000000022a287825 */ /* 0x041fe200078e023a */
[----:B------:R-:W0:Y:S03]  /*21b10*/  LDCU UR24, c[0x0][0x398] ;  /* 0x00007300ff1877ac */ /* 0x000e260008000800 */
[----:B-1----:R-:W-:-:S04]  /*21b20*/  IMAD.WIDE R36, R42, 0x2, R2 ;  /* 0x000000022a247825 */ /* 0x002fc800078e0202 */
[----:B------:R-:W-:-:S04]  /*21b30*/  IMAD.WIDE R38, R42, 0x2, R56 ;  /* 0x000000022a267825 */ /* 0x000fc800078e0238 */
[----:B------:R-:W-:Y:S01]  /*21b40*/  VIADD R45, R42, UR4 ;  /* 0x000000042a2d7c36 */ /* 0x000fe20008000000 */
[----:B----4-:R-:W-:Y:S01]  /*21b50*/  PRMT R43, R52, 0x7632, R43 ;  /* 0x00007632342b7816 */ /* 0x010fe2000000002b */
[----:B------:R1:W-:Y:S01]  /*21b60*/  @P4 STG.E.U16 desc[UR40][R36.64], R52 ;  /* 0x0000003424004986 */ /* 0x0003e2000c101528 */
[----:B------:R-:W-:-:S03]  /*21b70*/  ISETP.LT.AND P4, PT, R11, UR32, !P3 ;  /* 0x000000200b007c0c */ /* 0x000fc6000df81270 */
[----:B------:R4:W-:Y:S04]  /*21b80*/  @P5 STG.E.U16 desc[UR40][R38.64], R43 ;  /* 0x0000002b26005986 */ /* 0x0009e8000c101528 */
[----:B-1----:R-:W2:Y:S01]  /*21b90*/  LDL.LU R52, [R1+0x138] ;  /* 0x0001380001347983 */ /* 0x002ea20000300800 */
[----:B------:R-:W-:-:S03]  /*21ba0*/  IMAD.WIDE R36, R42, 0x2, R60 ;  /* 0x000000022a247825 */ /* 0x000fc600078e023c */
[----:B---3--:R1:W-:Y:S01]  /*21bb0*/  @P6 STG.E.U16 desc[UR40][R40.64], R55 ;  /* 0x0000003728006986 */ /* 0x0083e2000c101528 */
[----:B----4-:R-:W-:-:S05]  /*21bc0*/  PRMT R39, R55, 0x7632, R39 ;  /* 0x0000763237277816 */ /* 0x010fca0000000027 */
[----:B------:R3:W-:Y:S04]  /*21bd0*/  @P2 STG.E.U16 desc[UR40][R36.64], R39 ;  /* 0x0000002724002986 */ /* 0x0007e8000c101528 */
[----:B-1----:R-:W4:Y:S01]  /*21be0*/  LDL.LU R55, [R1+0x128] ;  /* 0x0001280001377983 */ /* 0x002f220000300800 */
[----:B---3--:R-:W-:Y:S01]  /*21bf0*/  IMAD.WIDE R36, R45, 0x2, R2 ;  /* 0x000000022d247825 */ /* 0x008fe200078e0202 */
[----:B--2---:R-:W-:-:S04]  /*21c00*/  PRMT R43, R54, 0x7632, R43 ;  /* 0x00007632362b7816 */ /* 0x004fc8000000002b */
[----:B------:R1:W-:Y:S04]  /*21c10*/  @P4 STG.E.U16 desc[UR40][R36.64], R54 ;  /* 0x0000003624004986 */ /* 0x0003e8000c101528 */
[----:B-1----:R-:W2:Y:S01]  /*21c20*/  LDL.LU R54, [R1+0x118] ;  /* 0x0001180001367983 */ /* 0x002ea20000300800 */
[----:B------:R-:W-:Y:S01]  /*21c30*/  ISETP.LT.AND P5, PT, R53, UR12, !P3 ;  /* 0x0000000c35007c0c */ /* 0x000fe2000dfa1270 */
[----:B------:R-:W-:Y:S01]  /*21c40*/  VIADD R32, R6, 0x2c ;  /* 0x0000002c06207836 */ /* 0x000fe20000000000 */
[----:B------:R-:W-:Y:S01]  /*21c50*/  ISETP.LT.AND P6, PT, R7, UR42, !P3 ;  /* 0x0000002a07007c0c */ /* 0x000fe2000dfc1270 */
[----:B------:R-:W-:Y:S01]  /*21c60*/  IMAD.WIDE R38, R45, 0x2, R56 ;  /* 0x000000022d267825 */ /* 0x000fe200078e0238 */
[----:B------:R-:W-:Y:S01]  /*21c70*/  ISETP.LT.AND P3, PT, R15, UR44, !P3 ;  /* 0x0000002c0f007c0c */ /* 0x000fe2000df61270 */
[----:B------:R-:W1:Y:S01]  /*21c80*/  LDCU UR12, c[0x0][0x398] ;  /* 0x00007300ff0c77ac */ /* 0x000e620008000800 */
[----:B------:R-:W-:Y:S01]  /*21c90*/  ISETP.GE.AND P1, PT, R32, UR9, PT ;  /* 0x0000000920007c0c */ /* 0x000fe2000bf26270 */
[----:B------:R-:W-:Y:S01]  /*21ca0*/  IMAD.WIDE R40, R45, 0x2, R58 ;  /* 0x000000022d287825 */ /* 0x000fe200078e023a */
[----:B------:R-:W-:Y:S01]  /*21cb0*/  PRMT R37, R33, 0x7632, R37 ;  /* 0x0000763221257816 */ /* 0x000fe20000000025 */
[----:B------:R-:W3:Y:S01]  /*21cc0*/  LDCU UR9, c[0x0][0x39c] ;  /* 0x00007380ff0977ac */ /* 0x000ee20008000800 */
[----:B------:R-:W-:Y:S01]  /*21cd0*/  ISETP.LT.AND P4, PT, R11, UR13, !P1 ;  /* 0x0000000d0b007c0c */ /* 0x000fe2000cf81270 */
[----:B------:R-:W-:-:S02]  /*21ce0*/  VIADD R32, R6, 0x2d ;  /* 0x0000002d06207836 */ /* 0x000fc40000000000 */
[----:B------:R0:W-:Y:S01]  /*21cf0*/  @P5 STG.E.U16 desc[UR40][R38.64], R43 ;  /* 0x0000002b26005986 */ /* 0x0001e2000c101528 */
[----:B------:R-:W-:Y:S01]  /*21d00*/  ISETP.LT.AND P5, PT, R53, UR14, !P1 ;  /* 0x0000000e35007c0c */ /* 0x000fe2000cfa1270 */
[----:B------:R-:W-:Y:S01]  /*21d10*/  VIADD R44, R6, 0x2e ;  /* 0x0000002e062c7836 */ /* 0x000fe20000000000 */
[----:B------:R-:W-:Y:S01]  /*21d20*/  ISETP.GE.AND P2, PT, R32, UR5, PT ;  /* 0x0000000520007c0c */ /* 0x000fe2000bf46270 */
[----:B------:R1:W-:Y:S01]  /*21d30*/  @P6 STG.E.U16 desc[UR40][R40.64], R33 ;  /* 0x0000002128006986 */ /* 0x0003e2000c101528 */
[----:B------:R-:W-:Y:S01]  /*21d40*/  ISETP.LT.AND P6, PT, R7, UR15, !P1 ;  /* 0x0000000f07007c0c */ /* 0x000fe2000cfc1270 */
[----:B------:R-:W2:Y:S01]  /*21d50*/  LDCU UR5, c[0x0][0x39c] ;  /* 0x00007380ff0577ac */ /* 0x000ea20008000800 */
[----:B------:R-:W2:Y:S01]  /*21d60*/  LDCU UR13, c[0x0][0x398] ;  /* 0x00007300ff0d77ac */ /* 0x000ea20008000800 */
[C---:B0-----:R-:W-:Y:S01]  /*21d70*/  IMAD.WIDE R42, R45.reuse, 0x2, R60 ;  /* 0x000000022d2a7825 */ /* 0x041fe200078e023c */
[----:B------:R-:W0:Y:S03]  /*21d80*/  LDCU UR14, c[0x0][0x398] ;  /* 0x00007300ff0e77ac */ /* 0x000e260008000800 */
[----:B------:R-:W-:Y:S01]  /*21d90*/  VIADD R45, R45, UR4 ;  /* 0x000000042d2d7c36 */ /* 0x000fe20008000000 */
[----:B------:R-:W-:Y:S01]  /*21da0*/  ISETP.LT.AND P1, PT, R15, UR16, !P1 ;  /* 0x000000100f007c0c */ /* 0x000fe2000cf21270 */
[----:B------:R3:W-:Y:S01]  /*21db0*/  @P3 STG.E.U16 desc[UR40][R42.64], R37 ;  /* 0x000000252a003986 */ /* 0x0007e2000c101528 */
[----:B------:R-:W0:Y:S01]  /*21dc0*/  LDCU UR15, c[0x0][0x398] ;  /* 0x00007300ff0f77ac */ /* 0x000e220008000800 */
[C---:B-1----:R-:W-:Y:S01]  /*21dd0*/  IMAD.WIDE R32, R45.reuse, 0x2, R2 ;  /* 0x000000022d207825 */ /* 0x042fe200078e0202 */
[----:B------:R-:W1:Y:S03]  /*21de0*/  LDCU UR16, c[0x0][0x398] ;  /* 0x00007300ff1077ac */ /* 0x000e660008000800 */
[----:B------:R-:W-:-:S04]  /*21df0*/  IMAD.WIDE R38, R45, 0x2, R58 ;  /* 0x000000022d267825 */ /* 0x000fc800078e023a */
[----:B---3--:R-:W-:Y:S01]  /*21e00*/  IMAD.WIDE R36, R45, 0x2, R56 ;  /* 0x000000022d247825 */ /* 0x008fe200078e0238 */
[----:B------:R-:W-:Y:S01]  /*21e10*/  PRMT R41, R52, 0x7632, R41 ;  /* 0x0000763234297816 */ /* 0x000fe20000000029 */
[----:B------:R3:W-:Y:S01]  /*21e20*/  @P4 STG.E.U16 desc[UR40][R32.64], R52 ;  /* 0x0000003420004986 */ /* 0x0007e2000c101528 */
[----:B------:R-:W-:Y:S01]  /*21e30*/  ISETP.LT.AND P4, PT, R11, UR17, !P2 ;  /* 0x000000110b007c0c */ /* 0x000fe2000d781270 */
[----:B------:R-:W-:Y:S01]  /*21e40*/  VIADD R42, R6, 0x2f ;  /* 0x0000002f062a7836 */ /* 0x000fe20000000000 */
[----:B------:R-:W-:Y:S01]  /*21e50*/  ISETP.GE.AND P3, PT, R44, UR10, PT ;  /* 0x0000000a2c007c0c */ /* 0x000fe2000bf66270 */
[----:B------:R0:W-:Y:S01]  /*21e60*/  @P5 STG.E.U16 desc[UR40][R36.64], R41 ;  /* 0x0000002924005986 */ /* 0x0001e2000c101528 */
[----:B------:R-:W1:Y:S01]  /*21e70*/  LDCU UR10, c[0x0][0x398] ;  /* 0x00007300ff0a77ac */ /* 0x000e620008000800 */
[----:B------:R-:W1:Y:S02]  /*21e80*/  LDCU UR17, c[0x0][0x398] ;  /* 0x00007300ff1177ac */ /* 0x000e640008000800 */
[----:B---3--:R-:W3:Y:S01]  /*21e90*/  LDL.LU R52, [R1+0x13c] ;  /* 0x00013c0001347983 */ /* 0x008ee20000300800 */
[----:B0-----:R-:W-:-:S04]  /*21ea0*/  IMAD.WIDE R40, R45, 0x2, R60 ;  /* 0x000000022d287825 */ /* 0x001fc800078e023c */
[----:B------:R-:W-:Y:S01]  /*21eb0*/  VIADD R45, R45, UR4 ;  /* 0x000000042d2d7c36 */ /* 0x000fe20008000000 */
[----:B----4-:R-:W-:Y:S01]  /*21ec0*/  PRMT R33, R55, 0x7632, R33 ;  /* 0x0000763237217816 */ /* 0x010fe20000000021 */
[----:B------:R0:W-:Y:S04]  /*21ed0*/  @P6 STG.E.U16 desc[UR40][R38.64], R55 ;  /* 0x0000003726006986 */ /* 0x0001e8000c101528 */
[----:B------:R4:W-:Y:S04]  /*21ee0*/  @P1 STG.E.U16 desc[UR40][R40.64], R33 ;  /* 0x0000002128001986 */ /* 0x0009e8000c101528 */
[----:B0-----:R-:W3:Y:S01]  /*21ef0*/  LDL.LU R55, [R1+0x12c] ;  /* 0x00012c0001377983 */ /* 0x001ee20000300800 */
[----:B----4-:R-:W-:Y:S01]  /*21f00*/  IMAD.WIDE R32, R45, 0x2, R2 ;  /* 0x000000022d207825 */ /* 0x010fe200078e0202 */
[----:B--2---:R-:W-:-:S04]  /*21f10*/  PRMT R41, R54, 0x7632, R41 ;  /* 0x0000763236297816 */ /* 0x004fc80000000029 */
[----:B------:R0:W-:Y:S04]  /*21f20*/  @P4 STG.E.U16 desc[UR40][R32.64], R54 ;  /* 0x0000003620004986 */ /* 0x0001e8000c101528 */
[----:B0-----:R-:W2:Y:S01]  /*21f30*/  LDL.LU R54, [R1+0x11c] ;  /* 0x00011c0001367983 */ /* 0x001ea20000300800 */
[----:B------:R-:W-:Y:S01]  /*21f40*/  ISETP.LT.AND P5, PT, R53, UR18, !P2 ;  /* 0x0000001235007c0c */ /* 0x000fe2000d7a1270 */
[----:B------:R-:W-:Y:S01]  /*21f50*/  IMAD.WIDE R36, R45, 0x2, R56 ;  /* 0x000000022d247825 */ /* 0x000fe200078e0238 */
[----:B------:R-:W-:Y:S01]  /*21f60*/  ISETP.LT.AND P6, PT, R7, UR19, !P2 ;  /* 0x0000001307007c0c */ /* 0x000fe2000d7c1270 */
[----:B------:R-:W0:Y:S01]  /*21f70*/  LDCU UR18, c[0x0][0x398] ;  /* 0x00007300ff1277ac */ /* 0x000e220008000800 */
[----:B------:R-:W-:Y:S01]  /*21f80*/  ISETP.LT.AND P2, PT, R15, UR20, !P2 ;  /* 0x000000140f007c0c */ /* 0x000fe2000d741270 */
[----:B------:R-:W-:Y:S01]  /*21f90*/  IMAD.WIDE R38, R45, 0x2, R58 ;  /* 0x000000022d267825 */ /* 0x000fe200078e023a */
[----:B------:R-:W-:Y:S01]  /*21fa0*/  ISETP.LT.AND P4, PT, R11, UR21, !P3 ;  /* 0x000000150b007c0c */ /* 0x000fe2000df81270 */
[----:B------:R-:W4:Y:S01]  /*21fb0*/  LDCU UR19, c[0x0][0x398] ;  /* 0x00007300ff1377ac */ /* 0x000f220008000800 */
[----:B------:R-:W-:-:S02]  /*21fc0*/  PRMT R33, R34, 0x7632, R33 ;  /* 0x0000763222217816 */ /* 0x000fc40000000021 */
[----:B------:R-:W-:-:S03]  /*21fd0*/  ISETP.GE.AND P1, PT, R42, UR11, PT ;  /* 0x0000000b2a007c0c */ /* 0x000fc6000bf26270 */
[----:B------:R0:W-:Y:S01]  /*21fe0*/  @P5 STG.E.U16 desc[UR40][R36.64], R41 ;  /* 0x0000002924005986 */ /* 0x0001e2000c101528 */
[----:B------:R-:W-:Y:S01]  /*21ff0*/  ISETP.LT.AND P5, PT, R53, UR22, !P3 ;  /* 0x0000001635007c0c */ /* 0x000fe2000dfa1270 */
[----:B------:R-:W-:Y:S01]  /*22000*/  VIADD R42, R6, 0x30 ;  /* 0x00000030062a7836 */ /* 0x000fe20000000000 */
[----:B------:R-:W1:Y:S01]  /*22010*/  LDCU UR11, c[0x0][0x398] ;  /* 0x00007300ff0b77ac */ /* 0x000e620008000800 */
[----:B------:R1:W-:Y:S01]  /*22020*/  @P6 STG.E.U16 desc[UR40][R38.64], R34 ;  /* 0x0000002226006986 */ /* 0x0003e2000c101528 */
[----:B------:R-:W-:Y:S01]  /*22030*/  ISETP.LT.AND P6, PT, R7, UR23, !P3 ;  /* 0x0000001707007c0c */ /* 0x000fe2000dfc1270 */
[----:B------:R-:W1:Y:S01]  /*22040*/  LDCU UR20, c[0x0][0x398] ;  /* 0x00007300ff1477ac */ /* 0x000e620008000800 */
[----:B0-----:R-:W-:-:S04]  /*22050*/  IMAD.WIDE R40, R45, 0x2, R60 ;  /* 0x000000022d287825 */ /* 0x001fc800078e023c */
[----:B------:R-:W-:Y:S01]  /*22060*/  VIADD R45, R45, UR4 ;  /* 0x000000042d2d7c36 */ /* 0x000fe20008000000 */
[----:B------:R0:W-:Y:S01]  /*22070*/  @P2 STG.E.U16 desc[UR40][R40.64], R33 ;  /* 0x0000002128002986 */ /* 0x0001e2000c101528 */
[----:B------:R-:W-:Y:S02]  /*22080*/  ISETP.LT.AND P3, PT, R15, UR24, !P3 ;  /* 0x000000180f007c0c */ /* 0x000fe4000df61270 */
[----:B------:R-:W-:-:S04]  /*22090*/  IMAD.WIDE R36, R45, 0x2, R56 ;  /* 0x000000022d247825 */ /* 0x000fc800078e0238 */
[----:B-1----:R-:W-:-:S04]  /*220a0*/  IMAD.WIDE R38, R45, 0x2, R58 ;  /* 0x000000022d267825 */ /* 0x002fc800078e023a */
[----:B0-----:R-:W-:Y:S01]  /*220b0*/  IMAD.WIDE R32, R45, 0x2, R2 ;  /* 0x000000022d207825 */ /* 0x001fe200078e0202 */
[----:B------:R-:W-:Y:S01]  /*220c0*/  ISETP.GE.AND P2, PT, R42, UR5, PT ;  /* 0x000000052a007c0c */ /* 0x000fe2000bf46270 */
[----:B------:R-:W0:Y:S02]  /*220d0*/  LDCU UR5, c[0x0][0x39c] ;  /* 0x00007380ff0577ac */ /* 0x000e240008000800 */
[----:B------:R-:W-:Y:S01]  /*220e0*/  VIADD R34, R6, 0x31 ;  /* 0x0000003106227836 */ /* 0x000fe20000000000 */
[----:B---3--:R-:W-:Y:S01]  /*220f0*/  PRMT R41, R52, 0x7632, R41 ;  /* 0x0000763234297816 */ /* 0x008fe20000000029 */
[----:B------:R-:W-:Y:S01]  /*22100*/  @P4 STG.E.U16 desc[UR40][R32.64], R52 ;  /* 0x0000003420004986 */ /* 0x000fe2000c101528 */
[----:B------:R-:W-:-:S03]  /*22110*/  ISETP.LT.AND P4, PT, R53, UR28, !P1 ;  /* 0x0000001c35007c0c */ /* 0x000fc6000cf81270 */
[----:B------:R1:W-:Y:S01]  /*22120*/  @P5 STG.E.U16 desc[UR40][R36.64], R41 ;  /* 0x0000002924005986 */ /* 0x0003e2000c101528 */
[----:B------:R-:W-:Y:S01]  /*22130*/  ISETP.LT.AND P5, PT, R7, UR29, !P1 ;  /* 0x0000001d07007c0c */ /* 0x000fe2000cfa1270 */
[----:B-1----:R-:W-:-:S04]  /*22140*/  IMAD.WIDE R40, R45, 0x2, R60 ;  /* 0x000000022d287825 */ /* 0x002fc800078e023c */
[----:B------:R-:W-:-:S04]  /*22150*/  VIADD R45, R45, UR4 ;  /* 0x000000042d2d7c36 */ /* 0x000fc80008000000 */
[----:B------:R-:W-:Y:S01]  /*22160*/  IMAD.WIDE R36, R45, 0x2, R2 ;  /* 0x000000022d247825 */ /* 0x000fe200078e0202 */
[----:B------:R1:W-:Y:S01]  /*22170*/  @P6 STG.E.U16 desc[UR40][R38.64], R55 ;  /* 0x0000003726006986 */ /* 0x0003e2000c101528 */
[----:B------:R-:W-:Y:S02]  /*22180*/  ISETP.LT.AND P6, PT, R11, UR26, !P1 ;  /* 0x0000001a0b007c0c */ /* 0x000fe4000cfc1270 */
[----:B------:R-:W-:Y:S02]  /*22190*/  PRMT R33, R55, 0x7632, R33 ;  /* 0x0000763237217816 */ /* 0x000fe40000000021 */
[----:B------:R-:W-:Y:S01]  /*221a0*/  ISETP.LT.AND P1, PT, R15, UR12, !P1 ;  /* 0x0000000c0f007c0c */ /* 0x000fe2000cf21270 */
[----:B------:R-:W3:Y:S02]  /*221b0*/  LDCU UR12, c[0x0][0x398] ;  /* 0x00007300ff0c77ac */ /* 0x000ee40008000800 */
[----:B------:R0:W-:Y:S01]  /*221c0*/  @P3 STG.E.U16 desc[UR40][R40.64], R33 ;  /* 0x0000002128003986 */ /* 0x0001e2000c101528 */
[C---:B-1----:R-:W-:Y:S01]  /*221d0*/  IMAD.WIDE R38, R45.reuse, 0x2, R58 ;  /* 0x000000022d267825 */ /* 0x042fe200078e023a */
[----:B------:R-:W-:Y:S01]  /*221e0*/  ISETP.GE.AND P3, PT, R34, UR9, PT ;  /* 0x0000000922007c0c */ /* 0x000fe2000bf66270 */
[----:B------:R-:W1:Y:S02]  /*221f0*/  LDCU UR9, c[0x0][0x39c] ;  /* 0x00007380ff0977ac */ /* 0x000e640008000800 */
[----:B0-----:R-:W-:-:S04]  /*22200*/  IMAD.WIDE R32, R45, 0x2, R56 ;  /* 0x000000022d207825 */ /* 0x001fc800078e0238 */
[----:B------:R-:W-:Y:S01]  /*22210*/  VIADD R34, R6, 0x32 ;  /* 0x0000003206227836 */ /* 0x000fe20000000000 */
[----:B--2---:R-:W-:Y:S01]  /*22220*/  PRMT R41, R54, 0x7632, R41 ;  /* 0x0000763236297816 */ /* 0x004fe20000000029 */
[----:B------:R-:W-:Y:S01]  /*22230*/  @P6 STG.E.U16 desc[UR40][R36.64], R54 ;  /* 0x0000003624006986 */ /* 0x000fe2000c101528 */
[----:B------:R-:W-:-:S03]  /*22240*/  ISETP.LT.AND P6, PT, R11, UR30, !P2 ;  /* 0x0000001e0b007c0c */ /* 0x000fc6000d7c1270 */
[----:B------:R0:W-:Y:S01]  /*22250*/  @P4 STG.E.U16 desc[UR40][R32.64], R41 ;  /* 0x0000002920004986 */ /* 0x0001e2000c101528 */
[----:B------:R-:W-:Y:S01]  /*22260*/  ISETP.LT.AND P4, PT, R53, UR13, !P2 ;  /* 0x0000000d35007c0c */ /* 0x000fe2000d781270 */
[----:B------:R-:W2:Y:S02]  /*22270*/  LDCU UR13, c[0x0][0x398] ;  /* 0x00007300ff0d77ac */ /* 0x000ea40008000800 */
[----:B------:R1:W-:Y:S01]  /*22280*/  @P5 STG.E.U16 desc[UR40][R38.64], R35 ;  /* 0x0000002326005986 */ /* 0x0003e2000c101528 */
[----:B------:R-:W-:Y:S01]  /*22290*/  ISETP.LT.AND P5, PT, R7, UR10, !P2 ;  /* 0x0000000a07007c0c */ /* 0x000fe2000d7a1270 */
[----:B------:R-:W2:Y:S01]  /*222a0*/  LDCU UR10, c[0x0][0x398] ;  /* 0x00007300ff0a77ac */ /* 0x000ea20008000800 */
[----:B0-----:R-:W-:Y:S01]  /*222b0*/  PRMT R33, R35, 0x7632, R33 ;  /* 0x0000763223217816 */ /* 0x001fe20000000021 */
[----:B------:R-:W-:-:S04]  /*222c0*/  IMAD.WIDE R40, R45, 0x2, R60 ;  /* 0x000000022d287825 */ /* 0x000fc800078e023c */
[----:B------:R-:W-:Y:S01]  /*222d0*/  VIADD R45, R45, UR4 ;  /* 0x000000042d2d7c36 */ /* 0x000fe20008000000 */
[----:B------:R0:W-:Y:S01]  /*222e0*/  @P1 STG.E.U16 desc[UR40][R40.64], R33 ;  /* 0x0000002128001986 */ /* 0x0001e2000c101528 */
[----:B------:R-:W-:Y:S01]  /*222f0*/  ISETP.GE.AND P1, PT, R34, UR5, PT ;  /* 0x0000000522007c0c */ /* 0x000fe2000bf26270 */
[----:B------:R-:W2:Y:S01]  /*22300*/  LDCU UR5, c[0x0][0x39c] ;  /* 0x00007380ff0577ac */ /* 0x000ea20008000800 */
[----:B------:R-:W-:Y:S01]  /*22310*/  ISETP.LT.AND P2, PT, R15, UR14, !P2 ;  /* 0x0000000e0f007c0c */ /* 0x000fe2000d741270 */
[C---:B-1----:R-:W-:Y:S01]  /*22320*/  IMAD.WIDE R34, R45.reuse, 0x2, R56 ;  /* 0x000000022d227825 */ /* 0x042fe200078e0238 */
[----:B------:R-:W-:Y:S01]  /*22330*/  PRMT R39, R28, 0x7632, R39 ;  /* 0x000076321c277816 */ /* 0x000fe20000000027 */
[----:B------:R-:W1:Y:S02]  /*22340*/  LDCU UR14, c[0x0][0x398] ;  /* 0x00007300ff0e77ac */ /* 0x000e640008000800 */
[----:B------:R-:W-:-:S04]  /*22350*/  IMAD.WIDE R36, R45, 0x2, R58 ;  /* 0x000000022d247825 */ /* 0x000fc800078e023a */
[----:B0-----:R-:W-:-:S05]  /*22360*/  IMAD.WIDE R32, R45, 0x2, R2 ;  /* 0x000000022d207825 */ /* 0x001fca00078e0202 */
[----:B------:R0:W-:Y:S01]  /*22370*/  @P6 STG.E.U16 desc[UR40][R32.64], R28 ;  /* 0x0000001c20006986 */ /* 0x0001e2000c101528 */
[----:B------:R-:W-:Y:S01]  /*22380*/  ISETP.LT.AND P6, PT, R11, UR11, !P3 ;  /* 0x0000000b0b007c0c */ /* 0x000fe2000dfc1270 */
[----:B------:R-:W1:Y:S02]  /*22390*/  LDCU UR11, c[0x0][0x398] ;  /* 0x00007300ff0b77ac */ /* 0x000e640008000800 */
[----:B------:R2:W-:Y:S01]  /*223a0*/  @P4 STG.E.U16 desc[UR40][R34.64], R39 ;  /* 0x0000002722004986 */ /* 0x0005e2000c101528 */
[----:B------:R-:W-:Y:S01]  /*223b0*/  ISETP.LT.AND P4, PT, R53, UR15, !P3 ;  /* 0x0000000f35007c0c */ /* 0x000fe2000df81270 */
[----:B------:R-:W-:Y:S01]  /*223c0*/  VIADD R40, R6, 0x33 ;  /* 0x0000003306287836 */ /* 0x000fe20000000000 */
[----:B------:R-:W1:Y:S01]  /*223d0*/  LDCU UR15, c[0x0][0x398] ;  /* 0x00007300ff0f77ac */ /* 0x000e620008000800 */
[----:B------:R1:W-:Y:S01]  /*223e0*/  @P5 STG.E.U16 desc[UR40][R36.64], R24 ;  /* 0x0000001824005986 */ /* 0x0003e2000c101528 */
[----:B------:R-:W-:Y:S02]  /*223f0*/  ISETP.LT.AND P5, PT, R7, UR16, !P3 ;  /* 0x0000001007007c0c */ /* 0x000fe4000dfa1270 */
[----:B0-----:R-:W-:Y:S01]  /*22400*/  PRMT R33, R24, 0x7632, R33 ;  /* 0x0000763218217816 */ /* 0x001fe20000000021 */
[----:B------:R-:W0:Y:S01]  /*22410*/  LDCU UR16, c[0x0][0x398] ;  /* 0x00007300ff1077ac */ /* 0x000e220008000800 */
[----:B--2---:R-:W-:-:S04]  /*22420*/  IMAD.WIDE R38, R45, 0x2, R60 ;  /* 0x000000022d267825 */ /* 0x004fc800078e023c */
[----:B------:R-:W-:Y:S01]  /*22430*/  VIADD R45, R45, UR4 ;  /* 0x000000042d2d7c36 */ /* 0x000fe20008000000 */
[----:B------:R2:W-:Y:S01]  /*22440*/  @P2 STG.E.U16 desc[UR40][R38.64], R33 ;  /* 0x0000002126002986 */ /* 0x0005e2000c101528 */
[----:B------:R-:W-:Y:S02]  /*22450*/  ISETP.LT.AND P3, PT, R15, UR17, !P3 ;  /* 0x000000110f007c0c */ /* 0x000fe4000df61270 */
[----:B------:R-:W-:Y:S01]  /*22460*/  PRMT R28, R20, 0x7632, R28 ;  /* 0x00007632141c7816 */ /* 0x000fe2000000001c */
[----:B------:R-:W-:-:S04]  /*22470*/  IMAD.WIDE R34, R45, 0x2, R56 ;  /* 0x000000022d227825 */ /* 0x000fc800078e0238 */
[----:B-1----:R-:W-:-:S04]  /*22480*/  IMAD.WIDE R36, R45, 0x2, R58 ;  /* 0x000000022d247825 */ /* 0x002fc800078e023a */
[----:B--2---:R-:W-:-:S04]  /*22490*/  IMAD.WIDE R32, R45, 0x2, R2 ;  /* 0x000000022d207825 */ /* 0x004fc800078e0202 */
[----:B------:R-:W-:Y:S01]  /*224a0*/  IMAD.WIDE R38, R45, 0x2, R60 ;  /* 0x000000022d267825 */ /* 0x000fe200078e023c */
[----:B------:R1:W-:Y:S01]  /*224b0*/  @P6 STG.E.U16 desc[UR40][R32.64], R20 ;  /* 0x0000001420006986 */ /* 0x0003e2000c101528 */
[----:B------:R-:W-:Y:S01]  /*224c0*/  ISETP.LT.AND P6, PT, R11, UR18, !P1 ;  /* 0x000000120b007c0c */ /* 0x000fe2000cfc1270 */
[----:B------:R-:W2:Y:S02]  /*224d0*/  LDCU UR17, c[0x0][0x398] ;  /* 0x00007300ff1177ac */ /* 0x000ea40008000800 */
[----:B------:R0:W-:Y:S01]  /*224e0*/  @P4 STG.E.U16 desc[UR40][R34.64], R28 ;  /* 0x0000001c22004986 */ /* 0x0001e2000c101528 */
[----:B----4-:R-:W-:Y:S01]  /*224f0*/  ISETP.LT.AND P4, PT, R53, UR19, !P1 ;  /* 0x0000001335007c0c */ /* 0x010fe2000cf81270 */
[----:B------:R-:W-:Y:S01]  /*22500*/  VIADD R45, R45, UR4 ;  /* 0x000000042d2d7c36 */ /* 0x000fe20008000000 */
[----:B------:R-:W-:Y:S01]  /*22510*/  ISETP.GE.AND P2, PT, R40, UR9, PT ;  /* 0x0000000928007c0c */ /* 0x000fe2000bf46270 */
[----:B------:R4:W-:Y:S01]  /*22520*/  @P5 STG.E.U16 desc[UR40][R36.64], R16 ;  /* 0x0000001024005986 */ /* 0x0009e2000c101528 */
[----:B---3--:R-:W-:Y:S01]  /*22530*/  ISETP.LT.AND P5, PT, R7, UR12, !P1 ;  /* 0x0000000c07007c0c */ /* 0x008fe2000cfa1270 */
[----:B------:R-:W3:Y:S01]  /*22540*/  LDCU UR9, c[0x0][0x398] ;  /* 0x00007300ff0977ac */ /* 0x000ee20008000800 */
[----:B-1----:R-:W-:-:S02]  /*22550*/  PRMT R33, R16, 0x7632, R33 ;  /* 0x0000763210217816 */ /* 0x002fc40000000021 */
[----:B------:R-:W-:Y:S01]  /*22560*/  PRMT R20, R29, 0x7632, R20 ;  /* 0x000076321d147816 */ /* 0x000fe20000000014 */
[----:B------:R-:W-:Y:S01]  /*22570*/  VIADD R24, R6, 0x34 ;  /* 0x0000003406187836 */ /* 0x000fe20000000000 */
[----:B------:R-:W1:Y:S01]  /*22580*/  LDCU UR12, c[0x0][0x398] ;  /* 0x00007300ff0c77ac */ /* 0x000e620008000800 */
[----:B------:R2:W-:Y:S01]  /*22590*/  @P3 STG.E.U16 desc[UR40][R38.64], R33 ;  /* 0x0000002126003986 */ /* 0x0005e2000c101528 */
[----:B0-----:R-:W-:Y:S01]  /*225a0*/  IMAD.WIDE R34, R45, 0x2, R56 ;  /* 0x000000022d227825 */ /* 0x001fe200078e0238 */
[----:B------:R-:W-:Y:S01]  /*225b0*/  ISETP.LT.AND P1, PT, R15, UR20, !P1 ;  /* 0x000000140f007c0c */ /* 0x000fe2000cf21270 */
[----:B------:R-:W0:Y:S02]  /*225c0*/  LDCU UR18, c[0x0][0x398] ;  /* 0x00007300ff1277ac */ /* 0x000e240008000800 */
[C---:B----4-:R-:W-:Y:S01]  /*225d0*/  IMAD.WIDE R36, R45.reuse, 0x2, R58 ;  /* 0x000000022d247825 */ /* 0x050fe200078e023a */
[----:B------:R-:W4:Y:S03]  /*225e0*/  LDCU UR19, c[0x0][0x398] ;  /* 0x00007300ff1377ac */ /* 0x000f260008000800 */
[----:B--2---:R-:W-:-:S05]  /*225f0*/  IMAD.WIDE R32, R45, 0x2, R2 ;  /* 0x000000022d207825 */ /* 0x004fca00078e0202 */
[----:B------:R2:W-:Y:S01]  /*22600*/  @P6 STG.E.U16 desc[UR40][R32.64], R29 ;  /* 0x0000001d20006986 */ /* 0x0005e2000c101528 */
[----:B------:R-:W-:Y:S01]  /*22610*/  ISETP.LT.AND P6, PT, R11, UR10, !P2 ;  /* 0x0000000a0b007c0c */ /* 0x000fe2000d7c1270 */
[----:B------:R-:W-:Y:S01]  /*22620*/  IMAD.WIDE R38, R45, 0x2, R60 ;  /* 0x000000022d267825 */ /* 0x000fe200078e023c */
[----:B------:R-:W-:Y:S01]  /*22630*/  ISETP.GE.AND P3, PT, R24, UR5, PT ;  /* 0x0000000518007c0c */ /* 0x000fe2000bf66270 */
[----:B------:R0:W-:Y:S01]  /*22640*/  @P4 STG.E.U16 desc[UR40][R34.64], R20 ;  /* 0x0000001422004986 */ /* 0x0001e2000c101528 */
[----:B------:R-:W-:Y:S01]  /*22650*/  ISETP.LT.AND P4, PT, R53, UR13, !P2 ;  /* 0x0000000d35007c0c */ /* 0x000fe2000d781270 */
[----:B------:R-:W-:Y:S01]  /*22660*/  VIADD R45, R45, UR4 ;  /* 0x000000042d2d7c36 */ /* 0x000fe20008000000 */
[----:B------:R-:W1:Y:S01]  /*22670*/  LDCU UR5, c[0x0][0x398] ;  /* 0x00007300ff0577ac */ /* 0x000e620008000800 */
[----:B------:R3:W-:Y:S01]  /*22680*/  @P5 STG.E.U16 desc[UR40][R36.64], R25 ;  /* 0x0000001924005986 */ /* 0x0007e2000c101528 */
[----:B------:R-:W-:Y:S02]  /*22690*/  ISETP.LT.AND P5, PT, R7, UR14, !P2 ;  /* 0x0000000e07007c0c */ /* 0x000fe4000d7a1270 */
[----:B--2---:R-:W-:Y:S01]  /*226a0*/  PRMT R33, R25, 0x7632, R33 ;  /* 0x0000763219217816 */ /* 0x004fe20000000021 */
[----:B------:R-:W-:Y:S01]  /*226b0*/  IMAD.WIDE R28, R45, 0x2, R56 ;  /* 0x000000022d1c7825 */ /* 0x000fe200078e0238 */
[----:B------:R-:W-:Y:S01]  /*226c0*/  ISETP.LT.AND P2, PT, R15, UR11, !P2 ;  /* 0x0000000b0f007c0c */ /* 0x000fe2000d741270 */
[----:B------:R-:W2:Y:S01]  /*226d0*/  LDCU UR10, c[0x0][0x398] ;  /* 0x00007300ff0a77ac */ /* 0x000ea20008000800 */
[----:B0-----:R-:W-:Y:S01]  /*226e0*/  PRMT R20, R21, 0x7632, R20 ;  /* 0x0000763215147816 */ /* 0x001fe20000000014 */
[----:B------:R0:W-:Y:S01]  /*226f0*/  @P1 STG.E.U16 desc[UR40][R38.64], R33 ;  /* 0x0000002126001986 */ /* 0x0001e2000c101528 */
[----:B------:R-:W-:Y:S01]  /*22700*/  VIADD R16, R6, 0x35 ;  /* 0x0000003506107836 */ /* 0x000fe20000000000 */
[----:B------:R-:W1:Y:S01]  /*22710*/  LDCU UR13, c[0x0][0x398] ;  /* 0x00007300ff0d77ac */ /* 0x000e620008000800 */
[C---:B---3--:R-:W-:Y:S01]  /*22720*/  IMAD.WIDE R24, R45.reuse, 0x2, R2 ;  /* 0x000000022d187825 */ /* 0x048fe200078e0202 */
[----:B------:R-:W3:Y:S04]  /*22730*/  LDCU UR11, c[0x0][0x398] ;  /* 0x00007300ff0b77ac */ /* 0x000ee80008000800 */
[----:B------:R1:W-:Y:S01]  /*22740*/  @P6 STG.E.U16 desc[UR40][R24.64], R21 ;  /* 0x0000001518006986 */ /* 0x0003e2000c101528 */
[C---:B------:R-:W-:Y:S01]  /*22750*/  IMAD.WIDE R34, R45.reuse, 0x2, R60 ;  /* 0x000000022d227825 */ /* 0x040fe200078e023c */
[----:B------:R-:W2:Y:S03]  /*22760*/  LDCU UR14, c[0x0][0x398] ;  /* 0x00007300ff0e77ac */ /* 0x000ea60008000800 */
[----:B0-----:R-:W-:Y:S01]  /*22770*/  IMAD.WIDE R32, R45, 0x2, R58 ;  /* 0x000000022d207825 */ /* 0x001fe200078e023a */
[----:B------:R0:W-:Y:S01]  /*22780*/  @P4 STG.E.U16 desc[UR40][R28.64], R20 ;  /* 0x000000141c004986 */ /* 0x0001e2000c101528 */
[----:B------:R-:W-:Y:S01]  /*22790*/  ISETP.LT.AND P6, PT, R11, UR9, !P3 ;  /* 0x000000090b007c0c */ /* 0x000fe2000dfc1270 */
[----:B------:R-:W2:Y:S01]  /*227a0*/  LDCU UR9, c[0x0][0x398] ;  /* 0x00007300ff0977ac */ /* 0x000ea20008000800 */
[----:B------:R-:W-:Y:S01]  /*227b0*/  ISETP.GE.AND P1, PT, R16, UR37, PT ;  /* 0x0000002510007c0c */ /* 0x000fe2000bf26270 */
[----:B------:R3:W-:Y:S01]  /*227c0*/  @P5 STG.E.U16 desc[UR40][R32.64], R17 ;  /* 0x0000001120005986 */ /* 0x0007e2000c101528 */
[----:B------:R-:W-:Y:S01]  /*227d0*/  ISETP.LT.AND P5, PT, R53, UR15, !P3 ;  /* 0x0000000f35007c0c */ /* 0x000fe2000dfa1270 */
[----:B------:R-:W-:Y:S01]  /*227e0*/  VIADD R16, R6, 0x36 ;  /* 0x0000003606107836 */ /* 0x000fe20000000000 */
[----:B-1----:R-:W-:Y:S01]  /*227f0*/  PRMT R25, R17, 0x7632, R25 ;  /* 0x0000763211197816 */ /* 0x002fe20000000019 */
[----:B------:R-:W-:Y:S01]  /*22800*/  VIADD R45, R45, UR4 ;  /* 0x000000042d2d7c36 */ /* 0x000fe20008000000 */
[----:B------:R-:W1:Y:S02]  /*22810*/  LDCU UR15, c[0x0][0x398] ;  /* 0x00007300ff0f77ac */ /* 0x000e640008000800 */
[----:B------:R-:W-:Y:S01]  /*22820*/  ISETP.GE.AND P4, PT, R16, UR35, PT ;  /* 0x0000002310007c0c */ /* 0x000fe2000bf86270 */
[----:B------:R2:W-:Y:S01]  /*22830*/  @P2 STG.E.U16 desc[UR40][R34.64], R25 ;  /* 0x0000001922002986 */ /* 0x0005e2000c101528 */
[----:B------:R-:W-:Y:S01]  /*22840*/  ISETP.LT.AND P2, PT, R7, UR12, !P3 ;  /* 0x0000000c07007c0c */ /* 0x000fe2000df41270 */
[----:B------:R-:W-:Y:S01]  /*22850*/  VIADD R24, R6, 0x37 ;  /* 0x0000003706187836 */ /* 0x000fe20000000000 */
[----:B0-----:R-:W-:Y:S01]  /*22860*/  PRMT R29, R30, 0x7632, R29 ;  /* 0x000076321e1d7816 */ /* 0x001fe2000000001d */
[----:B---3--:R-:W-:Y:S01]  /*22870*/  IMAD.WIDE R16, R45, 0x2, R2 ;  /* 0x000000022d107825 */ /* 0x008fe200078e0202 */
[----:B------:R-:W-:Y:S01]  /*22880*/  ISETP.LT.AND P3, PT, R15, UR5, !P3 ;  /* 0x000000050f007c0c */ /* 0x000fe2000df61270 */
[----:B------:R-:W0:Y:S02]  /*22890*/  LDCU UR5, c[0x0][0x398] ;  /* 0x00007300ff0577ac */ /* 0x000e240008000800 */
[C---:B------:R-:W-:Y:S01]  /*228a0*/  IMAD.WIDE R20, R45.reuse, 0x2, R56 ;  /* 0x000000022d147825 */ /* 0x040fe200078e0238 */
[----:B------:R-:W-:Y:S01]  /*228b0*/  @P6 STG.E.U16 desc[UR40][R16.64], R30 ;  /* 0x0000001e10006986 */ /* 0x000fe2000c101528 */
[----:B------:R-:W-:Y:S01]  /*228c0*/  ISETP.GE.AND P6, PT, R24, UR39, PT ;  /* 0x0000002718007c0c */ /* 0x000fe2000bfc6270 */
[----:B------:R-:W3:Y:S01]  /*228d0*/  LDCU UR12, c[0x0][0x398] ;  /* 0x00007300ff0c77ac */ /* 0x000ee20008000800 */
[----:B--2---:R-:W-:Y:S01]  /*228e0*/  IMAD.WIDE R24, R45, 0x2, R58 ;  /* 0x000000022d187825 */ /* 0x004fe200078e023a */
[----:B------:R2:W-:Y:S01]  /*228f0*/  @P5 STG.E.U16 desc[UR40][R20.64], R29 ;  /* 0x0000001d14005986 */ /* 0x0005e2000c101528 */
[----:B------:R-:W-:Y:S01]  /*22900*/  ISETP.LT.AND P5, PT, R11, UR16, !P1 ;  /* 0x000000100b007c0c */ /* 0x000fe2000cfa1270 */
[----:B------:R-:W0:Y:S01]  /*22910*/  LDCU UR16, c[0x0][0x398] ;  /* 0x00007300ff1077ac */ /* 0x000e220008000800 */
[----:B------:R-:W-:Y:S01]  /*22920*/  VIADD R35, R45, UR4 ;  /* 0x000000042d237c36 */ /* 0x000fe20008000000 */
[----:B------:R0:W-:Y:S01]  /*22930*/  @P2 STG.E.U16 desc[UR40][R24.64], R26 ;  /* 0x0000001a18002986 */ /* 0x0001e2000c101528 */
[----:B------:R-:W-:Y:S01]  /*22940*/  ISETP.LT.AND P2, PT, R53, UR17, !P1 ;  /* 0x0000001135007c0c */ /* 0x000fe2000cf41270 */
[----:B------:R-:W1:Y:S01]  /*22950*/  LDCU UR17, c[0x0][0x398] ;  /* 0x00007300ff1177ac */ /* 0x000e620008000800 */
[----:B--2---:R-:W-:Y:S01]  /*22960*/  IMAD.WIDE R28, R45, 0x2, R60 ;  /* 0x000000022d1c7825 */ /* 0x004fe200078e023c */
[----:B------:R-:W-:-:S03]  /*22970*/  PRMT R21, R26, 0x7632, R21 ;  /* 0x000076321a157816 */ /* 0x000fc60000000015 */
[----:B------:R-:W-:Y:S02]  /*22980*/  IMAD.WIDE R16, R35, 0x2, R2 ;  /* 0x0000000223107825 */ /* 0x000fe400078e0202 */
[----:B------:R2:W-:Y:S01]  /*22990*/  @P3 STG.E.U16 desc[UR40][R28.64], R21 ;  /* 0x000000151c003986 */ /* 0x0005e2000c101528 */
[----:B------:R-:W-:Y:S01]  /*229a0*/  ISETP.LT.AND P3, PT, R7, UR10, !P1 ;  /* 0x0000000a07007c0c */ /* 0x000fe2000cf61270 */
[----:B0-----:R-:W-:Y:S01]  /*229b0*/  IMAD.WIDE R24, R35, 0x2, R58 ;  /* 0x0000000223187825 */ /* 0x001fe200078e023a */
[----:B------:R-:W-:Y:S01]  /*229c0*/  ISETP.LT.AND P1, PT, R15, UR13, !P1 ;  /* 0x0000000d0f007c0c */ /* 0x000fe2000cf21270 */
[----:B------:R0:W-:Y:S01]  /*229d0*/  @P5 STG.E.U16 desc[UR40][R16.64], R22 ;  /* 0x0000001610005986 */ /* 0x0001e2000c101528 */
[----:B------:R-:W-:Y:S01]  /*229e0*/  ISETP.LT.AND P5, PT, R53, UR14, !P4 ;  /* 0x0000000e35007c0c */ /* 0x000fe2000e7a1270 */
[C---:B------:R-:W-:Y:S01]  /*229f0*/  IMAD.WIDE R32, R35.reuse, 0x2, R60 ;  /* 0x0000000223207825 */ /* 0x040fe200078e023c */
[----:B------:R-:W-:Y:S01]  /*22a00*/  PRMT R26, R18, 0x7632, R26 ;  /* 0x00007632121a7816 */ /* 0x000fe2000000001a */
[----:B------:R-:W1:Y:S02]  /*22a10*/  LDCU UR10, c[0x0][0x398] ;  /* 0x00007300ff0a77ac */ /* 0x000e640008000800 */
[----:B--2---:R-:W-:Y:S01]  /*22a20*/  IMAD.WIDE R20, R35, 0x2, R56 ;  /* 0x0000000223147825 */ /* 0x004fe200078e0238 */
[----:B------:R-:W2:Y:S01]  /*22a30*/  LDCU UR13, c[0x0][0x398] ;  /* 0x00007300ff0d77ac */ /* 0x000ea20008000800 */
[----:B0-----:R-:W-:-:S02]  /*22a40*/  PRMT R17, R22, 0x7632, R17 ;  /* 0x0000763216117816 */ /* 0x001fc40000000011 */
[----:B------:R-:W-:Y:S01]  /*22a50*/  VIADD R22, R6, 0x38 ;  /* 0x0000003806167836 */ /* 0x000fe20000000000 */
[----:B------:R-:W0:Y:S02]  /*22a60*/  LDCU UR14, c[0x0][0x398] ;  /* 0x00007300ff0e77ac */ /* 0x000e240008000800 */
[----:B------:R2:W-:Y:S01]  /*22a70*/  @P2 STG.E.U16 desc[UR40][R20.64], R17 ;  /* 0x0000001114002986 */ /* 0x0005e2000c101528 */
[----:B------:R-:W-:Y:S01]  /*22a80*/  ISETP.LT.AND P2, PT, R11, UR11, !P4 ;  /* 0x0000000b0b007c0c */ /* 0x000fe2000e741270 */
[----:B------:R-:W-:Y:S01]  /*22a90*/  VIADD R35, R35, UR4 ;  /* 0x0000000423237c36 */ /* 0x000fe20008000000 */
[----:B------:R-:W0:Y:S01]  /*22aa0*/  LDCU UR11, c[0x0][0x398] ;  /* 0x00007300ff0b77ac */ /* 0x000e220008000800 */
[----:B------:R0:W-:Y:S01]  /*22ab0*/  @P3 STG.E.U16 desc[UR40][R24.64], R18 ;  /* 0x0000001218003986 */ /* 0x0001e2000c101528 */
[----:B------:R-:W-:Y:S02]  /*22ac0*/  ISETP.LT.AND P3, PT, R7, UR9, !P4 ;  /* 0x0000000907007c0c */ /* 0x000fe4000e761270 */
[----:B-1----:R-:W-:Y:S01]  /*22ad0*/  ISETP.LT.AND P4, PT, R15, UR15, !P4 ;  /* 0x0000000f0f007c0c */ /* 0x002fe2000e781270 */
[----:B------:R-:W-:Y:S01]  /*22ae0*/  @P1 STG.E.U16 desc[UR40][R32.64], R26 ;  /* 0x0000001a20001986 */ /* 0x000fe2000c101528 */
[----:B------:R-:W-:Y:S01]  /*22af0*/  ISETP.GE.AND P1, PT, R22, UR33, PT ;  /* 0x0000002116007c0c */ /* 0x000fe2000bf26270 */
[----:B------:R-:W-:Y:S01]  /*22b00*/  IMAD.WIDE R28, R35, 0x2, R60 ;  /* 0x00000002231c7825 */ /* 0x000fe200078e023c */
[----:B------:R-:W-:Y:S01]  /*22b10*/  PRMT R22, R31, 0x7632, R22 ;  /* 0x000076321f167816 */ /* 0x000fe20000000016 */
[----:B------:R-:W1:Y:S02]  /*22b20*/  LDCU UR9, c[0x0][0x398] ;  /* 0x00007300ff0977ac */ /* 0x000e640008000800 */
[C---:B--2---:R-:W-:Y:S01]  /*22b30*/  IMAD.WIDE R16, R35.reuse, 0x2, R2 ;  /* 0x0000000223107825 */ /* 0x044fe200078e0202 */
[----:B------:R-:W2:Y:S03]  /*22b40*/  LDCU UR15, c[0x0][0x398] ;  /* 0x00007300ff0f77ac */ /* 0x000ea60008000800 */
[C---:B------:R-:W-:Y:S01]  /*22b50*/  IMAD.WIDE R20, R35.reuse, 0x2, R56 ;  /* 0x0000000223147825 */ /* 0x040fe200078e0238 */
[----:B------:R1:W-:Y:S03]  /*22b60*/  @P2 STG.E.U16 desc[UR40][R16.64], R31 ;  /* 0x0000001f10002986 */ /* 0x0003e6000c101528 */
[----:B0-----:R-:W-:Y:S01]  /*22b70*/  IMAD.WIDE R24, R35, 0x2, R58 ;  /* 0x0000000223187825 */ /* 0x001fe200078e023a */
[----:B------:R0:W-:Y:S01]  /*22b80*/  @P5 STG.E.U16 desc[UR40][R20.64], R22 ;  /* 0x0000001614005986 */ /* 0x0001e2000c101528 */
[----:B---3--:R-:W-:Y:S01]  /*22b90*/  ISETP.LT.AND P5, PT, R53, UR12, !P6 ;  /* 0x0000000c35007c0c */ /* 0x008fe2000f7a1270 */
[----:B------:R-:W3:Y:S02]  /*22ba0*/  LDCU UR12, c[0x0][0x398] ;  /* 0x00007300ff0c77ac */ /* 0x000ee40008000800 */
[----:B------:R-:W-:Y:S01]  /*22bb0*/  @P3 STG.E.U16 desc[UR40][R24.64], R27 ;  /* 0x0000001b18003986 */ /* 0x000fe2000c101528 */
[----:B------:R-:W-:-:S02]  /*22bc0*/  ISETP.LT.AND P3, PT, R11, UR5, !P6 ;  /* 0x000000050b007c0c */ /* 0x000fc4000f761270 */
[----:B-1----:R-:W-:Y:S01]  /*22bd0*/  PRMT R17, R27, 0x7632, R17 ;  /* 0x000076321b117816 */ /* 0x002fe20000000011 */
[----:B------:R-:W-:Y:S01]  /*22be0*/  VIADD R18, R6, 0x39 ;  /* 0x0000003906127836 */ /* 0x000fe20000000000 */
[----:B------:R1:W2:Y:S01]  /*22bf0*/  LDS.128 R24, [R0] ;  /* 0x0000000000187984 */ /* 0x0002a20000000c00 */
[----:B------:R-:W-:Y:S01]  /*22c00*/  VIADD R35, R35, UR4 ;  /* 0x0000000423237c36 */ /* 0x000fe20008000000 */
[----:B------:R-:W2:Y:S02]  /*22c10*/  LDCU UR5, c[0x0][0x398] ;  /* 0x00007300ff0577ac */ /* 0x000ea40008000800 */
[----:B------:R1:W-:Y:S01]  /*22c20*/  @P4 STG.E.U16 desc[UR40][R28.64], R17 ;  /* 0x000000111c004986 */ /* 0x0003e2000c101528 */
[----:B------:R-:W-:Y:S01]  /*22c30*/  ISETP.LT.AND P4, PT, R7, UR16, !P6 ;  /* 0x0000001007007c0c */ /* 0x000fe2000f781270 */
[----:B0-----:R-:W-:Y:S01]  /*22c40*/  IMAD.WIDE R20, R35, 0x2, R56 ;  /* 0x0000000223147825 */ /* 0x001fe200078e0238 */
[----:B------:R-:W-:Y:S01]  /*22c50*/  ISETP.LT.AND P6, PT, R15, UR10, !P6 ;  /* 0x0000000a0f007c0c */ /* 0x000fe2000f7c1270 */
[----:B------:R-:W0:Y:S01]  /*22c60*/  LDCU UR16, c[0x0][0x398] ;  /* 0x00007300ff1077ac */ /* 0x000e220008000800 */
[----:B------:R-:W-:-:S02]  /*22c70*/  ISETP.GE.AND P2, PT, R18, UR47, PT ;  /* 0x0000002f12007c0c */ /* 0x000fc4000bf46270 */
[----:B------:R-:W-:Y:S01]  /*22c80*/  PRMT R18, R23, 0x7632, R18 ;  /* 0x0000763217127816 */ /* 0x000fe20000000012 */
[----:B------:R-:W-:-:S04]  /*22c90*/  IMAD.WIDE R30, R35, 0x2, R60 ;  /* 0x00000002231e7825 */ /* 0x000fc800078e023c */
[----:B------:R-:W-:Y:S01]  /*22ca0*/  VIADD R22, R6, 0x3a ;  /* 0x0000003a06167836 */ /* 0x000fe20000000000 */
[----:B-1----:R-:W-:Y:S01]  /*22cb0*/  PRMT R0, R8, 0x7632, R0 ;  /* 0x0000763208007816 */ /* 0x002fe20000000000 */
[C---:B------:R-:W-:Y:S01]  /*22cc0*/  IMAD.WIDE R16, R35.reuse, 0x2, R2 ;  /* 0x0000000223107825 */ /* 0x040fe200078e0202 */
[----:B------:R-:W1:Y:S03]  /*22cd0*/  LDCU UR10, c[0x0][0x398] ;  /* 0x00007300ff0a77ac */ /* 0x000e660008000800 */
[----:B------:R-:W-:Y:S01]  /*22ce0*/  IMAD.WIDE R28, R35, 0x2, R58 ;  /* 0x00000002231c7825 */ /* 0x000fe200078e023a */
[----:B------:R0:W-:Y:S04]  /*22cf0*/  @P3 STG.E.U16 desc[UR40][R16.64], R23 ;  /* 0x0000001710003986 */ /* 0x0001e8000c101528 */
[----:B------:R1:W-:Y:S01]  /*22d00*/  @P5 STG.E.U16 desc[UR40][R20.64], R18 ;  /* 0x0000001214005986 */ /* 0x0003e2000c101528 */
[----:B------:R-:W-:Y:S01]  /*22d10*/  ISETP.LT.AND P5, PT, R11, UR13, !P1 ;  /* 0x0000000d0b007c0c */ /* 0x000fe2000cfa1270 */
[----:B------:R-:W-:Y:S01]  /*22d20*/  VIADD R35, R35, UR4 ;  /* 0x0000000423237c36 */ /* 0x000fe20008000000 */
[----:B------:R-:W-:Y:S01]  /*22d30*/  ISETP.LT.AND P3, PT, R7, UR11, !P1 ;  /* 0x0000000b07007c0c */ /* 0x000fe2000cf61270 */
[----:B------:R2:W-:Y:S01]  /*22d40*/  @P4 STG.E.U16 desc[UR40][R28.64], R19 ;  /* 0x000000131c004986 */ /* 0x0005e2000c101528 */
[----:B0-----:R-:W-:Y:S01]  /*22d50*/  PRMT R17, R19, 0x7632, R17 ;  /* 0x0000763213117816 */ /* 0x001fe20000000011 */
[----:B------:R-:W0:Y:S01]  /*22d60*/  LDCU UR11, c[0x0][0x398] ;  /* 0x00007300ff0b77ac */ /* 0x000e220008000800 */
[----:B------:R-:W-:-:S03]  /*22d70*/  ISETP.LT.AND P4, PT, R53, UR17, !P1 ;  /* 0x0000001135007c0c */ /* 0x000fc6000cf81270 */
[----:B------:R3:W-:Y:S01]  /*22d80*/  @P6 STG.E.U16 desc[UR40][R30.64], R17 ;  /* 0x000000111e006986 */ /* 0x0007e2000c101528 */
[----:B------:R-:W-:Y:S01]  /*22d90*/  ISETP.LT.AND P6, PT, R15, UR9, !P1 ;  /* 0x000000090f007c0c */ /* 0x000fe2000cfc1270 */
[C---:B-1----:R-:W-:Y:S01]  /*22da0*/  IMAD.WIDE R20, R35.reuse, 0x2, R58 ;  /* 0x0000000223147825 */ /* 0x042fe200078e023a */
[----:B------:R-:W-:Y:S01]  /*22db0*/  ISETP.GE.AND P1, PT, R22, UR27, PT ;  /* 0x0000001b16007c0c */ /* 0x000fe2000bf26270 */
[----:B------:R-:W1:Y:S02]  /*22dc0*/  LDCU UR9, c[0x0][0x398] ;  /* 0x00007300ff0977ac */ /* 0x000e640008000800 */
[C---:B--2---:R-:W-:Y:S01]  /*22dd0*/  IMAD.WIDE R18, R35.reuse, 0x2, R56 ;  /* 0x0000000223127825 */ /* 0x044fe200078e0238 */
[----:B------:R-:W2:Y:S03]  /*22de0*/  LDCU UR13, c[0x0][0x398] ;  /* 0x00007300ff0d77ac */ /* 0x000ea60008000800 */
[----:B---3--:R-:W-:-:S04]  /*22df0*/  IMAD.WIDE R16, R35, 0x2, R2 ;  /* 0x0000000223107825 */ /* 0x008fc800078e0202 */
[----:B------:R-:W-:Y:S01]  /*22e00*/  IMAD.WIDE R22, R35, 0x2, R60 ;  /* 0x0000000223167825 */ /* 0x000fe200078e023c */
[----:B------:R3:W-:Y:S01]  /*22e10*/  @P5 STG.E.U16 desc[UR40][R16.64], R8 ;  /* 0x0000000810005986 */ /* 0x0007e2000c101528 */
[----:B------:R-:W-:Y:S01]  /*22e20*/  ISETP.LT.AND P5, PT, R11, UR14, !P2 ;  /* 0x0000000e0b007c0c */ /* 0x000fe2000d7a1270 */
[----:B------:R-:W0:Y:S02]  /*22e30*/  LDCU UR14, c[0x0][0x398] ;  /* 0x00007300ff0e77ac */ /* 0x000e240008000800 */
[----:B------:R1:W-:Y:S01]  /*22e40*/  @P4 STG.E.U16 desc[UR40][R18.64], R0 ;  /* 0x0000000012004986 */ /* 0x0003e2000c101528 */
[----:B------:R-:W-:Y:S01]  /*22e50*/  ISETP.LT.AND P4, PT, R53, UR15, !P2 ;  /* 0x0000000f35007c0c */ /* 0x000fe2000d781270 */
[----:B------:R-:W-:Y:S01]  /*22e60*/  VIADD R35, R35, UR4 ;  /* 0x0000000423237c36 */ /* 0x000fe20008000000 */
[----:B------:R-:W0:Y:S01]  /*22e70*/  LDCU UR15, c[0x0][0x398] ;  /* 0x00007300ff0f77ac */ /* 0x000e220008000800 */
[----:B------:R2:W-:Y:S01]  /*22e80*/  @P3 STG.E.U16 desc[UR40][R20.64], R4 ;  /* 0x0000000414003986 */ /* 0x0005e2000c101528 */
[----:B---3--:R-:W-:-:S02]  /*22e90*/  PRMT R17, R4, 0x7632, R17 ;  /* 0x0000763204117816 */ /* 0x008fc40000000011 */
[----:B------:R-:W-:Y:S01]  /*22ea0*/  ISETP.LT.AND P3, PT, R7, UR5, !P2 ;  /* 0x0000000507007c0c */ /* 0x000fe2000d761270 */
[----:B------:R-:W3:Y:S02]  /*22eb0*/  LDCU UR5, c[0x0][0x398] ;  /* 0x00007300ff0577ac */ /* 0x000ee40008000800 */
[----:B------:R0:W-:Y:S01]  /*22ec0*/  @P6 STG.E.U16 desc[UR40][R22.64], R17 ;  /* 0x0000001116006986 */ /* 0x0001e2000c101528 */
[----:B------:R-:W-:Y:S01]  /*22ed0*/  ISETP.LT.AND P6, PT, R15, UR12, !P2 ;  /* 0x0000000c0f007c0c */ /* 0x000fe2000d7c1270 */
[C---:B-1----:R-:W-:Y:S01]  /*22ee0*/  IMAD.WIDE R18, R35.reuse, 0x2, R56 ;  /* 0x0000000223127825 */ /* 0x042fe200078e0238 */
[----:B--2---:R-:W-:Y:S01]  /*22ef0*/  PRMT R4, R12, 0x7632, R4 ;  /* 0x000076320c047816 */ /* 0x004fe20000000004 */
[----:B------:R-:W1:Y:S01]  /*22f00*/  LDCU UR12, c[0x0][0x398] ;  /* 0x00007300ff0c77ac */ /* 0x000e620008000800 */
[----:B------:R-:W-:Y:S01]  /*22f10*/  PRMT R8, R24, 0x7632, R8 ;  /* 0x0000763218087816 */ /* 0x000fe20000000008 */
[----:B------:R-:W-:-:S04]  /*22f20*/  IMAD.WIDE R20, R35, 0x2, R58 ;  /* 0x0000000223147825 */ /* 0x000fc800078e023a */
[----:B0-----:R-:W-:-:S04]  /*22f30*/  IMAD.WIDE R16, R35, 0x2, R2 ;  /* 0x0000000223107825 */ /* 0x001fc800078e0202 */
[----:B------:R-:W-:Y:S01]  /*22f40*/  IMAD.WIDE R22, R35, 0x2, R60 ;  /* 0x0000000223167825 */ /* 0x000fe200078e023c */
[----:B------:R0:W-:Y:S01]  /*22f50*/  @P5 STG.E.U16 desc[UR40][R16.64], R12 ;  /* 0x0000000c10005986 */ /* 0x0001e2000c101528 */
[----:B------:R-:W-:Y:S01]  /*22f60*/  ISETP.LT.AND P5, PT, R11, UR16, !P1 ;  /* 0x000000100b007c0c */ /* 0x000fe2000cfa1270 */
[----:B------:R-:W2:Y:S01]  /*22f70*/  LDCU UR16, c[0x0][0x398] ;  /* 0x00007300ff1077ac */ /* 0x000ea20008000800 */
[----:B------:R-:W-:Y:S01]  /*22f80*/  VIADD R0, R6, 0x3b ;  /* 0x0000003b06007836 */ /* 0x000fe20000000000 */
[----:B------:R1:W-:Y:S01]  /*22f90*/  @P4 STG.E.U16 desc[UR40][R18.64], R4 ;  /* 0x0000000412004986 */ /* 0x0003e2000c101528 */
[----:B------:R-:W-:-:S03]  /*22fa0*/  ISETP.LT.AND P4, PT, R53, UR18, !P1 ;  /* 0x0000001235007c0c */ /* 0x000fc6000cf81270 */
[----:B------:R2:W-:Y:S01]  /*22fb0*/  @P3 STG.E.U16 desc[UR40][R20.64], R24 ;  /* 0x0000001814003986 */ /* 0x0005e2000c101528 */
[----:B------:R-:W-:Y:S01]  /*22fc0*/  ISETP.LT.AND P3, PT, R7, UR10, !P1 ;  /* 0x0000000a07007c0c */ /* 0x000fe2000cf61270 */
[----:B------:R-:W-:Y:S01]  /*22fd0*/  VIADD R35, R35, UR4 ;  /* 0x0000000423237c36 */ /* 0x000fe20008000000 */
[----:B------:R-:W-:Y:S01]  /*22fe0*/  ISETP.GE.AND P2, PT, R0, UR49, PT ;  /* 0x0000003100007c0c */ /* 0x000fe2000bf46270 */
[----:B------:R2:W-:Y:S01]  /*22ff0*/  @P6 STG.E.U16 desc[UR40][R22.64], R8 ;  /* 0x0000000816006986 */ /* 0x0005e2000c101528 */
[----:B----4-:R-:W-:Y:S01]  /*23000*/  ISETP.LT.AND P6, PT, R15, UR19, !P1 ;  /* 0x000000130f007c0c */ /* 0x010fe2000cfc1270 */
[----:B------:R-:W-:Y:S01]  /*23010*/  VIADD R0, R6, 0x3c ;  /* 0x0000003c06007836 */ /* 0x000fe20000000000 */
[----:B0-----:R-:W-:Y:S01]  /*23020*/  PRMT R12, R5, 0x7632, R12 ;  /* 0x00007632050c7816 */ /* 0x001fe2000000000c */
[----:B------:R-:W-:Y:S01]  /*23030*/  IMAD.WIDE R16, R35, 0x2, R2 ;  /* 0x0000000223107825 */ /* 0x000fe200078e0202 */
[----:B-1----:R-:W-:Y:S01]  /*23040*/  PRMT R4, R9, 0x7632, R4 ;  /* 0x0000763209047816 */ /* 0x002fe20000000004 */
[----:B------:R-:W0:Y:S02]  /*23050*/  LDCU UR10, c[0x0][0x398] ;  /* 0x00007300ff0a77ac */ /* 0x000e240008000800 */
[----:B------:R-:W-:Y:S01]  /*23060*/  IMAD.WIDE R18, R35, 0x2, R56 ;  /* 0x0000000223127825 */ /* 0x000fe200078e0238 */
[----:B------:R-:W-:-:S03]  /*23070*/  ISETP.GE.AND P1, PT, R0, UR25, PT ;  /* 0x0000001900007c0c */ /* 0x000fc6000bf26270 */
[C---:B--2---:R-:W-:Y:S01]  /*23080*/  IMAD.WIDE R20, R35.reuse, 0x2, R58 ;  /* 0x0000000223147825 */ /* 0x044fe200078e023a */
[----:B------:R1:W-:Y:S03]  /*23090*/  @P5 STG.E.U16 desc[UR40][R16.64], R9 ;  /* 0x0000000910005986 */ /* 0x0003e6000c101528 */
[----:B------:R-:W-:Y:S01]  /*230a0*/  IMAD.WIDE R22, R35, 0x2, R60 ;  /* 0x0000000223167825 */ /* 0x000fe200078e023c */
[----:B------:R-:W-:Y:S03]  /*230b0*/  @P4 STG.E.U16 desc[UR40][R18.64], R4 ;  /* 0x0000000412004986 */ /* 0x000fe6000c101528 */
[----:B------:R-:W-:Y:S01]  /*230c0*/  VIADD R0, R6, 0x3d ;  /* 0x0000003d06007836 */ /* 0x000fe20000000000 */
[----:B------:R2:W-:Y:S01]  /*230d0*/  @P3 STG.E.U16 desc[UR40][R20.64], R5 ;  /* 0x0000000514003986 */ /* 0x0005e2000c101528 */
[----:B------:R-:W-:Y:S01]  /*230e0*/  ISETP.LT.AND P5, PT, R11, UR11, !P2 ;  /* 0x0000000b0b007c0c */ /* 0x000fe2000d7a1270 */
[----:B------:R-:W-:Y:S01]  /*230f0*/  VIADD R35, R35, UR4 ;  /* 0x0000000423237c36 */ /* 0x000fe20008000000 */
[----:B------:R-:W-:Y:S01]  /*23100*/  ISETP.LT.AND P4, PT, R53, UR9, !P2 ;  /* 0x0000000935007c0c */ /* 0x000fe2000d781270 */
[----:B------:R-:W-:Y:S01]  /*23110*/  @P6 STG.E.U16 desc[UR40][R22.64], R12 ;  /* 0x0000000c16006986 */ /* 0x000fe2000c101528 */
[----:B------:R-:W-:Y:S01]  /*23120*/  ISETP.LT.AND P3, PT, R7, UR13, !P2 ;  /* 0x0000000d07007c0c */ /* 0x000fe2000d761270 */
[----:B-1----:R-:W-:Y:S01]  /*23130*/  IMAD.WIDE R8, R35, 0x2, R56 ;  /* 0x0000000223087825 */ /* 0x002fe200078e0238 */
[----:B---3--:R-:W-:Y:S01]  /*23140*/  ISETP.LT.AND P6, PT, R15, UR5, !P2 ;  /* 0x000000050f007c0c */ /* 0x008fe2000d7c1270 */
[----:B------:R-:W1:Y:S01]  /*23150*/  LDCU UR9, c[0x0][0x398] ;  /* 0x00007300ff0977ac */ /* 0x000e620008000800 */
[----:B------:R-:W-:Y:S01]  /*23160*/  ISETP.GE.AND P2, PT, R0, UR51, PT ;  /* 0x0000003300007c0c */ /* 0x000fe2000bf46270 */
[----:B------:R-:W-:-:S02]  /*23170*/  VIADD R0, R6, 0x3e ;  /* 0x0000003e06007836 */ /* 0x000fc40000000000 */
[----:B------:R-:W3:Y:S01]  /*23180*/  LDL.LU R6, [R1+0xbe4] ;  /* 0x000be40001067983 */ /* 0x000ee20000300800 */
[----:B--2---:R-:W-:Y:S01]  /*23190*/  IMAD.WIDE R4, R35, 0x2, R2 ;  /* 0x0000000223047825 */ /* 0x004fe200078e0202 */
[----:B------:R-:W-:Y:S01]  /*231a0*/  PRMT R19, R13, 0x7632, R19 ;  /* 0x000076320d137816 */ /* 0x000fe20000000013 */
[----:B------:R-:W2:Y:S03]  /*231b0*/  LDCU UR5, c[0x0][0x398] ;  /* 0x00007300ff0577ac */ /* 0x000ea60008000800 */
[----:B------:R-:W-:Y:S01]  /*231c0*/  @P5 STG.E.U16 desc[UR40][R4.64], R13 ;  /* 0x0000000d04005986 */ /* 0x000fe2000c101528 */
[----:B------:R-:W-:Y:S01]  /*231d0*/  IMAD.WIDE R16, R35, 0x2, R58 ;  /* 0x0000000223107825 */ /* 0x000fe200078e023a */
[----:B------:R-:W4:Y:S02]  /*231e0*/  LDCU UR11, c[0x0][0x398] ;  /* 0x00007300ff0b77ac */ /* 0x000f240008000800 */
[----:B------:R0:W-:Y:S01]  /*231f0*/  @P4 STG.E.U16 desc[UR40][R8.64], R19 ;  /* 0x0000001308004986 */ /* 0x0001e2000c101528 */
[----:B------:R-:W-:Y:S01]  /*23200*/  ISETP.LT.AND P4, PT, R11, UR12, !P1 ;  /* 0x0000000c0b007c0c */ /* 0x000fe2000cf81270 */
[----:B------:R-:W1:Y:S01]  /*23210*/  LDCU UR12, c[0x0][0x398] ;  /* 0x00007300ff0c77ac */ /* 0x000e620008000800 */
[----:B------:R-:W-:Y:S01]  /*23220*/  ISETP.LT.AND P5, PT, R53, UR14, !P1 ;  /* 0x0000000e35007c0c */ /* 0x000fe2000cfa1270 */
[----:B------:R-:W-:Y:S01]  /*23230*/  @P3 STG.E.U16 desc[UR40][R16.64], R25 ;  /* 0x0000001910003986 */ /* 0x000fe2000c101528 */
[----:B------:R-:W1:Y:S01]  /*23240*/  LDCU UR13, c[0x0][0x398] ;  /* 0x00007300ff0d77ac */ /* 0x000e620008000800 */
[----:B0-----:R-:W-:Y:S01]  /*23250*/  IMAD.WIDE R18, R35, 0x2, R60 ;  /* 0x0000000223127825 */ /* 0x001fe200078e023c */
[----:B------:R-:W-:Y:S01]  /*23260*/  PRMT R9, R25, 0x7632, R9 ;  /* 0x0000763219097816 */ /* 0x000fe20000000009 */
[----:B------:R-:W0:Y:S02]  /*23270*/  LDCU UR14, c[0x0][0x398] ;  /* 0x00007300ff0e77ac */ /* 0x000e240008000800 */
[----:B------:R-:W-:Y:S01]  /*23280*/  VIADD R35, R35, UR4 ;  /* 0x0000000423237c36 */ /* 0x000fe20008000000 */
[----:B------:R-:W-:Y:S01]  /*23290*/  PRMT R13, R10, 0x7632, R13 ;  /* 0x000076320a0d7816 */ /* 0x000fe2000000000d */
[----:B------:R1:W-:Y:S02]  /*232a0*/  @P6 STG.E.U16 desc[UR40][R18.64], R9 ;  /* 0x0000000912006986 */ /* 0x0003e4000c101528 */
[----:B------:R-:W-:Y:S01]  /*232b0*/  IMAD.WIDE R4, R35, 0x2, R2 ;  /* 0x0000000223047825 */ /* 0x000fe200078e0202 */
[----:B------:R-:W-:Y:S01]  /*232c0*/  ISETP.LT.AND P6, PT, R7, UR10, !P1 ;  /* 0x0000000a07007c0c */ /* 0x000fe2000cfc1270 */
[----:B------:R-:W0:Y:S01]  /*232d0*/  LDCU UR10, c[0x0][0x398] ;  /* 0x00007300ff0a77ac */ /* 0x000e220008000800 */
[----:B------:R-:W-:-:S02]  /*232e0*/  ISETP.LT.AND P1, PT, R15, UR15, !P1 ;  /* 0x0000000f0f007c0c */ /* 0x000fc4000cf21270 */
[----:B------:R-:W-:Y:S01]  /*232f0*/  @P4 STG.E.U16 desc[UR40][R4.64], R10 ;  /* 0x0000000a04004986 */ /* 0x000fe2000c101528 */
[----:B------:R-:W-:Y:S01]  /*23300*/  ISETP.LT.AND P4, PT, R11, UR16, !P2 ;  /* 0x000000100b007c0c */ /* 0x000fe2000d781270 */
[----:B-1----:R-:W-:Y:S01]  /*23310*/  IMAD.WIDE R8, R35, 0x2, R56 ;  /* 0x0000000223087825 */ /* 0x002fe200078e0238 */
[----:B------:R-:W-:-:S03]  /*23320*/  ISETP.GE.AND P3, PT, R0, UR53, PT ;  /* 0x0000003500007c0c */ /* 0x000fc6000bf66270 */
[C---:B------:R-:W-:Y:S01]  /*23330*/  IMAD.WIDE R16, R35.reuse, 0x2, R60 ;  /* 0x0000000223107825 */ /* 0x040fe200078e023c */
[----:B------:R1:W-:Y:S03]  /*23340*/  @P5 STG.E.U16 desc[UR40][R8.64], R13 ;  /* 0x0000000d08005986 */ /* 0x0003e6000c101528 */
[----:B-1----:R-:W-:-:S04]  /*23350*/  IMAD.WIDE R12, R35, 0x2, R58 ;  /* 0x00000002230c7825 */ /* 0x002fc800078e023a */
[----:B------:R-:W-:-:S04]  /*23360*/  VIADD R35, R35, UR4 ;  /* 0x0000000423237c36 */ /* 0x000fc80008000000 */
[----:B------:R-:W-:Y:S01]  /*23370*/  IMAD.WIDE R4, R35, 0x2, R2 ;  /* 0x0000000223047825 */ /* 0x000fe200078e0202 */
[----:B---3--:R-:W-:Y:S01]  /*23380*/  PRMT R0, R6, 0x7632, R0 ;  /* 0x0000763206007816 */ /* 0x008fe20000000000 */
[----:B------:R1:W-:Y:S01]  /*23390*/  @P6 STG.E.U16 desc[UR40][R12.64], R6 ;  /* 0x000000060c006986 */ /* 0x0003e2000c101528 */
[----:B------:R-:W-:-:S03]  /*233a0*/  ISETP.LT.AND P6, PT, R11, UR12, !P3 ;  /* 0x0000000c0b007c0c */ /* 0x000fc6000dfc1270 */
[----:B------:R3:W-:Y:S04]  /*233b0*/  @P1 STG.E.U16 desc[UR40][R16.64], R0 ;  /* 0x0000000010001986 */ /* 0x0007e8000c101528 */
[----:B------:R-:W-:Y:S01]  /*233c0*/  @P4 STG.E.U16 desc[UR40][R4.64], R14 ;  /* 0x0000000e04004986 */ /* 0x000fe2000c101528 */
[----:B------:R-:W-:-:S03]  /*233d0*/  ISETP.LT.AND P4, PT, R11, UR8, !P0 ;  /* 0x000000080b007c0c */ /* 0x000fc6000c781270 */
[----:B------:R-:W3:Y:S01]  /*233e0*/  LDL.LU R11, [R1+0xbe0] ;  /* 0x000be000010b7983 */ /* 0x000ee20000300800 */
[----:B------:R-:W-:Y:S01]  /*233f0*/  ISETP.LT.AND P5, PT, R53, UR9, !P2 ;  /* 0x0000000935007c0c */ /* 0x000fe2000d7a1270 */
[----:B------:R-:W0:Y:S01]  /*23400*/  LDCU UR9, c[0x0][0x398] ;  /* 0x00007300ff0977ac */ /* 0x000e220008000800 */
[----:B--2---:R-:W-:Y:S02]  /*23410*/  ISETP.LT.AND P1, PT, R7, UR5, !P2 ;  /* 0x0000000507007c0c */ /* 0x004fe4000d721270 */
[----:B----4-:R-:W-:Y:S01]  /*23420*/  ISETP.LT.AND P2, PT, R15, UR11, !P2 ;  /* 0x0000000b0f007c0c */ /* 0x010fe2000d741270 */
[C---:B------:R-:W-:Y:S01]  /*23430*/  VIADD R21, R35.reuse, UR4 ;  /* 0x0000000423157c36 */ /* 0x040fe20008000000 */
[----:B-1----:R-:W-:Y:S01]  /*23440*/  PRMT R6, R14, 0x7632, R6 ;  /* 0x000076320e067816 */ /* 0x002fe20000000006 */
[----:B------:R-:W-:Y:S01]  /*23450*/  IMAD.WIDE R8, R35, 0x2, R56 ;  /* 0x0000000223087825 */ /* 0x000fe200078e0238 */
[----:B---3--:R-:W-:-:S03]  /*23460*/  PRMT R0, R26, 0x7632, R0 ;  /* 0x000076321a007816 */ /* 0x008fc60000000000 */
[----:B------:R-:W-:-:S04]  /*23470*/  IMAD.WIDE R12, R35, 0x2, R58 ;  /* 0x00000002230c7825 */ /* 0x000fc800078e023a */
[----:B------:R-:W-:Y:S01]  /*23480*/  IMAD.WIDE R16, R35, 0x2, R60 ;  /* 0x0000000223107825 */ /* 0x000fe200078e023c */
[----:B------:R1:W-:Y:S03]  /*23490*/  @P5 STG.E.U16 desc[UR40][R8.64], R6 ;  /* 0x0000000608005986 */ /* 0x0003e6000c101528 */
[----:B------:R-:W-:Y:S01]  /*234a0*/  IMAD.WIDE R18, R21, 0x2, R2 ;  /* 0x0000000215127825 */ /* 0x000fe200078e0202 */
[----:B------:R2:W-:Y:S01]  /*234b0*/  @P1 STG.E.U16 desc[UR40][R12.64], R26 ;  /* 0x0000001a0c001986 */ /* 0x0005e2000c101528 */
[----:B------:R-:W-:-:S03]  /*234c0*/  ISETP.LT.AND P1, PT, R53, UR7, !P0 ;  /* 0x0000000735007c0c */ /* 0x000fc6000c721270 */
[----:B------:R3:W-:Y:S01]  /*234d0*/  @P2 STG.E.U16 desc[UR40][R16.64], R0 ;  /* 0x0000000010002986 */ /* 0x0007e2000c101528 */
[----:B------:R-:W-:Y:S02]  /*234e0*/  ISETP.LT.AND P2, PT, R7, UR6, !P0 ;  /* 0x0000000607007c0c */ /* 0x000fe4000c741270 */
[----:B0-----:R-:W-:Y:S02]  /*234f0*/  ISETP.LT.AND P5, PT, R53, UR10, !P3 ;  /* 0x0000000a35007c0c */ /* 0x001fe4000dfa1270 */
[----:B------:R-:W-:Y:S01]  /*23500*/  ISETP.LT.AND P0, PT, R15, UR14, !P0 ;  /* 0x0000000e0f007c0c */ /* 0x000fe2000c701270 */
[----:B------:R0:W-:Y:S01]  /*23510*/  @P6 STG.E.U16 desc[UR40][R18.64], R11 ;  /* 0x0000000b12006986 */ /* 0x0001e2000c101528 */
[----:B------:R-:W-:Y:S02]  /*23520*/  ISETP.LT.AND P6, PT, R7, UR13, !P3 ;  /* 0x0000000d07007c0c */ /* 0x000fe4000dfc1270 */
[----:B------:R-:W-:Y:S01]  /*23530*/  ISETP.LT.AND P3, PT, R15, UR9, !P3 ;  /* 0x000000090f007c0c */ /* 0x000fe2000df61270 */
[----:B------:R-:W3:Y:S04]  /*23540*/  LDL.LU R7, [R1+0xbdc] ;  /* 0x000bdc0001077983 */ /* 0x000ee80000300800 */
[----:B------:R-:W4:Y:S01]  /*23550*/  LDL.LU R15, [R1+0xbd8] ;  /* 0x000bd800010f7983 */ /* 0x000f220000300800 */
[----:B------:R-:W-:Y:S01]  /*23560*/  VIADD R23, R21, UR4 ;  /* 0x0000000415177c36 */ /* 0x000fe20008000000 */
[----:B-1----:R-:W-:Y:S01]  /*23570*/  PRMT R6, R11, 0x7632, R6 ;  /* 0x000076320b067816 */ /* 0x002fe20000000006 */
[----:B------:R-:W-:-:S04]  /*23580*/  IMAD.WIDE R4, R21, 0x2, R56 ;  /* 0x0000000215047825 */ /* 0x000fc800078e0238 */
[C---:B------:R-:W-:Y:S01]  /*23590*/  IMAD.WIDE R8, R21.reuse, 0x2, R58 ;  /* 0x0000000215087825 */ /* 0x040fe200078e023a */
[----:B------:R0:W-:Y:S03]  /*235a0*/  @P5 STG.E.U16 desc[UR40][R4.64], R6 ;  /* 0x0000000604005986 */ /* 0x0001e6000c101528 */
[----:B--2---:R-:W-:-:S04]  /*235b0*/  IMAD.WIDE R12, R21, 0x2, R60 ;  /* 0x00000002150c7825 */ /* 0x004fc800078e023c */
[----:B------:R-:W-:-:S04]  /*235c0*/  IMAD.WIDE R2, R23, 0x2, R2 ;  /* 0x0000000217027825 */ /* 0x000fc800078e0202 */
[----:B------:R-:W-:-:S04]  /*235d0*/  IMAD.WIDE R56, R23, 0x2, R56 ;  /* 0x0000000217387825 */ /* 0x000fc800078e0238 */
[----:B------:R-:W-:-:S04]  /*235e0*/  IMAD.WIDE R58, R23, 0x2, R58 ;  /* 0x00000002173a7825 */ /* 0x000fc800078e023a */
[----:B------:R-:W-:Y:S01]  /*235f0*/  IMAD.WIDE R60, R23, 0x2, R60 ;  /* 0x00000002173c7825 */ /* 0x000fe200078e023c */
[----:B---3--:R-:W-:Y:S01]  /*23600*/  PRMT R0, R7, 0x7632, R0 ;  /* 0x0000763207007816 */ /* 0x008fe20000000000 */
[----:B------:R0:W-:Y:S01]  /*23610*/  @P6 STG.E.U16 desc[UR40][R8.64], R7 ;  /* 0x0000000708006986 */ /* 0x0001e2000c101528 */
[----:B----4-:R-:W-:-:S03]  /*23620*/  PRMT R28, R15, 0x7632, R28 ;  /* 0x000076320f1c7816 */ /* 0x010fc6000000001c */
[----:B------:R0:W-:Y:S04]  /*23630*/  @P3 STG.E.U16 desc[UR40][R12.64], R0 ;  /* 0x000000000c003986 */ /* 0x0001e8000c101528 */
[----:B------:R0:W-:Y:S04]  /*23640*/  @P4 STG.E.U16 desc[UR40][R2.64], R15 ;  /* 0x0000000f02004986 */ /* 0x0001e8000c101528 */
[----:B------:R0:W-:Y:S04]  /*23650*/  @P1 STG.E.U16 desc[UR40][R56.64], R28 ;  /* 0x0000001c38001986 */ /* 0x0001e8000c101528 */
[----:B------:R0:W-:Y:S01]  /*23660*/  @P2 STG.E.U16 desc[UR40][R58.64], R27 ;  /* 0x0000001b3a002986 */ /* 0x0001e2000c101528 */
[----:B------:R-:W-:Y:S05]  /*23670*/  @!P0 EXIT ;  /* 0x000000000000894d */ /* 0x000fea0003800000 */
[----:B------:R-:W-:-:S05]  /*23680*/  PRMT R30, R27, 0x7632, R30 ;  /* 0x000076321b1e7816 */ /* 0x000fca000000001e */
[----:B------:R-:W-:Y:S01]  /*23690*/  STG.E.U16 desc[UR40][R60.64], R30 ;  /* 0x0000001e3c007986 */ /* 0x000fe2000c101528 */
[----:B------:R-:W-:Y:S05]  /*236a0*/  EXIT ;  /* 0x000000000000794d */ /* 0x000fea0003800000 */
.L_x_2:
[----:B------:R-:W-:-:S00]  /*236b0*/  BRA `(.L_x_2) ;  /* 0xfffffffc00fc7947 */ /* 0x000fc0000383ffff */
[----:B------:R-:W-:-:S00]  /*236c0*/  NOP ;  /* 0x0000000000007918 */ /* 0x000fc00000000000 */
        /* <DEDUP_REMOVED lines=11> */
.L_x_3:


//--------------------- .nv.shared.matmul_kernel  --------------------------
	.section	.nv.shared.matmul_kernel,"aw",@nobits
	.sectionflags	@""
	.align	16
	.zero		1024


//--------------------- .nv.shared.reserved.0     --------------------------
	.section	.nv.shared.reserved.0,"aw",@nobits
	.weak		__nv_reservedSMEM_offset_0_alias
	.size		__nv_reservedSMEM_offset_0_alias, 0, 64
	.other		__nv_reservedSMEM_offset_0_alias,@"STO_CUDA_RESERVED_SHARED STV_DEFAULT"
__nv_reservedSMEM_offset_0_alias:
	.zero		0
	.zero		64


//--------------------- .nv.constant0.matmul_kernel --------------------------
	.section	.nv.constant0.matmul_kernel,"a",@progbits
	.sectionflags	@""
	.align	4
.nv.constant0.matmul_kernel:
	.zero		976


//--------------------- SYMBOLS --------------------------

	.type		.nv.reservedSmem.offset0,@object
	.size		.nv.reservedSmem.offset0,0x4
	.type		.nv.reservedSmem.cap,@object
	.size		.nv.reservedSmem.cap,0x4
